def matmul_kernel(
    a_ptr,
    b_ptr,
    c_ptr,
    M,
    N,
    K,
    stride_am,
    stride_ak,
    stride_bk,
    stride_bn,
    stride_cm,
    stride_cn,
    BLOCK_M: tl.constexpr,
    BLOCK_N: tl.constexpr,
    BLOCK_K: tl.constexpr,
    GROUP_M: tl.constexpr,
):
    pid = tl.program_id(axis=0)
    num_pid_m = tl.cdiv(M, BLOCK_M)
    num_pid_n = tl.cdiv(N, BLOCK_N)
    num_pid_in_group = GROUP_M * num_pid_n
    group_id = pid // num_pid_in_group
    first_pid_m = group_id * GROUP_M
    group_size_m = min(num_pid_m - first_pid_m, GROUP_M)
    pid_m = first_pid_m + ((pid % num_pid_in_group) % group_size_m)
    pid_n = (pid % num_pid_in_group) // group_size_m

    offs_am = (pid_m * BLOCK_M + tl.arange(0, BLOCK_M)) % M
    offs_bn = (pid_n * BLOCK_N + tl.arange(0, BLOCK_N)) % N
    offs_k = tl.arange(0, BLOCK_K)
    a_ptrs = a_ptr + offs_am[:, None] * stride_am + offs_k[None, :] * stride_ak
    b_ptrs = b_ptr + offs_k[:, None] * stride_bk + offs_bn[None, :] * stride_bn

    acc = tl.zeros((BLOCK_M, BLOCK_N), dtype=tl.float32)
    for kk in range(0, tl.cdiv(K, BLOCK_K)):
        a = tl.load(a_ptrs, mask=offs_k[None, :] < K - kk * BLOCK_K, other=0.0)
        b = tl.load(b_ptrs, mask=offs_k[:, None] < K - kk * BLOCK_K, other=0.0)
        acc = tl.dot(a, b, acc)
        a_ptrs += BLOCK_K * stride_ak
        b_ptrs += BLOCK_K * stride_bk

    c = acc.to(c_ptr.dtype.element_ty)
    offs_cm = pid_m * BLOCK_M + tl.arange(0, BLOCK_M)
    offs_cn = pid_n * BLOCK_N + tl.arange(0, BLOCK_N)
    c_ptrs = c_ptr + offs_cm[:, None] * stride_cm + offs_cn[None, :] * stride_cn
    mask = (offs_cm[:, None] < M) & (offs_cn[None, :] < N)
    tl.store(c_ptrs, c, mask=mask)

# config = {"BLOCK_K": 128, "BLOCK_M": 64, "BLOCK_N": 512, "GROUP_M": 1, "arch": "sm_100", "dtype": "fp8e4m3", "num_ctas": 1, "num_stages": 3, "num_warps": 4}
# arch = sm_100


// ===== COMPILED SASS (sm_100a) =====

	.target	sm_100a

	.elftype	@"ET_EXEC"


//--------------------- .note.nv.tkinfo           --------------------------
	.section	.note.nv.tkinfo,"",@"SHT_NOTE"
	.sectionflags	@"SHF_NOTE_NV_TKINFO"
	.tkinfo
        /*0018*/ 	.word	0x00000081
        /*0030*/ 	.string	""
        /*0030*/ 	.string	"ptxas-blackwell"
        /*0030*/ 	.string	"Cuda compilation tools, release 12.9, V12.9.86"
        /*0030*/ 	.string	"Build cuda_12.9.r12.9/compiler.36037853_0"
        /*0030*/ 	.string	"-v  -suppress-debug-info  -lineinfo  -arch sm_100a "



//--------------------- .note.nv.cuver            --------------------------
	.section	.note.nv.cuver,"",@"SHT_NOTE"
	.sectionflags	@"SHF_NOTE_NV_CUVER"
        /*0018*/ 	.short	0x0001
        /*001a*/ 	.short	0x0064
        /*001c*/ 	.short	0x0001
        /*001e*/ 	.short	0x0000
        /*0020*/ 	.short	0x0001
        /*0022*/ 	.short	0x0000


//--------------------- .nv.info                  --------------------------
	.section	.nv.info,"",@"SHT_CUDA_INFO"
	.align	4


	//----- nvinfo : EIATTR_REGCOUNT
	.align		4
        /*0000*/ 	.byte	0x04, 0x2f
        /*0002*/ 	.short	(.L_4 - .L_3)
	.align		4
.L_3:
        /*0004*/ 	.word	index@(matmul_kernel)
        /*0008*/ 	.word	0x00000060


	//----- nvinfo : EIATTR_FRAME_SIZE
	.align		4
.L_4:
        /*000c*/ 	.byte	0x04, 0x11
        /*000e*/ 	.short	(.L_6 - .L_5)
	.align		4
.L_5:
        /*0010*/ 	.word	index@($__internal_2_$__cuda_sm10x_tcgen05_guardrail_trap_unallocated_columns_being_dealloced)
        /*0014*/ 	.word	0x00001e38


	//----- nvinfo : EIATTR_FRAME_SIZE
	.align		4
.L_6:
        /*0018*/ 	.byte	0x04, 0x11
        /*001a*/ 	.short	(.L_8 - .L_7)
	.align		4
.L_7:
        /*001c*/ 	.word	index@($__internal_1_$__cuda_sm10x_tcgen05_guardrail_trap_phase_invalid_during_alloc)
        /*0020*/ 	.word	0x00001e38


	//----- nvinfo : EIATTR_FRAME_SIZE
	.align		4
.L_8:
        /*0024*/ 	.byte	0x04, 0x11
        /*0026*/ 	.short	(.L_10 - .L_9)
	.align		4
.L_9:
        /*0028*/ 	.word	index@($__internal_0_$__cuda_sm10x_tcgen05_guardrail_trap_col_being_dealloced_not_returned_by_alloc)
        /*002c*/ 	.word	0x00001e38


	//----- nvinfo : EIATTR_FRAME_SIZE
	.align		4
.L_10:
        /*0030*/ 	.byte	0x04, 0x11
        /*0032*/ 	.short	(.L_12 - .L_11)
	.align		4
.L_11:
        /*0034*/ 	.word	index@(matmul_kernel)
        /*0038*/ 	.word	0x00001e38


	//----- nvinfo : EIATTR_MIN_STACK_SIZE
	.align		4
.L_12:
        /*003c*/ 	.byte	0x04, 0x12
        /*003e*/ 	.short	(.L_14 - .L_13)
	.align		4
.L_13:
        /*0040*/ 	.word	index@(matmul_kernel)
        /*0044*/ 	.word	0x00001e38
.L_14:


//--------------------- .nv.info.matmul_kernel    --------------------------
	.section	.nv.info.matmul_kernel,"",@"SHT_CUDA_INFO"
	.sectionflags	@""
	.align	4


	//----- nvinfo : EIATTR_CUDA_API_VERSION
	.align		4
        /*0000*/ 	.byte	0x04, 0x37
        /*0002*/ 	.short	(.L_16 - .L_15)
.L_15:
        /*0004*/ 	.word	0x00000081


	//----- nvinfo : EIATTR_KPARAM_INFO
	.align		4
.L_16:
        /*0008*/ 	.byte	0x04, 0x17
        /*000a*/ 	.short	(.L_18 - .L_17)
.L_17:
        /*000c*/ 	.word	0x00000000
        /*0010*/ 	.short	0x000d
        /*0012*/ 	.short	0x0048
        /*0014*/ 	.byte	0x00, 0xf4, 0x21, 0x00


	//----- nvinfo : EIATTR_KPARAM_INFO
	.align		4
.L_18:
        /*0018*/ 	.byte	0x04, 0x17
        /*001a*/ 	.short	(.L_20 - .L_19)
.L_19:
        /*001c*/ 	.word	0x00000000
        /*0020*/ 	.short	0x000c
        /*0022*/ 	.short	0x0040
        /*0024*/ 	.byte	0x00, 0xf4, 0x21, 0x00


	//----- nvinfo : EIATTR_KPARAM_INFO
	.align		4
.L_20:
        /*0028*/ 	.byte	0x04, 0x17
        /*002a*/ 	.short	(.L_22 - .L_21)
.L_21:
        /*002c*/ 	.word	0x00000000
        /*0030*/ 	.short	0x000b
        /*0032*/ 	.short	0x0038
        /*0034*/ 	.byte	0x00, 0xf0, 0x11, 0x00


	//----- nvinfo : EIATTR_KPARAM_INFO
	.align		4
.L_22:
        /*0038*/ 	.byte	0x04, 0x17
        /*003a*/ 	.short	(.L_24 - .L_23)
.L_23:
        /*003c*/ 	.word	0x00000000
        /*0040*/ 	.short	0x000a
        /*0042*/ 	.short	0x0034
        /*0044*/ 	.byte	0x00, 0xf0, 0x11, 0x00


	//----- nvinfo : EIATTR_KPARAM_INFO
	.align		4
.L_24:
        /*0048*/ 	.byte	0x04, 0x17
        /*004a*/ 	.short	(.L_26 - .L_25)
.L_25:
        /*004c*/ 	.word	0x00000000
        /*0050*/ 	.short	0x0009
        /*0052*/ 	.short	0x0030
        /*0054*/ 	.byte	0x00, 0xf0, 0x11, 0x00


	//----- nvinfo : EIATTR_KPARAM_INFO
	.align		4
.L_26:
        /*0058*/ 	.byte	0x04, 0x17
        /*005a*/ 	.short	(.L_28 - .L_27)
.L_27:
        /*005c*/ 	.word	0x00000000
        /*0060*/ 	.short	0x0008
        /*0062*/ 	.short	0x002c
        /*0064*/ 	.byte	0x00, 0xf0, 0x11, 0x00


	//----- nvinfo : EIATTR_KPARAM_INFO
	.align		4
.L_28:
        /*0068*/ 	.byte	0x04, 0x17
        /*006a*/ 	.short	(.L_30 - .L_29)
.L_29:
        /*006c*/ 	.word	0x00000000
        /*0070*/ 	.short	0x0007
        /*0072*/ 	.short	0x0028
        /*0074*/ 	.byte	0x00, 0xf0, 0x11, 0x00


	//----- nvinfo : EIATTR_KPARAM_INFO
	.align		4
.L_30:
        /*0078*/ 	.byte	0x04, 0x17
        /*007a*/ 	.short	(.L_32 - .L_31)
.L_31:
        /*007c*/ 	.word	0x00000000
        /*0080*/ 	.short	0x0006
        /*0082*/ 	.short	0x0024
        /*0084*/ 	.byte	0x00, 0xf0, 0x11, 0x00


	//----- nvinfo : EIATTR_KPARAM_INFO
	.align		4
.L_32:
        /*0088*/ 	.byte	0x04, 0x17
        /*008a*/ 	.short	(.L_34 - .L_33)
.L_33:
        /*008c*/ 	.word	0x00000000
        /*0090*/ 	.short	0x0005
        /*0092*/ 	.short	0x0020
        /*0094*/ 	.byte	0x00, 0xf0, 0x11, 0x00


	//----- nvinfo : EIATTR_KPARAM_INFO
	.align		4
.L_34:
        /*0098*/ 	.byte	0x04, 0x17
        /*009a*/ 	.short	(.L_36 - .L_35)
.L_35:
        /*009c*/ 	.word	0x00000000
        /*00a0*/ 	.short	0x0004
        /*00a2*/ 	.short	0x001c
        /*00a4*/ 	.byte	0x00, 0xf0, 0x11, 0x00


	//----- nvinfo : EIATTR_KPARAM_INFO
	.align		4
.L_36:
        /*00a8*/ 	.byte	0x04, 0x17
        /*00aa*/ 	.short	(.L_38 - .L_37)
.L_37:
        /*00ac*/ 	.word	0x00000000
        /*00b0*/ 	.short	0x0003
        /*00b2*/ 	.short	0x0018
        /*00b4*/ 	.byte	0x00, 0xf0, 0x11, 0x00


	//----- nvinfo : EIATTR_KPARAM_INFO
	.align		4
.L_38:
        /*00b8*/ 	.byte	0x04, 0x17
        /*00ba*/ 	.short	(.L_40 - .L_39)
.L_39:
        /*00bc*/ 	.word	0x00000000
        /*00c0*/ 	.short	0x0002
        /*00c2*/ 	.short	0x0010
        /*00c4*/ 	.byte	0x00, 0xf4, 0x21, 0x00


	//----- nvinfo : EIATTR_KPARAM_INFO
	.align		4
.L_40:
        /*00c8*/ 	.byte	0x04, 0x17
        /*00ca*/ 	.short	(.L_42 - .L_41)
.L_41:
        /*00cc*/ 	.word	0x00000000
        /*00d0*/ 	.short	0x0001
        /*00d2*/ 	.short	0x0008
        /*00d4*/ 	.byte	0x00, 0xf4, 0x21, 0x00


	//----- nvinfo : EIATTR_KPARAM_INFO
	.align		4
.L_42:
        /*00d8*/ 	.byte	0x04, 0x17
        /*00da*/ 	.short	(.L_44 - .L_43)
.L_43:
        /*00dc*/ 	.word	0x00000000
        /*00e0*/ 	.short	0x0000
        /*00e2*/ 	.short	0x0000
        /*00e4*/ 	.byte	0x00, 0xf4, 0x21, 0x00


	//----- nvinfo : EIATTR_AT_ENTRY_FRAGMENTS
	.align		4
.L_44:
        /*00e8*/ 	.byte	0x04, 0x4f
        /*00ea*/ 	.short	(.L_46 - .L_45)


	//   ....[0]....
.L_45:
        /*00ec*/ 	.word	0x00000004


	//----- nvinfo : EIATTR_RESERVED_SMEM_USED
	.align		4
.L_46:
        /*00f0*/ 	.byte	0x01, 0x41
	.zero		2


	//----- nvinfo : EIATTR_SPARSE_MMA_MASK
	.align		4
        /*00f4*/ 	.byte	0x03, 0x50
        /*00f6*/ 	.short	0x0000


	//----- nvinfo : EIATTR_TCGEN05_1CTA_USED
	.align		4
        /*00f8*/ 	.byte	0x01, 0x51
	.zero		2


	//----- nvinfo : EIATTR_MAXREG_COUNT
	.align		4
        /*00fc*/ 	.byte	0x03, 0x1b
        /*00fe*/ 	.short	0x00ff


	//----- nvinfo : EIATTR_NUM_BARRIERS
	.align		4
        /*0100*/ 	.byte	0x02, 0x4c
        /*0102*/ 	.byte	0x01
	.zero		1


	//----- nvinfo : EIATTR_ANNOTATIONS
	.align		4
        /*0104*/ 	.byte	0x04, 0x55
        /*0106*/ 	.short	(.L_48 - .L_47)


	//   ....[0]....
.L_47:
        /*0108*/ 	.word	0x00000001
        /*010c*/ 	.byte	0x90, 0x0b, 0x00, 0x00, 0x01, 0x00, 0x00, 0x00, 0x20, 0x12, 0x00, 0x00, 0x01, 0x00, 0x00, 0x00
        /* <DEDUP_REMOVED lines=1236> */
        /*4e5c*/ 	.byte	0x30, 0xb8, 0x02, 0x00, 0x01, 0x00, 0x00, 0x00, 0x40, 0xb8, 0x02, 0x00


	//----- nvinfo : EIATTR_INT_WARP_WIDE_INSTR_OFFSETS
	.align		4
.L_48:
        /*4e68*/ 	.byte	0x04, 0x31
        /*4e6a*/ 	.short	(.L_50 - .L_49)


	//   ....[0]....
.L_49:
        /*4e6c*/ 	.word	0x0001a100


	//   ....[1]....
        /*4e70*/ 	.word	0x0001a110


	//   ....[2]....
        /*4e74*/ 	.word	0x00031420


	//   ....[3]....
        /*4e78*/ 	.word	0x00078350


	//   ....[4]....
        /*4e7c*/ 	.word	0x000783a0


	//----- nvinfo : EIATTR_COOP_GROUP_MASK_REGIDS
	.align		4
.L_50:
        /*4e80*/ 	.byte	0x04, 0x29
        /*4e82*/ 	.short	(.L_52 - .L_51)


	//   ....[0]....
.L_51:
        /*4e84*/ 	.word	0xffffffff


	//   ....[1]....
        /*4e88*/ 	.word	0xffffffff


	//   ....[2]....
        /*4e8c*/ 	.word	0xffffffff


	//   ....[3]....
        /*4e90*/ 	.word	0xffffffff


	//----- nvinfo : EIATTR_COOP_GROUP_INSTR_OFFSETS
	.align		4
.L_52:
        /*4e94*/ 	.byte	0x04, 0x28
        /*4e96*/ 	.short	(.L_54 - .L_53)


	//   ....[0]....
.L_53:
        /*4e98*/ 	.word	0x00000070


	//   ....[1]....
        /*4e9c*/ 	.word	0x00000330


	//   ....[2]....
        /*4ea0*/ 	.word	0x000781e0


	//   ....[3]....
        /*4ea4*/ 	.word	0x00078450


	//----- nvinfo : EIATTR_VRC_CTA_INIT_COUNT
	.align		4
.L_54:
        /*4ea8*/ 	.byte	0x02, 0x4a
        /*4eaa*/ 	.byte	0x80
	.zero		1


	//----- nvinfo : EIATTR_MBARRIER_INSTR_OFFSETS
	.align		4
        /*4eac*/ 	.byte	0x04, 0x39
        /*4eae*/ 	.short	(.L_56 - .L_55)


	//   ....[0]....
.L_55:
        /*4eb0*/ 	.word	0x0001a300
        /*4eb4*/ 	.word	0x000000ff
        /*4eb8*/ 	.word	0x00000000
        /*4ebc*/ 	.short	0x0100
        /*4ebe*/ 	.byte	0x0e
	.zero		1


	//   ....[1]....
        /*4ec0*/ 	.word	0x00031460
        /*4ec4*/ 	.word	0x000000ff
        /*4ec8*/ 	.word	0x00024008
        /*4ecc*/ 	.short	0x0100
        /*4ece*/ 	.byte	0x0a
	.zero		1


	//   ....[2]....
        /*4ed0*/ 	.word	0x00052510
        /*4ed4*/ 	.word	0x000000ff
        /*4ed8*/ 	.word	0x00000000
        /*4edc*/ 	.short	0x010a
        /*4ede*/ 	.byte	0x0e
	.zero		1


	//   ....[3]....
        /*4ee0*/ 	.word	0x0006b570
        /*4ee4*/ 	.word	0x000000ff
        /*4ee8*/ 	.word	0x00000000
        /*4eec*/ 	.short	0x010a
        /*4eee*/ 	.byte	0x0e
	.zero		1


	//   ....[4]....
        /*4ef0*/ 	.word	0x0006b620
        /*4ef4*/ 	.word	0x000000ff
        /*4ef8*/ 	.word	0x00024000
        /*4efc*/ 	.short	0x0108
        /*4efe*/ 	.byte	0x0a
	.zero		1


	//   ....[5]....
        /*4f00*/ 	.word	0x0006b6c0
        /*4f04*/ 	.word	0x000000ff
        /*4f08*/ 	.word	0x00024008
        /*4f0c*/ 	.short	0x0108
        /*4f0e*/ 	.byte	0x0a
	.zero		1


	//   ....[6]....
        /*4f10*/ 	.word	0x00078470
        /*4f14*/ 	.word	0x000000ff
        /*4f18*/ 	.word	0x00000000
        /*4f1c*/ 	.short	0x010a
        /*4f1e*/ 	.byte	0x0e
	.zero		1


	//   ....[7]....
        /*4f20*/ 	.word	0x000784a0
        /*4f24*/ 	.word	0x000000ff
        /*4f28*/ 	.word	0x00000000
        /*4f2c*/ 	.short	0x010a
        /*4f2e*/ 	.byte	0x0e
	.zero		1


	//----- nvinfo : EIATTR_NUM_MBARRIERS
	.align		4
.L_56:
        /*4f30*/ 	.byte	0x03, 0x38
        /*4f32*/ 	.short	0x0002


	//----- nvinfo : EIATTR_EXIT_INSTR_OFFSETS
	.align		4
        /*4f34*/ 	.byte	0x04, 0x1c
        /*4f36*/ 	.short	(.L_58 - .L_57)


	//   ....[0]....
.L_57:
        /*4f38*/ 	.word	0x00078460


	//----- nvinfo : EIATTR_REQNTID
	.align		4
.L_58:
        /*4f3c*/ 	.byte	0x04, 0x10
        /*4f3e*/ 	.short	(.L_60 - .L_59)
.L_59:
        /*4f40*/ 	.word	0x00000080
        /*4f44*/ 	.word	0x00000001
        /*4f48*/ 	.word	0x00000001


	//----- nvinfo : EIATTR_CRS_STACK_SIZE
	.align		4
.L_60:
        /*4f4c*/ 	.byte	0x04, 0x1e
        /*4f4e*/ 	.short	(.L_62 - .L_61)
.L_61:
        /*4f50*/ 	.word	0x00000000


	//----- nvinfo : EIATTR_CBANK_PARAM_SIZE
	.align		4
.L_62:
        /*4f54*/ 	.byte	0x03, 0x19
        /*4f56*/ 	.short	0x0050


	//----- nvinfo : EIATTR_PARAM_CBANK
	.align		4
        /*4f58*/ 	.byte	0x04, 0x0a
        /*4f5a*/ 	.short	(.L_64 - .L_63)
	.align		4
.L_63:
        /*4f5c*/ 	.word	index@(.nv.constant0.matmul_kernel)
        /*4f60*/ 	.short	0x0380
        /*4f62*/ 	.short	0x0050


	//----- nvinfo : EIATTR_SW_WAR
	.align		4
.L_64:
        /*4f64*/ 	.byte	0x04, 0x36
        /*4f66*/ 	.short	(.L_66 - .L_65)
.L_65:
        /*4f68*/ 	.word	0x00000008
.L_66:


//--------------------- .nv.compat                --------------------------
	.section	.nv.compat,"",@"SHT_CUDA_COMPAT_INFO"
	.align	4
        /*0000*/ 	.byte	0x02, 0x02, 0x02, 0x00, 0x02, 0x05, 0x05, 0x00, 0x02, 0x03, 0x00, 0x00, 0x02, 0x06, 0x01, 0x00


//--------------------- .nv.callgraph             --------------------------
	.section	.nv.callgraph,"",@"SHT_CUDA_CALLGRAPH"
	.align	4
	.sectionentsize	8
	.align		4
        /*0000*/ 	.word	0x00000000
	.align		4
        /*0004*/ 	.word	0xffffffff
	.align		4
        /*0008*/ 	.word	0x00000000
	.align		4
        /*000c*/ 	.word	0xfffffffe
	.align		4
        /*0010*/ 	.word	0x00000000
	.align		4
        /*0014*/ 	.word	0xfffffffd
	.align		4
        /*0018*/ 	.word	0x00000000
	.align		4
        /*001c*/ 	.word	0xfffffffc


//--------------------- .text.matmul_kernel       --------------------------
	.section	.text.matmul_kernel,"ax",@progbits
	.align	128
        .global         matmul_kernel
        .type           matmul_kernel,@function
        .size           matmul_kernel,(.L_x_20 - matmul_kernel)
        .other          matmul_kernel,@"STO_CUDA_ENTRY STV_DEFAULT"
matmul_kernel:
.text.matmul_kernel:
[----:B------:R-:W0:Y:S01]  /*0000*/  LDC R1, c[0x0][0x37c] ;  /* 0x0000df00ff017b82 */ /* 0x000e220000000800 */
[----:B------:R-:W1:Y:S01]  /*0010*/  S2R R0, SR_TID.X ;  /* 0x0000000000007919 */ /* 0x000e620000002100 */
[----:B0-----:R-:W-:Y:S01]  /*0020*/  VIADD R1, R1, 0xffffe1c8 ;  /* 0xffffe1c801017836 */ /* 0x001fe20000000000 */
[----:B-1----:R-:W-:-:S13]  /*0030*/  ISETP.GE.U32.AND P0, PT, R0, 0x20, PT ;  /* 0x000000200000780c */ /* 0x002fda0003f06070 */
[----:B------:R-:W-:Y:S02]  /*0040*/  VOTEU.ANY UP0, P0 ;  /* 0x0000000000ff7886 */ /* 0x000fe40000000100 */
[----:B------:R-:W-:Y:S05]  /*0050*/  BRA.U UP0, `(.L_x_0) ;  /* 0x0000000100b87547 */ /* 0x000fea000b800000 */
[----:B------:R-:W0:Y:S01]  /*0060*/  S2UR UR6, SR_CgaCtaId ;  /* 0x00000000000679c3 */ /* 0x000e220000008800 */
[----:B------:R-:W-:Y:S01]  /*0070*/  NOP ;  /* 0x0000000000007918 */ /* 0x000fe20000000000 */
[----:B------:R-:W-:Y:S02]  /*0080*/  UMOV UR4, 0x40 ;  /* 0x0000004000047882 */ /* 0x000fe40000000000 */
[----:B0-----:R-:W-:-:S09]  /*0090*/  ULEA UR4, UR6, UR4, 0x18 ;  /* 0x0000000406047291 */ /* 0x001fd2000f8ec0ff */
[----:B------:R-:W0:Y:S01]  /*00a0*/  LDS.U8 R0, [UR4] ;  /* 0x00000004ff007984 */ /* 0x000e220008000000 */
[----:B------:R-:W-:Y:S02]  /*00b0*/  UMOV UR4, 0x400 ;  /* 0x0000040000047882 */ /* 0x000fe40000000000 */
[----:B------:R-:W-:Y:S01]  /*00c0*/  ULEA UR4, UR6, UR4, 0x18 ;  /* 0x0000000406047291 */ /* 0x000fe2000f8ec0ff */
[----:B0-----:R-:W-:-:S13]  /*00d0*/  ISETP.NE.AND P0, PT, R0, RZ, PT ;  /* 0x000000ff0000720c */ /* 0x001fda0003f05270 */
[----:B------:R-:W-:Y:S05]  /*00e0*/  @P0 BRA `(.L_x_1) ;  /* 0x00000000007c0947 */ /* 0x000fea0003800000 */
[----:B------:R-:W-:-:S13]  /*00f0*/  ELECT P0, URZ, PT ;  /* 0x0000000000ff782f */ /* 0x000fda0003800000 */
[----:B------:R-:W-:Y:S05]  /*0100*/  @!P0 BRA `(.L_x_2) ;  /* 0x0000000000848947 */ /* 0x000fea0003800000 */
[----:B------:R-:W-:Y:S01]  /*0110*/  UMOV UR5, 0x8 ;  /* 0x0000000800057882 */ /* 0x000fe20000000000 */
[----:B------:R-:W-:Y:S02]  /*0120*/  IMAD.MOV.U32 R4, RZ, RZ, 0x1 ;  /* 0x00000001ff047424 */ /* 0x000fe400078e00ff */
[----:B------:R-:W-:Y:S02]  /*0130*/  IMAD.MOV.U32 R5, RZ, RZ, 0xff ;  /* 0x000000ffff057424 */ /* 0x000fe400078e00ff */
[----:B------:R-:W-:Y:S04]  /*0140*/  DEPBAR.LE SB0, 0x36 ;  /* 0x00008d800000791a */ /* 0x000fe80000000000 */
[----:B------:R-:W0:Y:S02]  /*0150*/  UTCATOMSWS.FIND_AND_SET.ALIGN UP1, UR5, UR5 ;  /* 0x00000005000575e3 */ /* 0x000e240008020800 */
[----:B0-----:R-:W-:-:S04]  /*0160*/  PLOP3.LUT P0, PT, PT, PT, UP1, 0x80, 0x8 ;  /* 0x000000000008781c */ /* 0x001fc80003f0f018 */
[----:B------:R-:W-:-:S04]  /*0170*/  SEL R0, RZ, 0xffffffff, !P0 ;  /* 0xffffffffff007807 */ /* 0x000fc80004000000 */
[----:B------:R-:W-:Y:S01]  /*0180*/  ISETP.NE.AND P0, PT, R0, RZ, PT ;  /* 0x000000ff0000720c */ /* 0x000fe20003f05270 */
[----:B------:R-:W-:-:S12]  /*0190*/  IMAD.U32 R0, RZ, RZ, UR5 ;  /* 0x00000005ff007e24 */ /* 0x000fd8000f8e00ff */
[----:B------:R-:W-:Y:S05]  /*01a0*/  @P0 BRA `(.L_x_3) ;  /* 0x0000000000240947 */ /* 0x000fea0003800000 */
.L_x_4:
[----:B------:R-:W-:Y:S05]  /*01b0*/  NANOSLEEP 0x64 ;  /* 0x000000640000795d */ /* 0x000fea0003800000 */
[----:B------:R-:W-:-:S05]  /*01c0*/  UMOV UR5, 0x8 ;  /* 0x0000000800057882 */ /* 0x000fca0000000000 */
[----:B------:R-:W-:Y:S04]  /*01d0*/  DEPBAR.LE SB0, 0x36 ;  /* 0x00008d800000791a */ /* 0x000fe80000000000 */
[----:B------:R-:W0:Y:S02]  /*01e0*/  UTCATOMSWS.FIND_AND_SET.ALIGN UP1, UR5, UR5 ;  /* 0x00000005000575e3 */ /* 0x000e240008020800 */
[----:B0-----:R-:W-:-:S04]  /*01f0*/  PLOP3.LUT P0, PT, PT, PT, UP1, 0x80, 0x8 ;  /* 0x000000000008781c */ /* 0x001fc80003f0f018 */
[----:B------:R-:W-:-:S04]  /*0200*/  SEL R0, RZ, 0xffffffff, !P0 ;  /* 0xffffffffff007807 */ /* 0x000fc80004000000 */
[----:B------:R-:W-:Y:S01]  /*0210*/  ISETP.NE.AND P0, PT, R0, RZ, PT ;  /* 0x000000ff0000720c */ /* 0x000fe20003f05270 */
[----:B------:R-:W-:-:S12]  /*0220*/  IMAD.U32 R0, RZ, RZ, UR5 ;  /* 0x00000005ff007e24 */ /* 0x000fd8000f8e00ff */
[----:B------:R-:W-:Y:S05]  /*0230*/  @!P0 BRA `(.L_x_4) ;  /* 0xfffffffc00dc8947 */ /* 0x000fea000383ffff */
.L_x_3:
[C---:B------:R-:W-:Y:S01]  /*0240*/  VIADD R3, R0.reuse, 0x10 ;  /* 0x0000001000037836 */ /* 0x040fe20000000000 */
[----:B------:R-:W-:Y:S01]  /*0250*/  UMOV UR5, 0x50 ;  /* 0x0000005000057882 */ /* 0x000fe20000000000 */
[----:B------:R-:W-:Y:S01]  /*0260*/  SHF.L.U32 R2, R5, R0, RZ ;  /* 0x0000000005027219 */ /* 0x000fe200000006ff */
[----:B------:R-:W-:Y:S01]  /*0270*/  ULEA UR5, UR6, UR5, 0x18 ;  /* 0x0000000506057291 */ /* 0x000fe2000f8ec0ff */
[----:B------:R-:W-:Y:S01]  /*0280*/  IMAD.SHL.U32 R0, R0, 0x20, RZ ;  /* 0x0000002000007824 */ /* 0x000fe200078e00ff */
[----:B------:R-:W-:-:S04]  /*0290*/  SHF.L.U32 R3, R4, R3, RZ ;  /* 0x0000000304037219 */ /* 0x000fc800000006ff */
[----:B------:R-:W-:-:S05]  /*02a0*/  LOP3.LUT R2, R3, R2, RZ, 0xfc, !PT ;  /* 0x0000000203027212 */ /* 0x000fca00078efcff */
[----:B------:R0:W-:Y:S04]  /*02b0*/  ATOMS.OR RZ, [UR5], R2 ;  /* 0x00000002ffff798c */ /* 0x0001e8000b000005 */
[----:B------:R0:W-:Y:S01]  /*02c0*/  STS [UR4], R0 ;  /* 0x00000000ff007988 */ /* 0x0001e20008000804 */
[----:B------:R-:W-:Y:S05]  /*02d0*/  BRA `(.L_x_2) ;  /* 0x0000000000107947 */ /* 0x000fea0003800000 */
.L_x_1:
[----:B------:R-:W-:Y:S01]  /*02e0*/  IMAD.MOV.U32 R0, RZ, RZ, -0x1 ;  /* 0xffffffffff007424 */ /* 0x000fe200078e00ff */
[----:B------:R-:W-:-:S04]  /*02f0*/  MOV R2, 0x320 ;  /* 0x0000032000027802 */ /* 0x000fc80000000f00 */
[----:B------:R0:W-:Y:S03]  /*0300*/  STS [UR4], R0 ;  /* 0x00000000ff007988 */ /* 0x0001e60008000804 */
[----:B0-----:R-:W-:Y:S05]  /*0310*/  CALL.REL.NOINC `($__internal_1_$__cuda_sm10x_tcgen05_guardrail_trap_phase_invalid_during_alloc) ;  /* 0x0000078000787944 */ /* 0x001fea0003c00000 */
.L_x_2:
[----:B------:R-:W-:Y:S05]  /*0320*/  WARPSYNC.ALL ;  /* 0x0000000000007948 */ /* 0x000fea0003800000 */
[----:B------:R-:W-:Y:S01]  /*0330*/  NOP ;  /* 0x0000000000007918 */ /* 0x000fe20000000000 */
.L_x_0:
[----:B------:R-:W1:Y:S01]  /*0340*/  LDC.64 R6, c[0x0][0x398] ;  /* 0x0000e600ff067b82 */ /* 0x000e620000000a00 */
[----:B------:R-:W2:Y:S01]  /*0350*/  S2R R5, SR_CTAID.X ;  /* 0x0000000000057919 */ /* 0x000ea20000002500 */
[----:B------:R-:W-:Y:S01]  /*0360*/  UMOV UR10, 0x400 ;  /* 0x00000400000a7882 */ /* 0x000fe20000000000 */
[----:B------:R-:W3:Y:S01]  /*0370*/  LDCU UR30, c[0x0][0x3a4] ;  /* 0x00007480ff1e77ac */ /* 0x000ee20008000800 */
[----:B------:R-:W4:Y:S01]  /*0380*/  S2R R26, SR_TID.X ;  /* 0x00000000001a7919 */ /* 0x000f220000002100 */
[----:B------:R-:W5:Y:S03]  /*0390*/  LDCU.64 UR8, c[0x0][0x3a8] ;  /* 0x00007500ff0877ac */ /* 0x000f660008000a00 */
[----:B------:R-:W0:Y:S01]  /*03a0*/  S2UR UR5, SR_CgaCtaId ;  /* 0x00000000000579c3 */ /* 0x000e220000008800 */
[----:B------:R-:W0:Y:S01]  /*03b0*/  LDCU.128 UR16, c[0x0][0x380] ;  /* 0x00007000ff1077ac */ /* 0x000e220008000c00 */
[----:B------:R-:W0:Y:S02]  /*03c0*/  LDCU UR39, c[0x0][0x3b0] ;  /* 0x00007600ff2777ac */ /* 0x000e240008000800 */
[----:B01----:R-:W-:-:S02]  /*03d0*/  VIADD R0, R7, 0x1ff ;  /* 0x000001ff07007836 */ /* 0x003fc40000000000 */
[----:B-----5:R-:W-:Y:S02]  /*03e0*/  IMAD.U32 R75, RZ, RZ, UR8 ;  /* 0x00000008ff4b7e24 */ /* 0x020fe4000f8e00ff */
[----:B------:R-:W-:Y:S01]  /*03f0*/  IMAD.U32 R73, RZ, RZ, UR8 ;  /* 0x00000008ff497e24 */ /* 0x000fe2000f8e00ff */
[----:B------:R-:W-:Y:S01]  /*0400*/  SHF.R.S32.HI R3, RZ, 0x1f, R0 ;  /* 0x0000001fff037819 */ /* 0x000fe20000011400 */
[----:B------:R-:W-:Y:S01]  /*0410*/  IMAD.U32 R71, RZ, RZ, UR8 ;  /* 0x00000008ff477e24 */ /* 0x000fe2000f8e00ff */
[----:B------:R-:W-:Y:S02]  /*0420*/  ULEA UR10, UR5, UR10, 0x18 ;  /* 0x0000000a050a7291 */ /* 0x000fe4000f8ec0ff */
[----:B------:R-:W-:Y:S01]  /*0430*/  LEA.HI R3, R3, R0, RZ, 0x9 ;  /* 0x0000000003037211 */ /* 0x000fe200078f48ff */
[----:B------:R-:W-:Y:S01]  /*0440*/  IMAD.U32 R69, RZ, RZ, UR8 ;  /* 0x00000008ff457e24 */ /* 0x000fe2000f8e00ff */
[----:B--2---:R-:W-:Y:S01]  /*0450*/  IABS R10, R5 ;  /* 0x00000005000a7213 */ /* 0x004fe20000000000 */
[----:B------:R-:W-:Y:S01]  /*0460*/  IMAD.U32 R67, RZ, RZ, UR8 ;  /* 0x00000008ff437e24 */ /* 0x000fe2000f8e00ff */
[----:B------:R-:W-:Y:S01]  /*0470*/  SHF.R.S32.HI R4, RZ, 0x9, R3 ;  /* 0x00000009ff047819 */ /* 0x000fe20000011403 */
[----:B------:R-:W-:-:S02]  /*0480*/  IMAD.U32 R65, RZ, RZ, UR8 ;  /* 0x00000008ff417e24 */ /* 0x000fc4000f8e00ff */
[----:B------:R-:W-:Y:S01]  /*0490*/  IMAD.U32 R63, RZ, RZ, UR8 ;  /* 0x00000008ff3f7e24 */ /* 0x000fe2000f8e00ff */
[-C--:B------:R-:W-:Y:S01]  /*04a0*/  IABS R9, R4.reuse ;  /* 0x0000000400097213 */ /* 0x080fe20000000000 */
[----:B------:R-:W-:Y:S01]  /*04b0*/  IMAD.U32 R61, RZ, RZ, UR8 ;  /* 0x00000008ff3d7e24 */ /* 0x000fe2000f8e00ff */
[----:B------:R-:W-:Y:S01]  /*04c0*/  IABS R12, R4 ;  /* 0x00000004000c7213 */ /* 0x000fe20000000000 */
[----:B------:R-:W-:Y:S01]  /*04d0*/  IMAD.U32 R59, RZ, RZ, UR8 ;  /* 0x00000008ff3b7e24 */ /* 0x000fe2000f8e00ff */
[----:B------:R-:W0:Y:S01]  /*04e0*/  I2F.RP R0, R9 ;  /* 0x0000000900007306 */ /* 0x000e220000209400 */
[----:B------:R-:W-:Y:S02]  /*04f0*/  IMAD.U32 R57, RZ, RZ, UR8 ;  /* 0x00000008ff397e24 */ /* 0x000fe4000f8e00ff */
[----:B------:R-:W-:Y:S02]  /*0500*/  IMAD.U32 R55, RZ, RZ, UR8 ;  /* 0x00000008ff377e24 */ /* 0x000fe4000f8e00ff */
[----:B------:R-:W-:-:S02]  /*0510*/  IMAD.U32 R53, RZ, RZ, UR8 ;  /* 0x00000008ff357e24 */ /* 0x000fc4000f8e00ff */
[----:B------:R-:W-:Y:S02]  /*0520*/  IMAD.U32 R51, RZ, RZ, UR8 ;  /* 0x00000008ff337e24 */ /* 0x000fe4000f8e00ff */
[----:B------:R-:W-:Y:S02]  /*0530*/  IMAD.U32 R49, RZ, RZ, UR8 ;  /* 0x00000008ff317e24 */ /* 0x000fe4000f8e00ff */
[----:B------:R-:W-:Y:S02]  /*0540*/  IMAD.U32 R48, RZ, RZ, UR8 ;  /* 0x00000008ff307e24 */ /* 0x000fe4000f8e00ff */
[----:B------:R-:W-:Y:S01]  /*0550*/  IMAD.U32 R47, RZ, RZ, UR8 ;  /* 0x00000008ff2f7e24 */ /* 0x000fe2000f8e00ff */
[----:B0-----:R-:W0:Y:S01]  /*0560*/  MUFU.RCP R0, R0 ;  /* 0x0000000000007308 */ /* 0x001e220000001000 */
[----:B------:R-:W-:Y:S02]  /*0570*/  IMAD.U32 R46, RZ, RZ, UR8 ;  /* 0x00000008ff2e7e24 */ /* 0x000fe4000f8e00ff */
[----:B------:R-:W-:-:S02]  /*0580*/  IMAD.U32 R45, RZ, RZ, UR8 ;  /* 0x00000008ff2d7e24 */ /* 0x000fc4000f8e00ff */
[----:B------:R-:W-:Y:S02]  /*0590*/  IMAD.U32 R44, RZ, RZ, UR8 ;  /* 0x00000008ff2c7e24 */ /* 0x000fe4000f8e00ff */
[----:B------:R-:W-:Y:S02]  /*05a0*/  IMAD.U32 R43, RZ, RZ, UR8 ;  /* 0x00000008ff2b7e24 */ /* 0x000fe4000f8e00ff */
[----:B------:R-:W-:Y:S02]  /*05b0*/  IMAD.U32 R42, RZ, RZ, UR8 ;  /* 0x00000008ff2a7e24 */ /* 0x000fe4000f8e00ff */
[----:B------:R-:W-:Y:S02]  /*05c0*/  IMAD.U32 R41, RZ, RZ, UR8 ;  /* 0x00000008ff297e24 */ /* 0x000fe4000f8e00ff */
[----:B------:R-:W-:Y:S02]  /*05d0*/  IMAD.U32 R40, RZ, RZ, UR8 ;  /* 0x00000008ff287e24 */ /* 0x000fe4000f8e00ff */
[----:B------:R-:W-:-:S02]  /*05e0*/  IMAD.U32 R39, RZ, RZ, UR8 ;  /* 0x00000008ff277e24 */ /* 0x000fc4000f8e00ff */
[----:B0-----:R-:W-:Y:S02]  /*05f0*/  VIADD R2, R0, 0xffffffe ;  /* 0x0ffffffe00027836 */ /* 0x001fe40000000000 */
[----:B------:R-:W-:Y:S02]  /*0600*/  IMAD.MOV R0, RZ, RZ, -R12 ;  /* 0x000000ffff007224 */ /* 0x000fe400078e0a0c */
[----:B------:R0:W1:Y:S01]  /*0610*/  F2I.FTZ.U32.TRUNC.NTZ R3, R2 ;  /* 0x0000000200037305 */ /* 0x000062000021f000 */
[----:B------:R-:W-:Y:S02]  /*0620*/  IMAD.U32 R30, RZ, RZ, UR8 ;  /* 0x00000008ff1e7e24 */ /* 0x000fe4000f8e00ff */
[----:B------:R-:W-:Y:S02]  /*0630*/  IMAD.U32 R38, RZ, RZ, UR8 ;  /* 0x00000008ff267e24 */ /* 0x000fe4000f8e00ff */
[----:B------:R-:W-:Y:S02]  /*0640*/  IMAD.U32 R37, RZ, RZ, UR8 ;  /* 0x00000008ff257e24 */ /* 0x000fe4000f8e00ff */
[----:B------:R-:W-:-:S02]  /*0650*/  IMAD.U32 R29, RZ, RZ, UR8 ;  /* 0x00000008ff1d7e24 */ /* 0x000fc4000f8e00ff */
[----:B0-----:R-:W-:Y:S02]  /*0660*/  IMAD.MOV.U32 R2, RZ, RZ, RZ ;  /* 0x000000ffff027224 */ /* 0x001fe400078e00ff */
[----:B------:R-:W-:Y:S02]  /*0670*/  IMAD.U32 R36, RZ, RZ, UR8 ;  /* 0x00000008ff247e24 */ /* 0x000fe4000f8e00ff */
[----:B------:R-:W-:Y:S02]  /*0680*/  IMAD.U32 R35, RZ, RZ, UR8 ;  /* 0x00000008ff237e24 */ /* 0x000fe4000f8e00ff */
[----:B-1----:R-:W-:Y:S02]  /*0690*/  IMAD.MOV R8, RZ, RZ, -R3 ;  /* 0x000000ffff087224 */ /* 0x002fe400078e0a03 */
[----:B------:R-:W-:Y:S02]  /*06a0*/  IMAD.U32 R34, RZ, RZ, UR8 ;  /* 0x00000008ff227e24 */ /* 0x000fe4000f8e00ff */
[----:B------:R-:W-:-:S02]  /*06b0*/  IMAD R11, R8, R9, RZ ;  /* 0x00000009080b7224 */ /* 0x000fc400078e02ff */
[----:B------:R-:W-:Y:S02]  /*06c0*/  IMAD.MOV.U32 R8, RZ, RZ, R10 ;  /* 0x000000ffff087224 */ /* 0x000fe400078e000a */
[----:B------:R-:W-:-:S04]  /*06d0*/  IMAD.HI.U32 R3, R3, R11, R2 ;  /* 0x0000000b03037227 */ /* 0x000fc800078e0002 */
[----:B------:R-:W-:Y:S02]  /*06e0*/  IMAD.U32 R33, RZ, RZ, UR8 ;  /* 0x00000008ff217e24 */ /* 0x000fe4000f8e00ff */
[----:B------:R-:W-:-:S04]  /*06f0*/  IMAD.HI.U32 R3, R3, R8, RZ ;  /* 0x0000000803037227 */ /* 0x000fc800078e00ff */
[----:B------:R-:W-:Y:S02]  /*0700*/  IMAD R0, R3, R0, R8 ;  /* 0x0000000003007224 */ /* 0x000fe400078e0208 */
[----:B------:R-:W-:Y:S02]  /*0710*/  IMAD.U32 R32, RZ, RZ, UR8 ;  /* 0x00000008ff207e24 */ /* 0x000fe4000f8e00ff */
[----:B------:R-:W-:Y:S01]  /*0720*/  IMAD.U32 R31, RZ, RZ, UR8 ;  /* 0x00000008ff1f7e24 */ /* 0x000fe2000f8e00ff */
[----:B------:R-:W-:Y:S01]  /*0730*/  BAR.SYNC.DEFER_BLOCKING 0x0 ;  /* 0x0000000000007b1d */ /* 0x000fe20000010000 */
[----:B------:R-:W-:Y:S01]  /*0740*/  ISETP.GT.U32.AND P1, PT, R9, R0, PT ;  /* 0x000000000900720c */ /* 0x000fe20003f24070 */
[----:B------:R-:W-:Y:S02]  /*0750*/  IMAD.U32 R50, RZ, RZ, UR8 ;  /* 0x00000008ff327e24 */ /* 0x000fe4000f8e00ff */
[----:B------:R-:W-:Y:S02]  /*0760*/  IMAD.U32 R52, RZ, RZ, UR8 ;  /* 0x00000008ff347e24 */ /* 0x000fe4000f8e00ff */
[----:B------:R-:W-:-:S02]  /*0770*/  IMAD.U32 R56, RZ, RZ, UR8 ;  /* 0x00000008ff387e24 */ /* 0x000fc4000f8e00ff */
[----:B------:R-:W-:-:S06]  /*0780*/  IMAD.U32 R58, RZ, RZ, UR8 ;  /* 0x00000008ff3a7e24 */ /* 0x000fcc000f8e00ff */
[----:B------:R-:W-:Y:S02]  /*0790*/  @!P1 IMAD.IADD R0, R0, 0x1, -R9 ;  /* 0x0000000100009824 */ /* 0x000fe400078e0a09 */
[----:B------:R-:W-:Y:S01]  /*07a0*/  @!P1 VIADD R3, R3, 0x1 ;  /* 0x0000000103039836 */ /* 0x000fe20000000000 */
[----:B------:R-:W-:Y:S02]  /*07b0*/  ISETP.NE.AND P1, PT, R4, RZ, PT ;  /* 0x000000ff0400720c */ /* 0x000fe40003f25270 */
[----:B------:R-:W-:Y:S02]  /*07c0*/  ISETP.GE.U32.AND P0, PT, R0, R9, PT ;  /* 0x000000090000720c */ /* 0x000fe40003f06070 */
[----:B------:R-:W-:-:S04]  /*07d0*/  LOP3.LUT R0, R5, R4, RZ, 0x3c, !PT ;  /* 0x0000000405007212 */ /* 0x000fc800078e3cff */
[----:B------:R-:W-:Y:S01]  /*07e0*/  ISETP.GE.AND P2, PT, R0, RZ, PT ;  /* 0x000000ff0000720c */ /* 0x000fe20003f46270 */
[----:B------:R-:W-:-:S06]  /*07f0*/  VIADD R0, R6, 0x3f ;  /* 0x0000003f06007836 */ /* 0x000fcc0000000000 */
[----:B------:R-:W-:-:S04]  /*0800*/  @P0 VIADD R3, R3, 0x1 ;  /* 0x0000000103030836 */ /* 0x000fc80000000000 */
[----:B------:R-:W-:Y:S01]  /*0810*/  IMAD.MOV.U32 R10, RZ, RZ, R3 ;  /* 0x000000ffff0a7224 */ /* 0x000fe200078e0003 */
[----:B------:R-:W-:-:S03]  /*0820*/  SHF.R.S32.HI R3, RZ, 0x1f, R0 ;  /* 0x0000001fff037819 */ /* 0x000fc60000011400 */
[----:B------:R-:W-:Y:S01]  /*0830*/  @!P2 IMAD.MOV R10, RZ, RZ, -R10 ;  /* 0x000000ffff0aa224 */ /* 0x000fe200078e0a0a */
[----:B------:R-:W-:Y:S02]  /*0840*/  LEA.HI R3, R3, R0, RZ, 0x6 ;  /* 0x0000000003037211 */ /* 0x000fe400078f30ff */
[----:B------:R-:W-:-:S04]  /*0850*/  @!P1 LOP3.LUT R10, RZ, R4, RZ, 0x33, !PT ;  /* 0x00000004ff0a9212 */ /* 0x000fc800078e33ff */
[----:B------:R-:W-:Y:S01]  /*0860*/  LEA.HI.SX32 R3, R3, -R10, 0x1a ;  /* 0x8000000a03037211 */ /* 0x000fe200078fd2ff */
[----:B------:R-:W-:-:S03]  /*0870*/  IMAD.MOV R8, RZ, RZ, -R10 ;  /* 0x000000ffff087224 */ /* 0x000fc600078e0a0a */
[----:B------:R-:W-:Y:S01]  /*0880*/  VIMNMX R13, PT, PT, R3, 0x1, PT ;  /* 0x00000001030d7848 */ /* 0x000fe20003fe0100 */
[----:B------:R-:W-:-:S03]  /*0890*/  IMAD R12, R4, R8, R5 ;  /* 0x00000008040c7224 */ /* 0x000fc600078e0205 */
[----:B------:R-:W-:Y:S02]  /*08a0*/  IABS R9, R13 ;  /* 0x0000000d00097213 */ /* 0x000fe40000000000 */
[----:B------:R-:W-:Y:S02]  /*08b0*/  IABS R8, R12 ;  /* 0x0000000c00087213 */ /* 0x000fe40000000000 */
[----:B------:R-:W0:Y:S08]  /*08c0*/  I2F.RP R0, R9 ;  /* 0x0000000900007306 */ /* 0x000e300000209400 */
[----:B0-----:R-:W0:Y:S02]  /*08d0*/  MUFU.RCP R0, R0 ;  /* 0x0000000000007308 */ /* 0x001e240000001000 */
[----:B0-----:R-:W-:-:S06]  /*08e0*/  VIADD R2, R0, 0xffffffe ;  /* 0x0ffffffe00027836 */ /* 0x001fcc0000000000 */
[----:B------:R0:W1:Y:S02]  /*08f0*/  F2I.FTZ.U32.TRUNC.NTZ R3, R2 ;  /* 0x0000000200037305 */ /* 0x000064000021f000 */
[----:B0-----:R-:W-:Y:S02]  /*0900*/  IMAD.MOV.U32 R2, RZ, RZ, RZ ;  /* 0x000000ffff027224 */ /* 0x001fe400078e00ff */
[----:B-1----:R-:W-:-:S04]  /*0910*/  IMAD.MOV R11, RZ, RZ, -R3 ;  /* 0x000000ffff0b7224 */ /* 0x002fc800078e0a03 */
[----:B------:R-:W-:Y:S01]  /*0920*/  IMAD.MOV.U32 R4, RZ, RZ, R11 ;  /* 0x000000ffff047224 */ /* 0x000fe200078e000b */
[----:B------:R-:W-:-:S03]  /*0930*/  IABS R11, R13 ;  /* 0x0000000d000b7213 */ /* 0x000fc60000000000 */
[----:B------:R-:W-:Y:S02]  /*0940*/  IMAD R5, R4, R9, RZ ;  /* 0x0000000904057224 */ /* 0x000fe400078e02ff */
[----:B------:R-:W-:Y:S01]  /*0950*/  IMAD.MOV.U32 R4, RZ, RZ, R8 ;  /* 0x000000ffff047224 */ /* 0x000fe200078e0008 */
[----:B------:R-:W-:Y:S01]  /*0960*/  IABS R8, R7 ;  /* 0x0000000700087213 */ /* 0x000fe20000000000 */
[----:B------:R-:W-:Y:S01]  /*0970*/  IMAD.HI.U32 R3, R3, R5, R2 ;  /* 0x0000000503037227 */ /* 0x000fe200078e0002 */
[----:B----4-:R-:W-:-:S03]  /*0980*/  LOP3.LUT R5, R26, 0x3f, RZ, 0xc0, !PT ;  /* 0x0000003f1a057812 */ /* 0x010fc600078ec0ff */
[----:B------:R-:W-:Y:S01]  /*0990*/  IMAD.MOV R0, RZ, RZ, -R11 ;  /* 0x000000ffff007224 */ /* 0x000fe200078e0a0b */
[----:B------:R-:W-:Y:S01]  /*09a0*/  IABS R11, R6 ;  /* 0x00000006000b7213 */ /* 0x000fe20000000000 */
[----:B------:R-:W-:-:S03]  /*09b0*/  IMAD.HI.U32 R3, R3, R4, RZ ;  /* 0x0000000403037227 */ /* 0x000fc600078e00ff */
[----:B------:R-:W0:Y:S01]  /*09c0*/  I2F.RP R2, R11 ;  /* 0x0000000b00027306 */ /* 0x000e220000209400 */
[----:B------:R-:W-:-:S05]  /*09d0*/  IMAD R0, R3, R0, R4 ;  /* 0x0000000003007224 */ /* 0x000fca00078e0204 */
[----:B------:R-:W-:Y:S02]  /*09e0*/  ISETP.GT.U32.AND P1, PT, R9, R0, PT ;  /* 0x000000000900720c */ /* 0x000fe40003f24070 */
[----:B------:R-:W1:Y:S08]  /*09f0*/  I2F.RP R4, R8 ;  /* 0x0000000800047306 */ /* 0x000e700000209400 */
[----:B0-----:R-:W0:Y:S03]  /*0a00*/  MUFU.RCP R2, R2 ;  /* 0x0000000200027308 */ /* 0x001e260000001000 */
[----:B------:R-:W-:-:S02]  /*0a10*/  @!P1 IMAD.IADD R0, R0, 0x1, -R9 ;  /* 0x0000000100009824 */ /* 0x000fc400078e0a09 */
[----:B------:R-:W-:Y:S01]  /*0a20*/  @!P1 VIADD R3, R3, 0x1 ;  /* 0x0000000103039836 */ /* 0x000fe20000000000 */
[----:B------:R-:W-:Y:S02]  /*0a30*/  ISETP.NE.AND P1, PT, R13, RZ, PT ;  /* 0x000000ff0d00720c */ /* 0x000fe40003f25270 */
[----:B------:R-:W-:Y:S01]  /*0a40*/  ISETP.GE.U32.AND P0, PT, R0, R9, PT ;  /* 0x000000090000720c */ /* 0x000fe20003f06070 */
[----:B-1----:R-:W1:Y:S01]  /*0a50*/  MUFU.RCP R4, R4 ;  /* 0x0000000400047308 */ /* 0x002e620000001000 */
[----:B------:R-:W-:-:S04]  /*0a60*/  LOP3.LUT R0, R12, R13, RZ, 0x3c, !PT ;  /* 0x0000000d0c007212 */ /* 0x000fc800078e3cff */
[----:B------:R-:W-:Y:S01]  /*0a70*/  ISETP.GE.AND P2, PT, R0, RZ, PT ;  /* 0x000000ff0000720c */ /* 0x000fe20003f46270 */
[----:B0-----:R-:W-:-:S06]  /*0a80*/  VIADD R2, R2, 0xffffffe ;  /* 0x0ffffffe02027836 */ /* 0x001fcc0000000000 */
[----:B------:R-:W-:-:S04]  /*0a90*/  @P0 VIADD R3, R3, 0x1 ;  /* 0x0000000103030836 */ /* 0x000fc80000000000 */
[----:B------:R-:W-:Y:S02]  /*0aa0*/  IMAD.MOV.U32 R7, RZ, RZ, R3 ;  /* 0x000000ffff077224 */ /* 0x000fe400078e0003 */
[----:B------:R-:W0:Y:S01]  /*0ab0*/  F2I.FTZ.U32.TRUNC.NTZ R3, R2 ;  /* 0x0000000200037305 */ /* 0x000e22000021f000 */
[----:B-1----:R-:W-:Y:S02]  /*0ac0*/  VIADD R4, R4, 0xffffffe ;  /* 0x0ffffffe04047836 */ /* 0x002fe40000000000 */
[----:B------:R-:W-:Y:S01]  /*0ad0*/  @!P2 IMAD.MOV R7, RZ, RZ, -R7 ;  /* 0x000000ffff07a224 */ /* 0x000fe200078e0a07 */
[----:B------:R-:W-:-:S05]  /*0ae0*/  @!P1 LOP3.LUT R7, RZ, R13, RZ, 0x33, !PT ;  /* 0x0000000dff079212 */ /* 0x000fca00078e33ff */
[----:B------:R-:W-:-:S04]  /*0af0*/  IMAD.MOV R0, RZ, RZ, -R7 ;  /* 0x000000ffff007224 */ /* 0x000fc800078e0a07 */
[----:B------:R-:W-:Y:S02]  /*0b00*/  IMAD R0, R13, R0, R12 ;  /* 0x000000000d007224 */ /* 0x000fe400078e020c */
[----:B0-----:R-:W-:Y:S02]  /*0b10*/  IMAD.MOV R2, RZ, RZ, -R3 ;  /* 0x000000ffff027224 */ /* 0x001fe400078e0a03 */
[----:B------:R-:W-:Y:S02]  /*0b20*/  IMAD.IADD R0, R10, 0x1, R0 ;  /* 0x000000010a007824 */ /* 0x000fe400078e0200 */
[----:B------:R-:W0:Y:S02]  /*0b30*/  LDS R10, [UR10] ;  /* 0x0000000aff0a7984 */ /* 0x000e240008000800 */
[----:B------:R-:W-:Y:S01]  /*0b40*/  IMAD R14, R0, 0x40, R5 ;  /* 0x00000040000e7824 */ /* 0x000fe200078e0205 */
[----:B------:R-:W-:Y:S01]  /*0b50*/  SHF.R.U32.HI R0, RZ, 0x6, R26 ;  /* 0x00000006ff007819 */ /* 0x000fe2000001161a */
[----:B------:R-:W-:-:S02]  /*0b60*/  IMAD R5, R2, R11, RZ ;  /* 0x0000000b02057224 */ /* 0x000fc400078e02ff */
[----:B------:R-:W-:Y:S01]  /*0b70*/  IMAD.MOV.U32 R2, RZ, RZ, RZ ;  /* 0x000000ffff027224 */ /* 0x000fe200078e00ff */
[----:B------:R-:W-:Y:S01]  /*0b80*/  IABS R20, R14 ;  /* 0x0000000e00147213 */ /* 0x000fe20000000000 */
[----:B------:R1:W-:Y:S01]  /*0b90*/  STL [R1+0x1794], R14 ;  /* 0x0017940e01007387 */ /* 0x0003e20000100800 */
[----:B------:R-:W-:Y:S01]  /*0ba0*/  R2UR UR12, R0 ;  /* 0x00000000000c72ca */ /* 0x000fe200000e0000 */
[----:B------:R-:W-:Y:S01]  /*0bb0*/  IMAD.HI.U32 R2, R3, R5, R2 ;  /* 0x0000000503027227 */ /* 0x000fe200078e0002 */
[----:B------:R-:W-:Y:S01]  /*0bc0*/  ISETP.GE.AND P3, PT, R14, RZ, PT ;  /* 0x000000ff0e00720c */ /* 0x000fe20003f66270 */
[----:B------:R-:W2:Y:S02]  /*0bd0*/  F2I.FTZ.U32.TRUNC.NTZ R3, R4 ;  /* 0x0000000400037305 */ /* 0x000ea4000021f000 */
[----:B------:R-:W-:Y:S02]  /*0be0*/  IMAD.SHL.U32 R0, R7, 0x200, RZ ;  /* 0x0000020007007824 */ /* 0x000fe400078e00ff */
[----:B------:R-:W-:-:S04]  /*0bf0*/  IMAD.HI.U32 R2, R2, R20, RZ ;  /* 0x0000001402027227 */ /* 0x000fc800078e00ff */
[----:B------:R-:W-:Y:S02]  /*0c00*/  IMAD.MOV R2, RZ, RZ, -R2 ;  /* 0x000000ffff027224 */ /* 0x000fe400078e0a02 */
[C---:B------:R-:W-:Y:S01]  /*0c10*/  VIADD R13, R0.reuse, 0x3 ;  /* 0x00000003000d7836 */ /* 0x040fe20000000000 */
[----:B------:R-:W-:Y:S01]  /*0c20*/  UIADD3 UR15, UPT, UPT, UR12, 0xe, URZ ;  /* 0x0000000e0c0f7890 */ /* 0x000fe2000fffe0ff */
[C---:B------:R-:W-:Y:S01]  /*0c30*/  IMAD R20, R11.reuse, R2, R20 ;  /* 0x000000020b147224 */ /* 0x040fe200078e0214 */
[----:B------:R-:W-:Y:S01]  /*0c40*/  SHF.R.U32.HI R2, RZ, 0x5, R26 ;  /* 0x00000005ff027819 */ /* 0x000fe2000001161a */
[C---:B-1----:R-:W-:Y:S01]  /*0c50*/  VIADD R14, R0.reuse, 0x7 ;  /* 0x00000007000e7836 */ /* 0x042fe20000000000 */
[----:B------:R-:W-:Y:S01]  /*0c60*/  IABS R12, R13 ;  /* 0x0000000d000c7213 */ /* 0x000fe20000000000 */
[--C-:B--2---:R-:W-:Y:S01]  /*0c70*/  IMAD.MOV R9, RZ, RZ, -R3.reuse ;  /* 0x000000ffff097224 */ /* 0x104fe200078e0a03 */
[----:B------:R-:W-:Y:S01]  /*0c80*/  ISETP.GT.U32.AND P0, PT, R11, R20, PT ;  /* 0x000000140b00720c */ /* 0x000fe20003f04070 */
[----:B------:R-:W-:Y:S01]  /*0c90*/  VIADD R16, R0, 0x9 ;  /* 0x0000000900107836 */ /* 0x000fe20000000000 */
[----:B------:R-:W-:Y:S01]  /*0ca0*/  R2UR UR6, R2 ;  /* 0x00000000020672ca */ /* 0x000fe200000e0000 */
[----:B------:R-:W-:Y:S01]  /*0cb0*/  IMAD R9, R9, R8, RZ ;  /* 0x0000000809097224 */ /* 0x000fe200078e02ff */
[----:B------:R-:W-:Y:S01]  /*0cc0*/  IABS R17, R14 ;  /* 0x0000000e00117213 */ /* 0x000fe20000000000 */
[----:B------:R-:W-:Y:S01]  /*0cd0*/  IMAD.MOV.U32 R2, RZ, RZ, RZ ;  /* 0x000000ffff027224 */ /* 0x000fe200078e00ff */
[----:B------:R-:W-:Y:S01]  /*0ce0*/  UIMAD UR4, UR15, UR8, URZ ;  /* 0x000000080f0472a4 */ /* 0x000fe2000f8e02ff */
[----:B------:R-:W-:Y:S01]  /*0cf0*/  VIADD R19, R0, 0x11 ;  /* 0x0000001100137836 */ /* 0x000fe20000000000 */
[----:B------:R-:W-:Y:S01]  /*0d00*/  UIADD3 UR22, UPT, UPT, UR12, 0x1e, URZ ;  /* 0x0000001e0c167890 */ /* 0x000fe2000fffe0ff */
[----:B------:R-:W-:Y:S01]  /*0d10*/  IMAD.HI.U32 R9, R3, R9, R2 ;  /* 0x0000000903097227 */ /* 0x000fe200078e0002 */
[----:B------:R-:W-:Y:S01]  /*0d20*/  UIADD3 UR23, UPT, UPT, UR12, 0x2e, URZ ;  /* 0x0000002e0c177890 */ /* 0x000fe2000fffe0ff */
[----:B0-----:R-:W-:Y:S01]  /*0d30*/  R2UR UR11, R10 ;  /* 0x000000000a0b72ca */ /* 0x001fe200000e0000 */
[----:B------:R-:W-:Y:S01]  /*0d40*/  UIMAD UR7, UR22, UR8, URZ ;  /* 0x00000008160772a4 */ /* 0x000fe2000f8e02ff */
[----:B------:R-:W-:Y:S01]  /*0d50*/  VIADD R2, R0, 0x1 ;  /* 0x0000000100027836 */ /* 0x000fe20000000000 */
[----:B------:R-:W-:Y:S01]  /*0d60*/  UIMAD UR13, UR23, UR8, URZ ;  /* 0x00000008170d72a4 */ /* 0x000fe2000f8e02ff */
[----:B------:R-:W-:Y:S01]  /*0d70*/  @!P0 IMAD.IADD R20, R20, 0x1, -R11 ;  /* 0x0000000114148824 */ /* 0x000fe200078e0a0b */
[----:B------:R-:W-:Y:S01]  /*0d80*/  ISETP.NE.AND P0, PT, R6, RZ, PT ;  /* 0x000000ff0600720c */ /* 0x000fe20003f05270 */
[C---:B------:R-:W-:Y:S01]  /*0d90*/  VIADD R3, R0.reuse, 0x2 ;  /* 0x0000000200037836 */ /* 0x040fe20000000000 */
[----:B------:R-:W-:Y:S01]  /*0da0*/  IABS R5, R2 ;  /* 0x0000000200057213 */ /* 0x000fe20000000000 */
[----:B------:R-:W-:Y:S01]  /*0db0*/  IMAD.HI.U32 R4, R9, R12, RZ ;  /* 0x0000000c09047227 */ /* 0x000fe200078e00ff */
[----:B------:R-:W-:Y:S01]  /*0dc0*/  ISETP.GT.U32.AND P2, PT, R11, R20, PT ;  /* 0x000000140b00720c */ /* 0x000fe20003f44070 */
[----:B------:R-:W-:Y:S01]  /*0dd0*/  UIADD3 UR24, UPT, UPT, UR12, 0x3e, URZ ;  /* 0x0000003e0c187890 */ /* 0x000fe2000fffe0ff */
[----:B------:R-:W-:Y:S01]  /*0de0*/  IABS R7, R3 ;  /* 0x0000000300077213 */ /* 0x000fe20000000000 */
[----:B------:R-:W-:Y:S01]  /*0df0*/  VIADD R21, R0, 0x12 ;  /* 0x0000001200157836 */ /* 0x000fe20000000000 */
[----:B------:R-:W-:Y:S01]  /*0e00*/  ISETP.GE.AND P1, PT, R2, RZ, PT ;  /* 0x000000ff0200720c */ /* 0x000fe20003f26270 */
[----:B------:R-:W-:Y:S01]  /*0e10*/  IMAD.HI.U32 R2, R9, R5, RZ ;  /* 0x0000000509027227 */ /* 0x000fe200078e00ff */
[----:B------:R-:W-:Y:S01]  /*0e20*/  ISETP.GE.AND P4, PT, R3, RZ, PT ;  /* 0x000000ff0300720c */ /* 0x000fe20003f86270 */
[----:B------:R-:W-:-:S02]  /*0e30*/  UIMAD UR14, UR24, UR8, URZ ;  /* 0x00000008180e72a4 */ /* 0x000fc4000f8e02ff */
[----:B------:R-:W-:Y:S01]  /*0e40*/  IMAD.HI.U32 R3, R9, R7, RZ ;  /* 0x0000000709037227 */ /* 0x000fe200078e00ff */
[----:B------:R-:W-:Y:S02]  /*0e50*/  UIADD3 UR25, UPT, UPT, UR12, 0x4e, URZ ;  /* 0x0000004e0c197890 */ /* 0x000fe4000fffe0ff */
[----:B------:R-:W-:Y:S01]  /*0e60*/  UIADD3 UR26, UPT, UPT, UR12, 0x5e, URZ ;  /* 0x0000005e0c1a7890 */ /* 0x000fe2000fffe0ff */
[----:B------:R-:W-:Y:S01]  /*0e70*/  IMAD.MOV R2, RZ, RZ, -R2 ;  /* 0x000000ffff027224 */ /* 0x000fe200078e0a02 */
[----:B------:R-:W-:Y:S01]  /*0e80*/  UIMAD UR20, UR25, UR8, URZ ;  /* 0x00000008191472a4 */ /* 0x000fe2000f8e02ff */
[----:B------:R-:W-:Y:S01]  /*0e90*/  IMAD.MOV R10, RZ, RZ, -R3 ;  /* 0x000000ffff0a7224 */ /* 0x000fe200078e0a03 */
[----:B------:R-:W-:Y:S01]  /*0ea0*/  UIMAD UR21, UR26, UR8, URZ ;  /* 0x000000081a1572a4 */ /* 0x000fe2000f8e02ff */
[----:B------:R-:W-:Y:S01]  /*0eb0*/  @!P2 IMAD.IADD R20, R20, 0x1, -R11 ;  /* 0x000000011414a824 */ /* 0x000fe200078e0a0b */
[----:B------:R-:W-:Y:S01]  /*0ec0*/  ISETP.GE.AND P2, PT, R13, RZ, PT ;  /* 0x000000ff0d00720c */ /* 0x000fe20003f46270 */
[C---:B------:R-:W-:Y:S01]  /*0ed0*/  IMAD R3, R8.reuse, R2, R5 ;  /* 0x0000000208037224 */ /* 0x040fe200078e0205 */
[----:B------:R-:W-:Y:S01]  /*0ee0*/  UIADD3 UR27, UPT, UPT, UR12, 0x6e, URZ ;  /* 0x0000006e0c1b7890 */ /* 0x000fe2000fffe0ff */
[----:B------:R-:W-:Y:S01]  /*0ef0*/  @!P3 IMAD.MOV R20, RZ, RZ, -R20 ;  /* 0x000000ffff14b224 */ /* 0x000fe200078e0a14 */
[----:B------:R-:W-:Y:S01]  /*0f00*/  @!P0 LOP3.LUT R20, RZ, R6, RZ, 0x33, !PT ;  /* 0x00000006ff148212 */ /* 0x000fe200078e33ff */
[----:B------:R-:W-:Y:S01]  /*0f10*/  IMAD.MOV R11, RZ, RZ, -R4 ;  /* 0x000000ffff0b7224 */ /* 0x000fe200078e0a04 */
[C---:B------:R-:W-:Y:S01]  /*0f20*/  ISETP.GT.U32.AND P3, PT, R8.reuse, R3, PT ;  /* 0x000000030800720c */ /* 0x040fe20003f64070 */
[C---:B------:R-:W-:Y:S01]  /*0f30*/  IMAD R5, R8.reuse, R10, R7 ;  /* 0x0000000a08057224 */ /* 0x040fe200078e0207 */
[----:B------:R-:W-:Y:S01]  /*0f40*/  UIMAD UR28, UR27, UR8, URZ ;  /* 0x000000081b1c72a4 */ /* 0x000fe2000f8e02ff */
[----:B------:R-:W-:Y:S01]  /*0f50*/  IMAD R7, R8, R11, R12 ;  /* 0x0000000b08077224 */ /* 0x000fe200078e020c */
[----:B------:R-:W-:Y:S01]  /*0f60*/  UIADD3 UR12, UPT, UPT, UR12, 0x7e, URZ ;  /* 0x0000007e0c0c7890 */ /* 0x000fe2000fffe0ff */
[----:B------:R-:W-:Y:S01]  /*0f70*/  VIADD R10, R0, 0x4 ;  /* 0x00000004000a7836 */ /* 0x000fe20000000000 */
[----:B------:R-:W-:Y:S01]  /*0f80*/  ISETP.GT.U32.AND P0, PT, R8, R5, PT ;  /* 0x000000050800720c */ /* 0x000fe20003f04070 */
[----:B------:R-:W-:Y:S01]  /*0f90*/  VIADD R6, R0, 0x5 ;  /* 0x0000000500067836 */ /* 0x000fe20000000000 */
[----:B------:R-:W-:Y:S01]  /*0fa0*/  ISETP.GT.U32.AND P6, PT, R8, R7, PT ;  /* 0x000000070800720c */ /* 0x000fe20003fc4070 */
[C---:B------:R-:W-:Y:S01]  /*0fb0*/  VIADD R12, R0.reuse, 0x6 ;  /* 0x00000006000c7836 */ /* 0x040fe20000000000 */
[----:B------:R-:W-:Y:S01]  /*0fc0*/  IABS R11, R10 ;  /* 0x0000000a000b7213 */ /* 0x000fe20000000000 */
[----:B------:R-:W-:Y:S01]  /*0fd0*/  VIADD R23, R0, 0x33 ;  /* 0x0000003300177836 */ /* 0x000fe20000000000 */
[----:B------:R-:W-:Y:S01]  /*0fe0*/  IABS R13, R6 ;  /* 0x00000006000d7213 */ /* 0x000fe20000000000 */
[--C-:B------:R-:W-:Y:S01]  /*0ff0*/  @!P3 IMAD.IADD R3, R3, 0x1, -R8.reuse ;  /* 0x000000010303b824 */ /* 0x100fe200078e0a08 */
[----:B------:R-:W-:Y:S01]  /*1000*/  IABS R15, R12 ;  /* 0x0000000c000f7213 */ /* 0x000fe20000000000 */
[----:B------:R-:W-:Y:S01]  /*1010*/  IMAD.HI.U32 R2, R9, R11, RZ ;  /* 0x0000000b09027227 */ /* 0x000fe200078e00ff */
[----:B------:R-:W-:Y:S01]  /*1020*/  ISETP.GE.AND P3, PT, R10, RZ, PT ;  /* 0x000000ff0a00720c */ /* 0x000fe20003f66270 */
[----:B------:R-:W-:Y:S01]  /*1030*/  UIMAD UR29, UR12, UR8, URZ ;  /* 0x000000080c1d72a4 */ /* 0x000fe2000f8e02ff */
[----:B------:R-:W-:Y:S01]  /*1040*/  ISETP.GT.U32.AND P5, PT, R8, R3, PT ;  /* 0x000000030800720c */ /* 0x000fe20003fa4070 */
[----:B------:R-:W-:-:S02]  /*1050*/  @!P0 IMAD.IADD R5, R5, 0x1, -R8 ;  /* 0x0000000105058824 */ /* 0x000fc400078e0a08 */
[----:B------:R-:W-:Y:S02]  /*1060*/  IMAD.MOV R2, RZ, RZ, -R2 ;  /* 0x000000ffff027224 */ /* 0x000fe400078e0a02 */
[----:B------:R-:W-:Y:S01]  /*1070*/  @!P6 IMAD.IADD R7, R7, 0x1, -R8 ;  /* 0x000000010707e824 */ /* 0x000fe200078e0a08 */
[C---:B------:R-:W-:Y:S01]  /*1080*/  ISETP.GT.U32.AND P6, PT, R8.reuse, R5, PT ;  /* 0x000000050800720c */ /* 0x040fe20003fc4070 */
[C---:B------:R-:W-:Y:S02]  /*1090*/  IMAD R11, R8.reuse, R2, R11 ;  /* 0x00000002080b7224 */ /* 0x040fe400078e020b */
[----:B------:R-:W-:Y:S01]  /*10a0*/  IMAD.HI.U32 R4, R9, R13, RZ ;  /* 0x0000000d09047227 */ /* 0x000fe200078e00ff */
[----:B------:R-:W-:-:S03]  /*10b0*/  ISETP.GT.U32.AND P0, PT, R8, R7, PT ;  /* 0x000000070800720c */ /* 0x000fc60003f04070 */
[----:B------:R-:W-:Y:S01]  /*10c0*/  @!P5 IMAD.IADD R3, R3, 0x1, -R8 ;  /* 0x000000010303d824 */ /* 0x000fe200078e0a08 */
[C---:B------:R-:W-:Y:S01]  /*10d0*/  ISETP.GT.U32.AND P5, PT, R8.reuse, R11, PT ;  /* 0x0000000b0800720c */ /* 0x040fe20003fa4070 */
[----:B------:R-:W-:Y:S02]  /*10e0*/  IMAD.MOV R4, RZ, RZ, -R4 ;  /* 0x000000ffff047224 */ /* 0x000fe400078e0a04 */
[----:B------:R-:W-:Y:S02]  /*10f0*/  IMAD.MOV.U32 R18, RZ, RZ, R3 ;  /* 0x000000ffff127224 */ /* 0x000fe400078e0003 */
[----:B------:R-:W-:Y:S02]  /*1100*/  IMAD R13, R8, R4, R13 ;  /* 0x00000004080d7224 */ /* 0x000fe400078e020d */
[----:B------:R-:W-:-:S04]  /*1110*/  IMAD.HI.U32 R4, R9, R17, RZ ;  /* 0x0000001109047227 */ /* 0x000fc800078e00ff */
[----:B------:R-:W-:Y:S01]  /*1120*/  @!P6 IMAD.IADD R5, R5, 0x1, -R8 ;  /* 0x000000010505e824 */ /* 0x000fe200078e0a08 */
[----:B------:R-:W-:Y:S01]  /*1130*/  ISETP.GT.U32.AND P6, PT, R8, R13, PT ;  /* 0x0000000d0800720c */ /* 0x000fe20003fc4070 */
[----:B------:R-:W-:Y:S02]  /*1140*/  IMAD.MOV R4, RZ, RZ, -R4 ;  /* 0x000000ffff047224 */ /* 0x000fe400078e0a04 */
[----:B------:R-:W-:Y:S02]  /*1150*/  @!P5 IMAD.IADD R11, R11, 0x1, -R8 ;  /* 0x000000010b0bd824 */ /* 0x000fe400078e0a08 */
[----:B------:R-:W-:-:S04]  /*1160*/  IMAD.HI.U32 R2, R9, R15, RZ ;  /* 0x0000000f09027227 */ /* 0x000fc800078e00ff */
[----:B------:R-:W-:Y:S02]  /*1170*/  VIADD R10, R0, 0x8 ;  /* 0x00000008000a7836 */ /* 0x000fe40000000000 */
[C---:B------:R-:W-:Y:S02]  /*1180*/  IMAD R17, R8.reuse, R4, R17 ;  /* 0x0000000408117224 */ /* 0x040fe400078e0211 */
[----:B------:R-:W-:Y:S01]  /*1190*/  @!P1 IMAD.MOV R18, RZ, RZ, -R18 ;  /* 0x000000ffff129224 */ /* 0x000fe200078e0a12 */
[----:B------:R-:W-:Y:S01]  /*11a0*/  ISETP.GT.U32.AND P1, PT, R8, R11, PT ;  /* 0x0000000b0800720c */ /* 0x000fe20003f24070 */
[----:B------:R-:W-:Y:S01]  /*11b0*/  @!P0 IMAD.IADD R7, R7, 0x1, -R8 ;  /* 0x0000000107078824 */ /* 0x000fe200078e0a08 */
[----:B------:R-:W-:Y:S01]  /*11c0*/  ISETP.GE.AND P0, PT, R6, RZ, PT ;  /* 0x000000ff0600720c */ /* 0x000fe20003f06270 */
[----:B------:R-:W-:Y:S01]  /*11d0*/  IMAD.MOV R2, RZ, RZ, -R2 ;  /* 0x000000ffff027224 */ /* 0x000fe200078e0a02 */
[----:B------:R-:W-:Y:S01]  /*11e0*/  IABS R6, R10 ;  /* 0x0000000a00067213 */ /* 0x000fe20000000000 */
[----:B------:R-:W-:Y:S01]  /*11f0*/  @!P4 IMAD.MOV R5, RZ, RZ, -R5 ;  /* 0x000000ffff05c224 */ /* 0x000fe200078e0a05 */
[C---:B------:R-:W-:Y:S01]  /*1200*/  ISETP.GT.U32.AND P4, PT, R8.reuse, R17, PT ;  /* 0x000000110800720c */ /* 0x040fe20003f84070 */
[----:B------:R-:W-:Y:S01]  /*1210*/  IMAD R15, R8, R2, R15 ;  /* 0x00000002080f7224 */ /* 0x000fe200078e020f */
[----:B------:R-:W-:Y:S01]  /*1220*/  STL [R1+0x7c], R18 ;  /* 0x00007c1201007387 */ /* 0x000fe20000100800 */
[----:B------:R-:W-:-:S02]  /*1230*/  @!P6 IMAD.IADD R13, R13, 0x1, -R8 ;  /* 0x000000010d0de824 */ /* 0x000fc400078e0a08 */
[----:B------:R-:W-:Y:S01]  /*1240*/  IMAD.MOV.U32 R4, RZ, RZ, R6 ;  /* 0x000000ffff047224 */ /* 0x000fe200078e0006 */
[C---:B------:R-:W-:Y:S01]  /*1250*/  ISETP.GT.U32.AND P5, PT, R8.reuse, R15, PT ;  /* 0x0000000f0800720c */ /* 0x040fe20003fa4070 */
[----:B------:R-:W-:Y:S01]  /*1260*/  @!P2 IMAD.MOV R7, RZ, RZ, -R7 ;  /* 0x000000ffff07a224 */ /* 0x000fe200078e0a07 */
[----:B------:R-:W-:Y:S01]  /*1270*/  ISETP.GT.U32.AND P6, PT, R8, R13, PT ;  /* 0x0000000d0800720c */ /* 0x000fe20003fc4070 */
[----:B------:R-:W-:Y:S01]  /*1280*/  IMAD.HI.U32 R2, R9, R4, RZ ;  /* 0x0000000409027227 */ /* 0x000fe200078e00ff */
[----:B------:R-:W-:Y:S01]  /*1290*/  IABS R6, R16 ;  /* 0x0000001000067213 */ /* 0x000fe20000000000 */
[----:B------:R0:W-:Y:S01]  /*12a0*/  STL [R1+0x78], R5 ;  /* 0x0000780501007387 */ /* 0x0001e20000100800 */
[----:B------:R-:W-:Y:S01]  /*12b0*/  ISETP.GE.AND P2, PT, R12, RZ, PT ;  /* 0x000000ff0c00720c */ /* 0x000fe20003f46270 */
[----:B------:R-:W-:Y:S01]  /*12c0*/  @!P1 IMAD.IADD R11, R11, 0x1, -R8 ;  /* 0x000000010b0b9824 */ /* 0x000fe200078e0a08 */
[----:B------:R-:W-:Y:S01]  /*12d0*/  ISETP.GE.AND P1, PT, R14, RZ, PT ;  /* 0x000000ff0e00720c */ /* 0x000fe20003f26270 */
[----:B------:R-:W-:Y:S01]  /*12e0*/  IMAD.MOV R3, RZ, RZ, -R2 ;  /* 0x000000ffff037224 */ /* 0x000fe200078e0a02 */
[----:B------:R1:W-:Y:S01]  /*12f0*/  STL [R1+0x250], R7 ;  /* 0x0002500701007387 */ /* 0x0003e20000100800 */
[----:B------:R-:W-:Y:S01]  /*1300*/  @!P4 IMAD.IADD R17, R17, 0x1, -R8 ;  /* 0x000000011111c824 */ /* 0x000fe200078e0a08 */
[----:B------:R-:W-:Y:S01]  /*1310*/  ISETP.GE.AND P4, PT, R10, RZ, PT ;  /* 0x000000ff0a00720c */ /* 0x000fe20003f86270 */
[----:B------:R-:W-:-:S02]  /*1320*/  IMAD R3, R8, R3, R4 ;  /* 0x0000000308037224 */ /* 0x000fc400078e0204 */
[----:B0-----:R-:W-:Y:S02]  /*1330*/  IMAD.MOV.U32 R5, RZ, RZ, R6 ;  /* 0x000000ffff057224 */ /* 0x001fe400078e0006 */
[----:B------:R-:W-:Y:S02]  /*1340*/  @!P5 IMAD.IADD R15, R15, 0x1, -R8 ;  /* 0x000000010f0fd824 */ /* 0x000fe400078e0a08 */
[----:B------:R-:W-:-:S03]  /*1350*/  IMAD.HI.U32 R2, R9, R5, RZ ;  /* 0x0000000509027227 */ /* 0x000fc600078e00ff */
[C---:B------:R-:W-:Y:S01]  /*1360*/  ISETP.GT.U32.AND P5, PT, R8.reuse, R15, PT ;  /* 0x0000000f0800720c */ /* 0x040fe20003fa4070 */
[----:B-1----:R-:W-:Y:S02]  /*1370*/  IMAD.MOV.U32 R7, RZ, RZ, R11 ;  /* 0x000000ffff077224 */ /* 0x002fe400078e000b */
[----:B------:R-:W-:Y:S01]  /*1380*/  @!P6 IMAD.IADD R13, R13, 0x1, -R8 ;  /* 0x000000010d0de824 */ /* 0x000fe200078e0a08 */
[C---:B------:R-:W-:Y:S01]  /*1390*/  ISETP.GT.U32.AND P6, PT, R8.reuse, R3, PT ;  /* 0x000000030800720c */ /* 0x040fe20003fc4070 */
[----:B------:R-:W-:Y:S01]  /*13a0*/  @!P3 IMAD.MOV R7, RZ, RZ, -R7 ;  /* 0x000000ffff07b224 */ /* 0x000fe200078e0a07 */
[----:B------:R-:W-:Y:S01]  /*13b0*/  ISETP.GT.U32.AND P3, PT, R8, R17, PT ;  /* 0x000000110800720c */ /* 0x000fe20003f64070 */
[----:B------:R-:W-:Y:S02]  /*13c0*/  IMAD.MOV R2, RZ, RZ, -R2 ;  /* 0x000000ffff027224 */ /* 0x000fe400078e0a02 */
[----:B------:R-:W-:Y:S01]  /*13d0*/  VIADD R6, R0, 0xc ;  /* 0x0000000c00067836 */ /* 0x000fe20000000000 */
[----:B------:R0:W-:Y:S01]  /*13e0*/  STL [R1+0x258], R7 ;  /* 0x0002580701007387 */ /* 0x0001e20000100800 */
[----:B------:R-:W-:-:S02]  /*13f0*/  IMAD R5, R8, R2, R5 ;  /* 0x0000000208057224 */ /* 0x000fc400078e0205 */
[--C-:B------:R-:W-:Y:S01]  /*1400*/  @!P5 IMAD.IADD R15, R15, 0x1, -R8.reuse ;  /* 0x000000010f0fd824 */ /* 0x100fe200078e0a08 */
[----:B------:R-:W-:Y:S01]  /*1410*/  ISETP.GE.AND P5, PT, R16, RZ, PT ;  /* 0x000000ff1000720c */ /* 0x000fe20003fa6270 */
[----:B------:R-:W-:Y:S02]  /*1420*/  VIADD R2, R0, 0xa ;  /* 0x0000000a00027836 */ /* 0x000fe40000000000 */
[--C-:B------:R-:W-:Y:S02]  /*1430*/  @!P6 IMAD.IADD R3, R3, 0x1, -R8.reuse ;  /* 0x000000010303e824 */ /* 0x100fe400078e0a08 */
[----:B------:R-:W-:Y:S01]  /*1440*/  @!P3 IMAD.IADD R17, R17, 0x1, -R8 ;  /* 0x000000011111b824 */ /* 0x000fe200078e0a08 */
[C---:B------:R-:W-:Y:S01]  /*1450*/  ISETP.GT.U32.AND P3, PT, R8.reuse, R5, PT ;  /* 0x000000050800720c */ /* 0x040fe20003f64070 */
[----:B0-----:R-:W-:Y:S01]  /*1460*/  IMAD.MOV.U32 R7, RZ, RZ, R13 ;  /* 0x000000ffff077224 */ /* 0x001fe200078e000d */
[----:B------:R-:W-:Y:S01]  /*1470*/  ISETP.GT.U32.AND P6, PT, R8, R3, PT ;  /* 0x000000030800720c */ /* 0x000fe20003fc4070 */
[----:B------:R-:W-:-:S02]  /*1480*/  IMAD.MOV.U32 R10, RZ, RZ, R15 ;  /* 0x000000ffff0a7224 */ /* 0x000fc400078e000f */
[----:B------:R-:W-:Y:S01]  /*1490*/  @!P0 IMAD.MOV R7, RZ, RZ, -R7 ;  /* 0x000000ffff078224 */ /* 0x000fe200078e0a07 */
[----:B------:R-:W-:Y:S01]  /*14a0*/  ISETP.GE.AND P0, PT, R2, RZ, PT ;  /* 0x000000ff0200720c */ /* 0x000fe20003f06270 */
[----:B------:R-:W-:Y:S02]  /*14b0*/  IMAD.MOV.U32 R12, RZ, RZ, R17 ;  /* 0x000000ffff0c7224 */ /* 0x000fe400078e0011 */
[----:B------:R-:W-:Y:S01]  /*14c0*/  @!P2 IMAD.MOV R10, RZ, RZ, -R10 ;  /* 0x000000ffff0aa224 */ /* 0x000fe200078e0a0a */
[----:B------:R0:W-:Y:S01]  /*14d0*/  STL [R1+0x25c], R7 ;  /* 0x00025c0701007387 */ /* 0x0001e20000100800 */
[----:B------:R-:W-:Y:S01]  /*14e0*/  @!P1 IMAD.MOV R12, RZ, RZ, -R12 ;  /* 0x000000ffff0c9224 */ /* 0x000fe200078e0a0c */
[----:B------:R-:W-:Y:S01]  /*14f0*/  ISETP.GE.AND P1, PT, R6, RZ, PT ;  /* 0x000000ff0600720c */ /* 0x000fe20003f26270 */
[--C-:B------:R-:W-:Y:S01]  /*1500*/  @!P3 IMAD.IADD R5, R5, 0x1, -R8.reuse ;  /* 0x000000010505b824 */ /* 0x100fe200078e0a08 */
[----:B------:R-:W-:Y:S01]  /*1510*/  IABS R6, R6 ;  /* 0x0000000600067213 */ /* 0x000fe20000000000 */
[----:B------:R-:W-:Y:S01]  /*1520*/  VIADD R11, R0, 0xd ;  /* 0x0000000d000b7836 */ /* 0x000fe20000000000 */
[----:B------:R1:W-:Y:S01]  /*1530*/  STL [R1+0x264], R10 ;  /* 0x0002640a01007387 */ /* 0x0003e20000100800 */
[----:B------:R-:W-:Y:S01]  /*1540*/  @!P6 IMAD.IADD R3, R3, 0x1, -R8 ;  /* 0x000000010303e824 */ /* 0x000fe200078e0a08 */
[----:B------:R-:W-:Y:S01]  /*1550*/  ISETP.GT.U32.AND P3, PT, R8, R5, PT ;  /* 0x000000050800720c */ /* 0x000fe20003f64070 */
[----:B------:R-:W-:Y:S01]  /*1560*/  VIADD R4, R0, 0xb ;  /* 0x0000000b00047836 */ /* 0x000fe20000000000 */
[----:B0-----:R-:W-:Y:S01]  /*1570*/  IABS R7, R2 ;  /* 0x0000000200077213 */ /* 0x001fe20000000000 */
[----:B------:R0:W-:Y:S01]  /*1580*/  STL [R1+0x26c], R12 ;  /* 0x00026c0c01007387 */ /* 0x0001e20000100800 */
[----:B------:R-:W-:Y:S01]  /*1590*/  ISETP.GE.AND P6, PT, R11, RZ, PT ;  /* 0x000000ff0b00720c */ /* 0x000fe20003fc6270 */
[----:B------:R-:W-:Y:S01]  /*15a0*/  IMAD.MOV.U32 R13, RZ, RZ, R3 ;  /* 0x000000ffff0d7224 */ /* 0x000fe200078e0003 */
[----:B------:R-:W-:Y:S01]  /*15b0*/  ISETP.GE.AND P2, PT, R4, RZ, PT ;  /* 0x000000ff0400720c */ /* 0x000fe20003f46270 */
[----:B------:R-:W-:Y:S01]  /*15c0*/  IMAD.HI.U32 R2, R9, R7, RZ ;  /* 0x0000000709027227 */ /* 0x000fe200078e00ff */
[----:B-1----:R-:W-:-:S03]  /*15d0*/  IABS R10, R4 ;  /* 0x00000004000a7213 */ /* 0x002fc60000000000 */
[----:B------:R-:W-:Y:S01]  /*15e0*/  @!P4 IMAD.MOV R13, RZ, RZ, -R13 ;  /* 0x000000ffff0dc224 */ /* 0x000fe200078e0a0d */
[----:B0-----:R-:W-:Y:S01]  /*15f0*/  IABS R12, R11 ;  /* 0x0000000b000c7213 */ /* 0x001fe20000000000 */
[----:B------:R-:W-:Y:S02]  /*1600*/  IMAD.MOV.U32 R11, RZ, RZ, R6 ;  /* 0x000000ffff0b7224 */ /* 0x000fe400078e0006 */
[----:B------:R-:W-:Y:S01]  /*1610*/  IMAD.MOV R6, RZ, RZ, -R2 ;  /* 0x000000ffff067224 */ /* 0x000fe200078e0a02 */
[----:B------:R0:W-:Y:S01]  /*1620*/  STL [R1+0x74], R13 ;  /* 0x0000740d01007387 */ /* 0x0001e20000100800 */
[----:B------:R-:W-:-:S04]  /*1630*/  IMAD.HI.U32 R4, R9, R11, RZ ;  /* 0x0000000b09047227 */ /* 0x000fc800078e00ff */
[C---:B------:R-:W-:Y:S02]  /*1640*/  IMAD R7, R8.reuse, R6, R7 ;  /* 0x0000000608077224 */ /* 0x040fe400078e0207 */
[----:B------:R-:W-:Y:S02]  /*1650*/  IMAD.MOV R4, RZ, RZ, -R4 ;  /* 0x000000ffff047224 */ /* 0x000fe400078e0a04 */
[----:B------:R-:W-:Y:S01]  /*1660*/  @!P3 IMAD.IADD R5, R5, 0x1, -R8 ;  /* 0x000000010505b824 */ /* 0x000fe200078e0a08 */
[C---:B------:R-:W-:Y:S01]  /*1670*/  ISETP.GT.U32.AND P4, PT, R8.reuse, R7, PT ;  /* 0x000000070800720c */ /* 0x040fe20003f84070 */
[----:B------:R-:W-:Y:S02]  /*1680*/  IMAD R11, R8, R4, R11 ;  /* 0x00000004080b7224 */ /* 0x000fe400078e020b */
[----:B------:R-:W-:Y:S02]  /*1690*/  IMAD.MOV.U32 R6, RZ, RZ, R5 ;  /* 0x000000ffff067224 */ /* 0x000fe400078e0005 */
[----:B------:R-:W-:-:S04]  /*16a0*/  IMAD.HI.U32 R2, R9, R10, RZ ;  /* 0x0000000a09027227 */ /* 0x000fc800078e00ff */
[----:B------:R-:W-:Y:S01]  /*16b0*/  @!P5 IMAD.MOV R6, RZ, RZ, -R6 ;  /* 0x000000ffff06d224 */ /* 0x000fe200078e0a06 */
[C---:B------:R-:W-:Y:S01]  /*16c0*/  ISETP.GT.U32.AND P5, PT, R8.reuse, R11, PT ;  /* 0x0000000b0800720c */ /* 0x040fe20003fa4070 */
[----:B------:R-:W-:Y:S02]  /*16d0*/  IMAD.MOV R3, RZ, RZ, -R2 ;  /* 0x000000ffff037224 */ /* 0x000fe400078e0a02 */
[----:B------:R-:W-:Y:S01]  /*16e0*/  @!P4 IMAD.IADD R7, R7, 0x1, -R8 ;  /* 0x000000010707c824 */ /* 0x000fe200078e0a08 */
[----:B------:R1:W-:Y:S01]  /*16f0*/  STL [R1+0x70], R6 ;  /* 0x0000700601007387 */ /* 0x0003e20000100800 */
[----:B------:R-:W-:Y:S01]  /*1700*/  IMAD R3, R8, R3, R10 ;  /* 0x0000000308037224 */ /* 0x000fe200078e020a */
[----:B------:R-:W-:Y:S01]  /*1710*/  IABS R10, R19 ;  /* 0x00000013000a7213 */ /* 0x000fe20000000000 */
[----:B------:R-:W-:Y:S01]  /*1720*/  VIADD R16, R0, 0xf ;  /* 0x0000000f00107836 */ /* 0x000fe20000000000 */
[C---:B------:R-:W-:Y:S01]  /*1730*/  ISETP.GT.U32.AND P4, PT, R8.reuse, R7, PT ;  /* 0x000000070800720c */ /* 0x040fe20003f84070 */
[----:B------:R-:W-:Y:S01]  /*1740*/  IMAD.HI.U32 R2, R9, R12, RZ ;  /* 0x0000000c09027227 */ /* 0x000fe200078e00ff */
[----:B------:R-:W-:-:S02]  /*1750*/  ISETP.GT.U32.AND P3, PT, R8, R3, PT ;  /* 0x000000030800720c */ /* 0x000fc40003f64070 */
[----:B------:R-:W-:Y:S01]  /*1760*/  IABS R15, R16 ;  /* 0x00000010000f7213 */ /* 0x000fe20000000000 */
[----:B------:R-:W-:Y:S02]  /*1770*/  @!P5 IMAD.IADD R11, R11, 0x1, -R8 ;  /* 0x000000010b0bd824 */ /* 0x000fe400078e0a08 */
[----:B0-----:R-:W-:Y:S02]  /*1780*/  IMAD.MOV R13, RZ, RZ, -R2 ;  /* 0x000000ffff0d7224 */ /* 0x001fe400078e0a02 */
[----:B------:R-:W-:Y:S01]  /*1790*/  VIADD R14, R0, 0xe ;  /* 0x0000000e000e7836 */ /* 0x000fe20000000000 */
[C---:B------:R-:W-:Y:S01]  /*17a0*/  ISETP.GT.U32.AND P5, PT, R8.reuse, R11, PT ;  /* 0x0000000b0800720c */ /* 0x040fe20003fa4070 */
[----:B------:R-:W-:Y:S02]  /*17b0*/  IMAD R5, R8, R13, R12 ;  /* 0x0000000d08057224 */ /* 0x000fe400078e020c */
[----:B------:R-:W-:Y:S01]  /*17c0*/  IMAD.HI.U32 R4, R9, R15, RZ ;  /* 0x0000000f09047227 */ /* 0x000fe200078e00ff */
[----:B------:R-:W-:-:S03]  /*17d0*/  IABS R13, R14 ;  /* 0x0000000e000d7213 */ /* 0x000fc60000000000 */
[--C-:B------:R-:W-:Y:S01]  /*17e0*/  @!P4 IMAD.IADD R7, R7, 0x1, -R8.reuse ;  /* 0x000000010707c824 */ /* 0x100fe200078e0a08 */
[C---:B------:R-:W-:Y:S01]  /*17f0*/  ISETP.GT.U32.AND P4, PT, R8.reuse, R5, PT ;  /* 0x000000050800720c */ /* 0x040fe20003f84070 */
[----:B------:R-:W-:Y:S02]  /*1800*/  @!P3 IMAD.IADD R3, R3, 0x1, -R8 ;  /* 0x000000010303b824 */ /* 0x000fe400078e0a08 */
[----:B------:R-:W-:Y:S02]  /*1810*/  IMAD.MOV R4, RZ, RZ, -R4 ;  /* 0x000000ffff047224 */ /* 0x000fe400078e0a04 */
[----:B------:R-:W-:Y:S01]  /*1820*/  IMAD.HI.U32 R2, R9, R13, RZ ;  /* 0x0000000d09027227 */ /* 0x000fe200078e00ff */
[----:B------:R-:W-:-:S03]  /*1830*/  ISETP.GT.U32.AND P3, PT, R8, R3, PT ;  /* 0x000000030800720c */ /* 0x000fc60003f64070 */
[C---:B------:R-:W-:Y:S02]  /*1840*/  IMAD R15, R8.reuse, R4, R15 ;  /* 0x00000004080f7224 */ /* 0x040fe400078e020f */
[----:B------:R-:W-:Y:S02]  /*1850*/  @!P5 IMAD.IADD R11, R11, 0x1, -R8 ;  /* 0x000000010b0bd824 */ /* 0x000fe400078e0a08 */
[----:B------:R-:W-:Y:S01]  /*1860*/  IMAD.MOV.U32 R12, RZ, RZ, R7 ;  /* 0x000000ffff0c7224 */ /* 0x000fe200078e0007 */
[----:B------:R-:W-:Y:S01]  /*1870*/  ISETP.GT.U32.AND P5, PT, R8, R15, PT ;  /* 0x0000000f0800720c */ /* 0x000fe20003fa4070 */
[----:B------:R-:W-:Y:S02]  /*1880*/  IMAD.MOV R2, RZ, RZ, -R2 ;  /* 0x000000ffff027224 */ /* 0x000fe400078e0a02 */
[----:B------:R-:W-:Y:S02]  /*1890*/  VIADD R18, R0, 0x10 ;  /* 0x0000001000127836 */ /* 0x000fe40000000000 */
[----:B------:R-:W-:Y:S01]  /*18a0*/  @!P4 IMAD.IADD R5, R5, 0x1, -R8 ;  /* 0x000000010505c824 */ /* 0x000fe200078e0a08 */
[----:B------:R-:W-:Y:S01]  /*18b0*/  ISETP.GE.AND P4, PT, R14, RZ, PT ;  /* 0x000000ff0e00720c */ /* 0x000fe20003f86270 */
[----:B------:R-:W-:Y:S01]  /*18c0*/  @!P0 IMAD.MOV R12, RZ, RZ, -R12 ;  /* 0x000000ffff0c8224 */ /* 0x000fe200078e0a0c */
[----:B-1----:R-:W-:Y:S01]  /*18d0*/  IABS R6, R18 ;  /* 0x0000001200067213 */ /* 0x002fe20000000000 */
[C---:B------:R-:W-:Y:S01]  /*18e0*/  IMAD R13, R8.reuse, R2, R13 ;  /* 0x00000002080d7224 */ /* 0x040fe200078e020d */
[C---:B------:R-:W-:Y:S01]  /*18f0*/  ISETP.GT.U32.AND P0, PT, R8.reuse, R5, PT ;  /* 0x000000050800720c */ /* 0x040fe20003f04070 */
[----:B------:R-:W-:Y:S01]  /*1900*/  @!P3 IMAD.IADD R3, R3, 0x1, -R8 ;  /* 0x000000010303b824 */ /* 0x000fe200078e0a08 */
[----:B------:R0:W-:Y:S01]  /*1910*/  STL [R1+0x6c], R12 ;  /* 0x00006c0c01007387 */ /* 0x0001e20000100800 */
[----:B------:R-:W-:Y:S01]  /*1920*/  IMAD.HI.U32 R4, R9, R10, RZ ;  /* 0x0000000a09047227 */ /* 0x000fe200078e00ff */
[----:B------:R-:W-:-:S03]  /*1930*/  ISETP.GT.U32.AND P3, PT, R8, R13, PT ;  /* 0x0000000d0800720c */ /* 0x000fc60003f64070 */
[----:B------:R-:W-:-:S04]  /*1940*/  IMAD.HI.U32 R2, R9, R6, RZ ;  /* 0x0000000609027227 */ /* 0x000fc800078e00ff */
[----:B------:R-:W-:Y:S01]  /*1950*/  @!P5 IMAD.IADD R15, R15, 0x1, -R8 ;  /* 0x000000010f0fd824 */ /* 0x000fe200078e0a08 */
[----:B0-----:R-:W-:Y:S01]  /*1960*/  IABS R12, R21 ;  /* 0x00000015000c7213 */ /* 0x001fe20000000000 */
[----:B------:R-:W-:Y:S02]  /*1970*/  IMAD.MOV R17, RZ, RZ, -R4 ;  /* 0x000000ffff117224 */ /* 0x000fe400078e0a04 */
[----:B------:R-:W-:Y:S01]  /*1980*/  IMAD.MOV R7, RZ, RZ, -R2 ;  /* 0x000000ffff077224 */ /* 0x000fe200078e0a02 */
[C---:B------:R-:W-:Y:S01]  /*1990*/  ISETP.GT.U32.AND P5, PT, R8.reuse, R15, PT ;  /* 0x0000000f0800720c */ /* 0x040fe20003fa4070 */
[----:B------:R-:W-:Y:S02]  /*19a0*/  IMAD.MOV.U32 R4, RZ, RZ, R12 ;  /* 0x000000ffff047224 */ /* 0x000fe400078e000c */
[----:B------:R-:W-:Y:S02]  /*19b0*/  IMAD R7, R8, R7, R6 ;  /* 0x0000000708077224 */ /* 0x000fe400078e0206 */
[----:B------:R-:W-:-:S04]  /*19c0*/  IMAD.HI.U32 R2, R9, R4, RZ ;  /* 0x0000000409027227 */ /* 0x000fc800078e00ff */
[--C-:B------:R-:W-:Y:S01]  /*19d0*/  @!P0 IMAD.IADD R5, R5, 0x1, -R8.reuse ;  /* 0x0000000105058824 */ /* 0x100fe200078e0a08 */
[----:B------:R-:W-:Y:S01]  /*19e0*/  ISETP.GT.U32.AND P0, PT, R8, R7, PT ;  /* 0x000000070800720c */ /* 0x000fe20003f04070 */
[----:B------:R-:W-:Y:S02]  /*19f0*/  IMAD.MOV.U32 R6, RZ, RZ, R11 ;  /* 0x000000ffff067224 */ /* 0x000fe400078e000b */
[----:B------:R-:W-:Y:S01]  /*1a00*/  @!P3 IMAD.IADD R13, R13, 0x1, -R8 ;  /* 0x000000010d0db824 */ /* 0x000fe200078e0a08 */
[----:B------:R-:W-:Y:S01]  /*1a10*/  ISETP.GE.AND P3, PT, R16, RZ, PT ;  /* 0x000000ff1000720c */ /* 0x000fe20003f66270 */
[----:B------:R-:W-:Y:S02]  /*1a20*/  IMAD.MOV.U32 R22, RZ, RZ, R3 ;  /* 0x000000ffff167224 */ /* 0x000fe400078e0003 */
[----:B------:R-:W-:Y:S02]  /*1a30*/  IMAD.MOV R11, RZ, RZ, -R2 ;  /* 0x000000ffff0b7224 */ /* 0x000fe400078e0a02 */
[----:B------:R-:W-:-:S02]  /*1a40*/  IMAD R3, R8, R17, R10 ;  /* 0x0000001108037224 */ /* 0x000fc400078e020a */
[----:B------:R-:W-:Y:S02]  /*1a50*/  IMAD.MOV.U32 R10, RZ, RZ, R5 ;  /* 0x000000ffff0a7224 */ /* 0x000fe400078e0005 */
[----:B------:R-:W-:Y:S01]  /*1a60*/  @!P2 IMAD.MOV R22, RZ, RZ, -R22 ;  /* 0x000000ffff16a224 */ /* 0x000fe200078e0a16 */
[C---:B------:R-:W-:Y:S01]  /*1a70*/  ISETP.GT.U32.AND P2, PT, R8.reuse, R13, PT ;  /* 0x0000000d0800720c */ /* 0x040fe20003f44070 */
[C---:B------:R-:W-:Y:S02]  /*1a80*/  IMAD R5, R8.reuse, R11, R4 ;  /* 0x0000000b08057224 */ /* 0x040fe400078e0204 */
[----:B------:R-:W-:Y:S01]  /*1a90*/  @!P1 IMAD.MOV R6, RZ, RZ, -R6 ;  /* 0x000000ffff069224 */ /* 0x000fe200078e0a06 */
[----:B------:R-:W-:Y:S01]  /*1aa0*/  STL [R1+0x274], R22 ;  /* 0x0002741601007387 */ /* 0x000fe20000100800 */
[----:B------:R-:W-:Y:S01]  /*1ab0*/  @!P6 IMAD.MOV R10, RZ, RZ, -R10 ;  /* 0x000000ffff0ae224 */ /* 0x000fe200078e0a0a */
[C---:B------:R-:W-:Y:S01]  /*1ac0*/  ISETP.GT.U32.AND P6, PT, R8.reuse, R3, PT ;  /* 0x000000030800720c */ /* 0x040fe20003fc4070 */
[--C-:B------:R-:W-:Y:S01]  /*1ad0*/  @!P5 IMAD.IADD R15, R15, 0x1, -R8.reuse ;  /* 0x000000010f0fd824 */ /* 0x100fe200078e0a08 */
[----:B------:R-:W-:Y:S01]  /*1ae0*/  ISETP.GT.U32.AND P5, PT, R8, R5, PT ;  /* 0x000000050800720c */ /* 0x000fe20003fa4070 */
[----:B------:R0:W-:Y:S01]  /*1af0*/  STL [R1+0x278], R6 ;  /* 0x0002780601007387 */ /* 0x0001e20000100800 */
[--C-:B------:R-:W-:Y:S01]  /*1b00*/  @!P0 IMAD.IADD R7, R7, 0x1, -R8.reuse ;  /* 0x0000000107078824 */ /* 0x100fe200078e0a08 */
[----:B------:R-:W-:Y:S01]  /*1b10*/  ISETP.GE.AND P1, PT, R18, RZ, PT ;  /* 0x000000ff1200720c */ /* 0x000fe20003f26270 */
[C---:B------:R-:W-:Y:S01]  /*1b20*/  VIADD R12, R0.reuse, 0x15 ;  /* 0x00000015000c7836 */ /* 0x040fe20000000000 */
[----:B------:R1:W-:Y:S01]  /*1b30*/  STL [R1+0x280], R10 ;  /* 0x0002800a01007387 */ /* 0x0003e20000100800 */
[----:B------:R-:W-:Y:S01]  /*1b40*/  @!P2 IMAD.IADD R13, R13, 0x1, -R8 ;  /* 0x000000010d0da824 */ /* 0x000fe200078e0a08 */
[----:B------:R-:W-:Y:S01]  /*1b50*/  ISETP.GE.AND P2, PT, R19, RZ, PT ;  /* 0x000000ff1300720c */ /* 0x000fe20003f46270 */
[C---:B------:R-:W-:Y:S01]  /*1b60*/  VIADD R16, R0.reuse, 0x17 ;  /* 0x0000001700107836 */ /* 0x040fe20000000000 */
[----:B------:R-:W-:Y:S01]  /*1b70*/  IABS R17, R12 ;  /* 0x0000000c00117213 */ /* 0x000fe20000000000 */
[----:B------:R-:W-:Y:S01]  /*1b80*/  IMAD.MOV.U32 R14, RZ, RZ, R13 ;  /* 0x000000ffff0e7224 */ /* 0x000fe200078e000d */
[----:B------:R-:W-:Y:S01]  /*1b90*/  ISETP.GE.AND P0, PT, R21, RZ, PT ;  /* 0x000000ff1500720c */ /* 0x000fe20003f06270 */
[----:B0-----:R-:W-:-:S02]  /*1ba0*/  VIADD R6, R0, 0x13 ;  /* 0x0000001300067836 */ /* 0x001fc40000000000 */
[--C-:B------:R-:W-:Y:S01]  /*1bb0*/  @!P6 IMAD.IADD R3, R3, 0x1, -R8.reuse ;  /* 0x000000010303e824 */ /* 0x100fe200078e0a08 */
[----:B------:R-:W-:Y:S01]  /*1bc0*/  ISETP.GT.U32.AND P6, PT, R8, R7, PT ;  /* 0x000000070800720c */ /* 0x000fe20003fc4070 */
[----:B-1----:R-:W-:Y:S01]  /*1bd0*/  VIADD R10, R0, 0x14 ;  /* 0x00000014000a7836 */ /* 0x002fe20000000000 */
[----:B------:R-:W-:Y:S01]  /*1be0*/  IABS R11, R6 ;  /* 0x00000006000b7213 */ /* 0x000fe20000000000 */
[----:B------:R-:W-:Y:S01]  /*1bf0*/  @!P5 IMAD.IADD R5, R5, 0x1, -R8 ;  /* 0x000000010505d824 */ /* 0x000fe200078e0a08 */
[C---:B------:R-:W-:Y:S01]  /*1c00*/  ISETP.GT.U32.AND P5, PT, R8.reuse, R3, PT ;  /* 0x000000030800720c */ /* 0x040fe20003fa4070 */
[----:B------:R-:W-:Y:S01]  /*1c10*/  @!P4 IMAD.MOV R14, RZ, RZ, -R14 ;  /* 0x000000ffff0ec224 */ /* 0x000fe200078e0a0e */
[----:B------:R-:W-:Y:S01]  /*1c20*/  IABS R4, R10 ;  /* 0x0000000a00047213 */ /* 0x000fe20000000000 */
[----:B------:R-:W-:Y:S01]  /*1c30*/  IMAD.HI.U32 R2, R9, R11, RZ ;  /* 0x0000000b09027227 */ /* 0x000fe200078e00ff */
[----:B------:R-:W-:Y:S02]  /*1c40*/  ISETP.GT.U32.AND P4, PT, R8, R5, PT ;  /* 0x000000050800720c */ /* 0x000fe40003f84070 */
[----:B------:R0:W-:Y:S01]  /*1c50*/  STL [R1+0x288], R14 ;  /* 0x0002880e01007387 */ /* 0x0001e20000100800 */
[----:B------:R-:W-:-:S02]  /*1c60*/  IMAD.MOV.U32 R13, RZ, RZ, R4 ;  /* 0x000000ffff0d7224 */ /* 0x000fc400078e0004 */
[----:B------:R-:W-:Y:S02]  /*1c70*/  IMAD.MOV R4, RZ, RZ, -R2 ;  /* 0x000000ffff047224 */ /* 0x000fe400078e0a02 */
[----:B------:R-:W-:-:S04]  /*1c80*/  IMAD.HI.U32 R2, R9, R13, RZ ;  /* 0x0000000d09027227 */ /* 0x000fc800078e00ff */
[C---:B------:R-:W-:Y:S02]  /*1c90*/  IMAD R11, R8.reuse, R4, R11 ;  /* 0x00000004080b7224 */ /* 0x040fe400078e020b */
[----:B------:R-:W-:Y:S02]  /*1ca0*/  IMAD.MOV R2, RZ, RZ, -R2 ;  /* 0x000000ffff027224 */ /* 0x000fe400078e0a02 */
[--C-:B------:R-:W-:Y:S01]  /*1cb0*/  @!P6 IMAD.IADD R7, R7, 0x1, -R8.reuse ;  /* 0x000000010707e824 */ /* 0x100fe200078e0a08 */
[C---:B------:R-:W-:Y:S01]  /*1cc0*/  ISETP.GT.U32.AND P6, PT, R8.reuse, R11, PT ;  /* 0x0000000b0800720c */ /* 0x040fe20003fc4070 */
[----:B------:R-:W-:Y:S02]  /*1cd0*/  IMAD R13, R8, R2, R13 ;  /* 0x00000002080d7224 */ /* 0x000fe400078e020d */
[----:B------:R-:W-:Y:S02]  /*1ce0*/  @!P4 IMAD.IADD R5, R5, 0x1, -R8 ;  /* 0x000000010505c824 */ /* 0x000fe400078e0a08 */
[----:B0-----:R-:W-:Y:S01]  /*1cf0*/  VIADD R14, R0, 0x16 ;  /* 0x00000016000e7836 */ /* 0x001fe20000000000 */
[----:B------:R-:W-:Y:S01]  /*1d00*/  ISETP.GT.U32.AND P4, PT, R8, R13, PT ;  /* 0x0000000d0800720c */ /* 0x000fe20003f84070 */
[----:B------:R-:W-:-:S03]  /*1d10*/  IMAD.HI.U32 R2, R9, R17, RZ ;  /* 0x0000001109027227 */ /* 0x000fc600078e00ff */
[----:B------:R-:W-:Y:S01]  /*1d20*/  IABS R19, R14 ;  /* 0x0000000e00137213 */ /* 0x000fe20000000000 */
[----:B------:R-:W-:Y:S02]  /*1d30*/  IMAD.MOV R2, RZ, RZ, -R2 ;  /* 0x000000ffff027224 */ /* 0x000fe400078e0a02 */
[----:B------:R-:W-:Y:S01]  /*1d40*/  @!P6 IMAD.IADD R11, R11, 0x1, -R8 ;  /* 0x000000010b0be824 */ /* 0x000fe200078e0a08 */
[----:B------:R-:W-:Y:S01]  /*1d50*/  ISETP.GE.AND P6, PT, R10, RZ, PT ;  /* 0x000000ff0a00720c */ /* 0x000fe20003fc6270 */
[----:B------:R-:W-:-:S04]  /*1d60*/  IMAD.HI.U32 R4, R9, R19, RZ ;  /* 0x0000001309047227 */ /* 0x000fc800078e00ff */
[--C-:B------:R-:W-:Y:S01]  /*1d70*/  @!P5 IMAD.IADD R3, R3, 0x1, -R8.reuse ;  /* 0x000000010303d824 */ /* 0x100fe200078e0a08 */
[----:B------:R-:W-:Y:S01]  /*1d80*/  ISETP.GE.AND P5, PT, R6, RZ, PT ;  /* 0x000000ff0600720c */ /* 0x000fe20003fa6270 */
[C---:B------:R-:W-:Y:S01]  /*1d90*/  IMAD R17, R8.reuse, R2, R17 ;  /* 0x0000000208117224 */ /* 0x040fe200078e0211 */
[----:B------:R-:W-:Y:S01]  /*1da0*/  IABS R2, R16 ;  /* 0x0000001000027213 */ /* 0x000fe20000000000 */
[----:B------:R-:W-:Y:S02]  /*1db0*/  @!P4 IMAD.IADD R13, R13, 0x1, -R8 ;  /* 0x000000010d0dc824 */ /* 0x000fe400078e0a08 */
[----:B------:R-:W-:Y:S01]  /*1dc0*/  @!P3 IMAD.MOV R15, RZ, RZ, -R15 ;  /* 0x000000ffff0fb224 */ /* 0x000fe200078e0a0f */
[C---:B------:R-:W-:Y:S01]  /*1dd0*/  ISETP.GT.U32.AND P3, PT, R8.reuse, R11, PT ;  /* 0x0000000b0800720c */ /* 0x040fe20003f64070 */
[----:B------:R-:W-:Y:S01]  /*1de0*/  IMAD.MOV R4, RZ, RZ, -R4 ;  /* 0x000000ffff047224 */ /* 0x000fe200078e0a04 */
[----:B------:R-:W-:Y:S01]  /*1df0*/  ISETP.GT.U32.AND P4, PT, R8, R13, PT ;  /* 0x0000000d0800720c */ /* 0x000fe20003f84070 */
[----:B------:R-:W-:Y:S01]  /*1e00*/  IMAD.MOV.U32 R18, RZ, RZ, R7 ;  /* 0x000000ffff127224 */ /* 0x000fe200078e0007 */
[----:B------:R-:W-:Y:S01]  /*1e10*/  STL [R1+0x290], R15 ;  /* 0x0002900f01007387 */ /* 0x000fe20000100800 */
[----:B------:R-:W-:-:S02]  /*1e20*/  VIADD R10, R0, 0x18 ;  /* 0x00000018000a7836 */ /* 0x000fc40000000000 */
[----:B------:R-:W-:Y:S02]  /*1e30*/  IMAD.MOV.U32 R7, RZ, RZ, R3 ;  /* 0x000000ffff077224 */ /* 0x000fe400078e0003 */
[C---:B------:R-:W-:Y:S01]  /*1e40*/  IMAD R19, R8.reuse, R4, R19 ;  /* 0x0000000408137224 */ /* 0x040fe200078e0213 */
[----:B------:R-:W-:Y:S01]  /*1e50*/  IABS R6, R10 ;  /* 0x0000000a00067213 */ /* 0x000fe20000000000 */
[----:B------:R-:W-:Y:S02]  /*1e60*/  IMAD.MOV.U32 R4, RZ, RZ, R2 ;  /* 0x000000ffff047224 */ /* 0x000fe400078e0002 */
[----:B------:R-:W-:Y:S01]  /*1e70*/  @!P1 IMAD.MOV R18, RZ, RZ, -R18 ;  /* 0x000000ffff129224 */ /* 0x000fe200078e0a12 */
[C---:B------:R-:W-:Y:S01]  /*1e80*/  ISETP.GT.U32.AND P1, PT, R8.reuse, R17, PT ;  /* 0x000000110800720c */ /* 0x040fe20003f24070 */
[----:B------:R-:W-:Y:S01]  /*1e90*/  @!P2 IMAD.MOV R7, RZ, RZ, -R7 ;  /* 0x000000ffff07a224 */ /* 0x000fe200078e0a07 */
[----:B------:R-:W-:Y:S01]  /*1ea0*/  ISETP.GT.U32.AND P2, PT, R8, R19, PT ;  /* 0x000000130800720c */ /* 0x000fe20003f44070 */
[----:B------:R-:W-:Y:S01]  /*1eb0*/  @!P0 IMAD.MOV R5, RZ, RZ, -R5 ;  /* 0x000000ffff058224 */ /* 0x000fe200078e0a05 */
[----:B------:R0:W-:Y:S01]  /*1ec0*/  STL [R1+0x68], R18 ;  /* 0x0000681201007387 */ /* 0x0001e20000100800 */
[----:B------:R-:W-:Y:S01]  /*1ed0*/  IMAD.HI.U32 R2, R9, R4, RZ ;  /* 0x0000000409027227 */ /* 0x000fe200078e00ff */
[----:B------:R-:W-:-:S02]  /*1ee0*/  ISETP.GE.AND P0, PT, R12, RZ, PT ;  /* 0x000000ff0c00720c */ /* 0x000fc40003f06270 */
[----:B------:R1:W-:Y:S01]  /*1ef0*/  STL [R1+0x64], R7 ;  /* 0x0000640701007387 */ /* 0x0003e20000100800 */
[----:B------:R-:W-:-:S03]  /*1f00*/  IMAD.HI.U32 R3, R9, R6, RZ ;  /* 0x0000000609037227 */ /* 0x000fc600078e00ff */
[----:B------:R2:W-:Y:S01]  /*1f10*/  STL [R1+0x60], R5 ;  /* 0x0000600501007387 */ /* 0x0005e20000100800 */
[--C-:B------:R-:W-:Y:S01]  /*1f20*/  @!P3 IMAD.IADD R11, R11, 0x1, -R8.reuse ;  /* 0x000000010b0bb824 */ /* 0x100fe200078e0a08 */
[----:B------:R-:W-:Y:S01]  /*1f30*/  ISETP.GE.AND P3, PT, R14, RZ, PT ;  /* 0x000000ff0e00720c */ /* 0x000fe20003f66270 */
[----:B------:R-:W-:Y:S01]  /*1f40*/  @!P4 IMAD.IADD R13, R13, 0x1, -R8 ;  /* 0x000000010d0dc824 */ /* 0x000fe200078e0a08 */
[----:B------:R-:W-:Y:S01]  /*1f50*/  ISETP.GE.AND P4, PT, R16, RZ, PT ;  /* 0x000000ff1000720c */ /* 0x000fe20003f86270 */
[----:B0-----:R-:W-:Y:S02]  /*1f60*/  IMAD.MOV.U32 R18, RZ, RZ, R11 ;  /* 0x000000ffff127224 */ /* 0x001fe400078e000b */
[----:B-1----:R-:W-:Y:S02]  /*1f70*/  IMAD.MOV R7, RZ, RZ, -R3 ;  /* 0x000000ffff077224 */ /* 0x002fe400078e0a03 */
[----:B------:R-:W-:Y:S02]  /*1f80*/  IMAD.MOV.U32 R15, RZ, RZ, R13 ;  /* 0x000000ffff0f7224 */ /* 0x000fe400078e000d */
[----:B--2---:R-:W-:-:S02]  /*1f90*/  IMAD.MOV R5, RZ, RZ, -R2 ;  /* 0x000000ffff057224 */ /* 0x004fc400078e0a02 */
[----:B------:R-:W-:Y:S02]  /*1fa0*/  @!P5 IMAD.MOV R18, RZ, RZ, -R18 ;  /* 0x000000ffff12d224 */ /* 0x000fe400078e0a12 */
[C---:B------:R-:W-:Y:S02]  /*1fb0*/  IMAD R3, R8.reuse, R5, R4 ;  /* 0x0000000508037224 */ /* 0x040fe400078e0204 */
[C---:B------:R-:W-:Y:S01]  /*1fc0*/  IMAD R5, R8.reuse, R7, R6 ;  /* 0x0000000708057224 */ /* 0x040fe200078e0206 */
[----:B------:R0:W-:Y:S01]  /*1fd0*/  STL [R1+0x294], R18 ;  /* 0x0002941201007387 */ /* 0x0001e20000100800 */
[--C-:B------:R-:W-:Y:S01]  /*1fe0*/  @!P2 IMAD.IADD R19, R19, 0x1, -R8.reuse ;  /* 0x000000011313a824 */ /* 0x100fe200078e0a08 */
[C---:B------:R-:W-:Y:S01]  /*1ff0*/  ISETP.GT.U32.AND P5, PT, R8.reuse, R3, PT ;  /* 0x000000030800720c */ /* 0x040fe20003fa4070 */
[----:B------:R-:W-:Y:S01]  /*2000*/  @!P6 IMAD.MOV R15, RZ, RZ, -R15 ;  /* 0x000000ffff0fe224 */ /* 0x000fe200078e0a0f */
[C---:B------:R-:W-:Y:S01]  /*2010*/  ISETP.GT.U32.AND P6, PT, R8.reuse, R5, PT ;  /* 0x000000050800720c */ /* 0x040fe20003fc4070 */
[--C-:B------:R-:W-:Y:S01]  /*2020*/  @!P1 IMAD.IADD R17, R17, 0x1, -R8.reuse ;  /* 0x0000000111119824 */ /* 0x100fe200078e0a08 */
[----:B------:R-:W-:Y:S01]  /*2030*/  ISETP.GT.U32.AND P2, PT, R8, R19, PT ;  /* 0x000000130800720c */ /* 0x000fe20003f44070 */
[C---:B------:R-:W-:Y:S01]  /*2040*/  VIADD R4, R0.reuse, 0x19 ;  /* 0x0000001900047836 */ /* 0x040fe20000000000 */
[----:B------:R-:W-:Y:S01]  /*2050*/  STL [R1+0x2a0], R15 ;  /* 0x0002a00f01007387 */ /* 0x000fe20000100800 */
[----:B------:R-:W-:Y:S01]  /*2060*/  VIADD R6, R0, 0x1a ;  /* 0x0000001a00067836 */ /* 0x000fe20000000000 */
[----:B------:R-:W-:Y:S01]  /*2070*/  ISETP.GT.U32.AND P1, PT, R8, R17, PT ;  /* 0x000000110800720c */ /* 0x000fe20003f24070 */
[C---:B------:R-:W-:Y:S01]  /*2080*/  VIADD R14, R0.reuse, 0x1d ;  /* 0x0000001d000e7836 */ /* 0x040fe20000000000 */
[----:B------:R-:W-:Y:S01]  /*2090*/  IABS R7, R4 ;  /* 0x0000000400077213 */ /* 0x000fe20000000000 */
[----:B0-----:R-:W-:Y:S01]  /*20a0*/  VIADD R18, R0, 0x1f ;  /* 0x0000001f00127836 */ /* 0x001fe20000000000 */
[----:B------:R-:W-:Y:S01]  /*20b0*/  IABS R11, R6 ;  /* 0x00000006000b7213 */ /* 0x000fe20000000000 */
[----:B------:R-:W-:-:S02]  /*20c0*/  @!P5 IMAD.IADD R3, R3, 0x1, -R8 ;  /* 0x000000010303d824 */ /* 0x000fc400078e0a08 */
[--C-:B------:R-:W-:Y:S02]  /*20d0*/  @!P6 IMAD.IADD R5, R5, 0x1, -R8.reuse ;  /* 0x000000010505e824 */ /* 0x100fe400078e0a08 */
[----:B------:R-:W-:Y:S01]  /*20e0*/  IMAD.HI.U32 R2, R9, R7, RZ ;  /* 0x0000000709027227 */ /* 0x000fe200078e00ff */
[C---:B------:R-:W-:Y:S02]  /*20f0*/  ISETP.GT.U32.AND P5, PT, R8.reuse, R3, PT ;  /* 0x000000030800720c */ /* 0x040fe40003fa4070 */
[----:B------:R-:W-:Y:S01]  /*2100*/  ISETP.GT.U32.AND P6, PT, R8, R5, PT ;  /* 0x000000050800720c */ /* 0x000fe20003fc4070 */
[----:B------:R-:W-:Y:S01]  /*2110*/  @!P2 IMAD.IADD R19, R19, 0x1, -R8 ;  /* 0x000000011313a824 */ /* 0x000fe200078e0a08 */
[----:B------:R-:W-:Y:S01]  /*2120*/  ISETP.GE.AND P2, PT, R4, RZ, PT ;  /* 0x000000ff0400720c */ /* 0x000fe20003f46270 */
[----:B------:R-:W-:-:S04]  /*2130*/  IMAD.HI.U32 R4, R9, R11, RZ ;  /* 0x0000000b09047227 */ /* 0x000fc800078e00ff */
[----:B------:R-:W-:Y:S02]  /*2140*/  IMAD.MOV R2, RZ, RZ, -R2 ;  /* 0x000000ffff027224 */ /* 0x000fe400078e0a02 */
[----:B------:R-:W-:Y:S01]  /*2150*/  @!P1 IMAD.IADD R17, R17, 0x1, -R8 ;  /* 0x0000000111119824 */ /* 0x000fe200078e0a08 */
[----:B------:R-:W-:Y:S01]  /*2160*/  ISETP.GE.AND P1, PT, R10, RZ, PT ;  /* 0x000000ff0a00720c */ /* 0x000fe20003f26270 */
[----:B------:R-:W-:Y:S02]  /*2170*/  IMAD.MOV R4, RZ, RZ, -R4 ;  /* 0x000000ffff047224 */ /* 0x000fe400078e0a04 */
[----:B------:R-:W-:Y:S02]  /*2180*/  IMAD R7, R8, R2, R7 ;  /* 0x0000000208077224 */ /* 0x000fe400078e0207 */
[----:B------:R-:W-:Y:S01]  /*2190*/  IMAD.MOV.U32 R12, RZ, RZ, R17 ;  /* 0x000000ffff0c7224 */ /* 0x000fe200078e0011 */
[----:B------:R-:W-:Y:S01]  /*21a0*/  IABS R17, R14 ;  /* 0x0000000e00117213 */ /* 0x000fe20000000000 */
[----:B------:R-:W-:-:S02]  /*21b0*/  VIADD R10, R0, 0x1b ;  /* 0x0000001b000a7836 */ /* 0x000fc40000000000 */
[C---:B------:R-:W-:Y:S02]  /*21c0*/  IMAD R11, R8.reuse, R4, R11 ;  /* 0x00000004080b7224 */ /* 0x040fe400078e020b */
[----:B------:R-:W-:Y:S01]  /*21d0*/  @!P5 IMAD.IADD R3, R3, 0x1, -R8 ;  /* 0x000000010303d824 */ /* 0x000fe200078e0a08 */
[C---:B------:R-:W-:Y:S01]  /*21e0*/  ISETP.GT.U32.AND P5, PT, R8.reuse, R7, PT ;  /* 0x000000070800720c */ /* 0x040fe20003fa4070 */
[----:B------:R-:W-:Y:S01]  /*21f0*/  @!P0 IMAD.MOV R12, RZ, RZ, -R12 ;  /* 0x000000ffff0c8224 */ /* 0x000fe200078e0a0c */
[----:B------:R-:W-:Y:S01]  /*2200*/  IABS R13, R10 ;  /* 0x0000000a000d7213 */ /* 0x000fe20000000000 */
[----:B------:R-:W-:Y:S01]  /*2210*/  @!P6 IMAD.IADD R5, R5, 0x1, -R8 ;  /* 0x000000010505e824 */ /* 0x000fe200078e0a08 */
[----:B------:R-:W-:Y:S01]  /*2220*/  ISETP.GT.U32.AND P6, PT, R8, R11, PT ;  /* 0x0000000b0800720c */ /* 0x000fe20003fc4070 */
[----:B------:R-:W-:Y:S01]  /*2230*/  VIADD R16, R0, 0x1e ;  /* 0x0000001e00107836 */ /* 0x000fe20000000000 */
[----:B------:R0:W-:Y:S01]  /*2240*/  STL [R1+0x2a8], R12 ;  /* 0x0002a80c01007387 */ /* 0x0001e20000100800 */
[----:B------:R-:W-:Y:S01]  /*2250*/  IMAD.HI.U32 R2, R9, R13, RZ ;  /* 0x0000000d09027227 */ /* 0x000fe200078e00ff */
[----:B------:R-:W-:-:S02]  /*2260*/  ISETP.GE.AND P0, PT, R6, RZ, PT ;  /* 0x000000ff0600720c */ /* 0x000fc40003f06270 */
[----:B------:R-:W-:Y:S01]  /*2270*/  IABS R6, R16 ;  /* 0x0000001000067213 */ /* 0x000fe20000000000 */
[----:B------:R-:W-:Y:S02]  /*2280*/  IMAD.MOV R2, RZ, RZ, -R2 ;  /* 0x000000ffff027224 */ /* 0x000fe400078e0a02 */
[--C-:B------:R-:W-:Y:S02]  /*2290*/  @!P5 IMAD.IADD R7, R7, 0x1, -R8.reuse ;  /* 0x000000010707d824 */ /* 0x100fe400078e0a08 */
[----:B------:R-:W-:Y:S02]  /*22a0*/  IMAD R13, R8, R2, R13 ;  /* 0x00000002080d7224 */ /* 0x000fe400078e020d */
[----:B0-----:R-:W-:Y:S02]  /*22b0*/  VIADD R12, R0, 0x1c ;  /* 0x0000001c000c7836 */ /* 0x001fe40000000000 */
[----:B------:R-:W-:Y:S01]  /*22c0*/  @!P6 IMAD.IADD R11, R11, 0x1, -R8 ;  /* 0x000000010b0be824 */ /* 0x000fe200078e0a08 */
[----:B------:R-:W-:Y:S01]  /*22d0*/  ISETP.GT.U32.AND P6, PT, R8, R7, PT ;  /* 0x000000070800720c */ /* 0x000fe20003fc4070 */
[----:B------:R-:W-:Y:S01]  /*22e0*/  IMAD.HI.U32 R4, R9, R17, RZ ;  /* 0x0000001109047227 */ /* 0x000fe200078e00ff */
[----:B------:R-:W-:-:S02]  /*22f0*/  IABS R15, R12 ;  /* 0x0000000c000f7213 */ /* 0x000fc40000000000 */
[----:B------:R-:W-:Y:S01]  /*2300*/  ISETP.GT.U32.AND P5, PT, R8, R13, PT ;  /* 0x0000000d0800720c */ /* 0x000fe20003fa4070 */
[----:B------:R-:W-:Y:S02]  /*2310*/  IMAD.MOV R4, RZ, RZ, -R4 ;  /* 0x000000ffff047224 */ /* 0x000fe400078e0a04 */
[----:B------:R-:W-:-:S04]  /*2320*/  IMAD.HI.U32 R2, R9, R15, RZ ;  /* 0x0000000f09027227 */ /* 0x000fc800078e00ff */
[----:B------:R-:W-:Y:S02]  /*2330*/  IMAD.MOV R2, RZ, RZ, -R2 ;  /* 0x000000ffff027224 */ /* 0x000fe400078e0a02 */
[----:B------:R-:W-:Y:S01]  /*2340*/  @!P3 IMAD.MOV R19, RZ, RZ, -R19 ;  /* 0x000000ffff13b224 */ /* 0x000fe200078e0a13 */
[----:B------:R-:W-:Y:S01]  /*2350*/  ISETP.GE.AND P3, PT, R10, RZ, PT ;  /* 0x000000ff0a00720c */ /* 0x000fe20003f66270 */
[C---:B------:R-:W-:Y:S01]  /*2360*/  IMAD R15, R8.reuse, R2, R15 ;  /* 0x00000002080f7224 */ /* 0x040fe200078e020f */
[----:B------:R-:W-:Y:S01]  /*2370*/  IABS R2, R18 ;  /* 0x0000001200027213 */ /* 0x000fe20000000000 */
[----:B------:R-:W-:Y:S01]  /*2380*/  @!P4 IMAD.MOV R3, RZ, RZ, -R3 ;  /* 0x000000ffff03c224 */ /* 0x000fe200078e0a03 */
[----:B------:R-:W-:Y:S01]  /*2390*/  STL [R1+0x2ac], R19 ;  /* 0x0002ac1301007387 */ /* 0x000fe20000100800 */
[C---:B------:R-:W-:Y:S01]  /*23a0*/  IMAD R17, R8.reuse, R4, R17 ;  /* 0x0000000408117224 */ /* 0x040fe200078e0211 */
[C---:B------:R-:W-:Y:S01]  /*23b0*/  ISETP.GT.U32.AND P4, PT, R8.reuse, R11, PT ;  /* 0x0000000b0800720c */ /* 0x040fe20003f84070 */
[----:B------:R-:W-:Y:S01]  /*23c0*/  @!P6 IMAD.IADD R7, R7, 0x1, -R8 ;  /* 0x000000010707e824 */ /* 0x000fe200078e0a08 */
[----:B------:R-:W-:Y:S01]  /*23d0*/  ISETP.GT.U32.AND P6, PT, R8, R15, PT ;  /* 0x0000000f0800720c */ /* 0x000fe20003fc4070 */
[----:B------:R-:W-:Y:S01]  /*23e0*/  @!P1 IMAD.MOV R5, RZ, RZ, -R5 ;  /* 0x000000ffff059224 */ /* 0x000fe200078e0a05 */
[----:B------:R0:W-:Y:S01]  /*23f0*/  STL [R1+0x2b4], R3 ;  /* 0x0002b40301007387 */ /* 0x0001e20000100800 */
[----:B------:R-:W-:Y:S01]  /*2400*/  IMAD.MOV.U32 R4, RZ, RZ, R2 ;  /* 0x000000ffff047224 */ /* 0x000fe200078e0002 */
[----:B------:R-:W-:Y:S01]  /*2410*/  ISETP.GE.AND P1, PT, R12, RZ, PT ;  /* 0x000000ff0c00720c */ /* 0x000fe20003f26270 */
[----:B------:R-:W-:Y:S01]  /*2420*/  IMAD.HI.U32 R2, R9, R6, RZ ;  /* 0x0000000609027227 */ /* 0x000fe200078e00ff */
[----:B------:R1:W-:Y:S03]  /*2430*/  STL [R1+0x5c], R5 ;  /* 0x00005c0501007387 */ /* 0x0003e60000100800 */
[----:B------:R-:W-:-:S02]  /*2440*/  IMAD.MOV.U32 R10, RZ, RZ, R7 ;  /* 0x000000ffff0a7224 */ /* 0x000fc400078e0007 */
[----:B------:R-:W-:Y:S01]  /*2450*/  @!P4 IMAD.IADD R11, R11, 0x1, -R8 ;  /* 0x000000010b0bc824 */ /* 0x000fe200078e0a08 */
[----:B------:R-:W-:Y:S01]  /*2460*/  ISETP.GE.AND P4, PT, R14, RZ, PT ;  /* 0x000000ff0e00720c */ /* 0x000fe20003f86270 */
[----:B0-----:R-:W-:-:S04]  /*2470*/  IMAD.HI.U32 R3, R9, R4, RZ ;  /* 0x0000000409037227 */ /* 0x001fc800078e00ff */
[----:B-1----:R-:W-:Y:S02]  /*2480*/  IMAD.MOV R5, RZ, RZ, -R2 ;  /* 0x000000ffff057224 */ /* 0x002fe400078e0a02 */
[----:B------:R-:W-:Y:S02]  /*2490*/  IMAD.MOV R7, RZ, RZ, -R3 ;  /* 0x000000ffff077224 */ /* 0x000fe400078e0a03 */
[C---:B------:R-:W-:Y:S02]  /*24a0*/  IMAD R3, R8.reuse, R5, R6 ;  /* 0x0000000508037224 */ /* 0x040fe400078e0206 */
[----:B------:R-:W-:Y:S02]  /*24b0*/  @!P6 IMAD.IADD R15, R15, 0x1, -R8 ;  /* 0x000000010f0fe824 */ /* 0x000fe400078e0a08 */
[----:B------:R-:W-:Y:S01]  /*24c0*/  @!P2 IMAD.MOV R10, RZ, RZ, -R10 ;  /* 0x000000ffff0aa224 */ /* 0x000fe200078e0a0a */
[C---:B------:R-:W-:Y:S01]  /*24d0*/  ISETP.GT.U32.AND P6, PT, R8.reuse, R3, PT ;  /* 0x000000030800720c */ /* 0x040fe20003fc4070 */
[----:B------:R-:W-:Y:S01]  /*24e0*/  IMAD.MOV.U32 R2, RZ, RZ, R11 ;  /* 0x000000ffff027224 */ /* 0x000fe200078e000b */
[C---:B------:R-:W-:Y:S01]  /*24f0*/  ISETP.GT.U32.AND P2, PT, R8.reuse, R17, PT ;  /* 0x000000110800720c */ /* 0x040fe20003f44070 */
[C---:B------:R-:W-:Y:S01]  /*2500*/  IMAD R5, R8.reuse, R7, R4 ;  /* 0x0000000708057224 */ /* 0x040fe200078e0204 */
[----:B------:R0:W-:Y:S01]  /*2510*/  STL [R1+0x84], R10 ;  /* 0x0000840a01007387 */ /* 0x0001e20000100800 */
[----:B------:R-:W-:Y:S01]  /*2520*/  @!P0 IMAD.MOV R2, RZ, RZ, -R2 ;  /* 0x000000ffff028224 */ /* 0x000fe200078e0a02 */
[----:B------:R-:W-:Y:S01]  /*2530*/  ISETP.GT.U32.AND P0, PT, R8, R15, PT ;  /* 0x0000000f0800720c */ /* 0x000fe20003f04070 */
[----:B------:R-:W-:-:S02]  /*2540*/  @!P5 IMAD.IADD R13, R13, 0x1, -R8 ;  /* 0x000000010d0dd824 */ /* 0x000fc400078e0a08 */
[C---:B------:R-:W-:Y:S01]  /*2550*/  VIADD R12, R0.reuse, 0x21 ;  /* 0x00000021000c7836 */ /* 0x040fe20000000000 */
[----:B------:R1:W-:Y:S01]  /*2560*/  STL [R1+0x88], R2 ;  /* 0x0000880201007387 */ /* 0x0003e20000100800 */
[----:B------:R-:W-:Y:S01]  /*2570*/  VIADD R14, R0, 0x22 ;  /* 0x00000022000e7836 */ /* 0x000fe20000000000 */
[----:B------:R-:W-:Y:S01]  /*2580*/  ISETP.GT.U32.AND P5, PT, R8, R13, PT ;  /* 0x0000000d0800720c */ /* 0x000fe20003fa4070 */
[--C-:B------:R-:W-:Y:S01]  /*2590*/  @!P6 IMAD.IADD R3, R3, 0x1, -R8.reuse ;  /* 0x000000010303e824 */ /* 0x100fe200078e0a08 */
[----:B------:R-:W-:Y:S01]  /*25a0*/  IABS R11, R12 ;  /* 0x0000000c000b7213 */ /* 0x000fe20000000000 */
[----:B0-----:R-:W-:Y:S01]  /*25b0*/  VIADD R10, R0, 0x20 ;  /* 0x00000020000a7836 */ /* 0x001fe20000000000 */
[----:B------:R-:W-:Y:S01]  /*25c0*/  IABS R19, R14 ;  /* 0x0000000e00137213 */ /* 0x000fe20000000000 */
[--C-:B------:R-:W-:Y:S01]  /*25d0*/  @!P2 IMAD.IADD R17, R17, 0x1, -R8.reuse ;  /* 0x000000011111a824 */ /* 0x100fe200078e0a08 */
[C---:B------:R-:W-:Y:S01]  /*25e0*/  ISETP.GT.U32.AND P6, PT, R8.reuse, R3, PT ;  /* 0x000000030800720c */ /* 0x040fe20003fc4070 */
[----:B------:R-:W-:Y:S01]  /*25f0*/  @!P0 IMAD.IADD R15, R15, 0x1, -R8 ;  /* 0x000000010f0f8824 */ /* 0x000fe200078e0a08 */
[----:B------:R-:W-:Y:S01]  /*2600*/  IABS R7, R10 ;  /* 0x0000000a00077213 */ /* 0x000fe20000000000 */
[----:B------:R-:W-:Y:S01]  /*2610*/  IMAD.HI.U32 R4, R9, R19, RZ ;  /* 0x0000001309047227 */ /* 0x000fe200078e00ff */
[----:B------:R-:W-:-:S02]  /*2620*/  ISETP.GT.U32.AND P0, PT, R8, R5, PT ;  /* 0x000000050800720c */ /* 0x000fc40003f04070 */
[----:B------:R-:W-:Y:S01]  /*2630*/  ISETP.GT.U32.AND P2, PT, R8, R17, PT ;  /* 0x000000110800720c */ /* 0x000fe20003f44070 */
[----:B-1----:R-:W-:-:S04]  /*2640*/  IMAD.HI.U32 R2, R9, R7, RZ ;  /* 0x0000000709027227 */ /* 0x002fc800078e00ff */
[----:B------:R-:W-:Y:S02]  /*2650*/  IMAD.MOV R2, RZ, RZ, -R2 ;  /* 0x000000ffff027224 */ /* 0x000fe400078e0a02 */
[--C-:B------:R-:W-:Y:S02]  /*2660*/  @!P6 IMAD.IADD R3, R3, 0x1, -R8.reuse ;  /* 0x000000010303e824 */ /* 0x100fe400078e0a08 */
[----:B------:R-:W-:Y:S02]  /*2670*/  IMAD R7, R8, R2, R7 ;  /* 0x0000000208077224 */ /* 0x000fe400078e0207 */
[----:B------:R-:W-:Y:S01]  /*2680*/  @!P5 IMAD.IADD R13, R13, 0x1, -R8 ;  /* 0x000000010d0dd824 */ /* 0x000fe200078e0a08 */
[----:B------:R-:W-:Y:S01]  /*2690*/  ISETP.GE.AND P5, PT, R16, RZ, PT ;  /* 0x000000ff1000720c */ /* 0x000fe20003fa6270 */
[----:B------:R-:W-:Y:S01]  /*26a0*/  VIADD R16, R0, 0x23 ;  /* 0x0000002300107836 */ /* 0x000fe20000000000 */
[----:B------:R-:W-:Y:S01]  /*26b0*/  ISETP.GT.U32.AND P6, PT, R8, R7, PT ;  /* 0x000000070800720c */ /* 0x000fe20003fc4070 */
[----:B------:R-:W-:-:S03]  /*26c0*/  IMAD.HI.U32 R2, R9, R11, RZ ;  /* 0x0000000b09027227 */ /* 0x000fc600078e00ff */
[----:B------:R-:W-:Y:S01]  /*26d0*/  IABS R21, R16 ;  /* 0x0000001000157213 */ /* 0x000fe20000000000 */
[----:B------:R-:W-:Y:S02]  /*26e0*/  IMAD.MOV R2, RZ, RZ, -R2 ;  /* 0x000000ffff027224 */ /* 0x000fe400078e0a02 */
[--C-:B------:R-:W-:Y:S01]  /*26f0*/  @!P0 IMAD.IADD R5, R5, 0x1, -R8.reuse ;  /* 0x0000000105058824 */ /* 0x100fe200078e0a08 */
[----:B------:R-:W-:Y:S01]  /*2700*/  ISETP.GE.AND P0, PT, R10, RZ, PT ;  /* 0x000000ff0a00720c */ /* 0x000fe20003f06270 */
[----:B------:R-:W-:Y:S02]  /*2710*/  @!P3 IMAD.MOV R13, RZ, RZ, -R13 ;  /* 0x000000ffff0db224 */ /* 0x000fe400078e0a0d */
[----:B------:R-:W-:Y:S01]  /*2720*/  @!P2 IMAD.IADD R17, R17, 0x1, -R8 ;  /* 0x000000011111a824 */ /* 0x000fe200078e0a08 */
[----:B------:R-:W-:Y:S01]  /*2730*/  ISETP.GE.AND P2, PT, R18, RZ, PT ;  /* 0x000000ff1200720c */ /* 0x000fe20003f46270 */
[----:B------:R-:W-:Y:S01]  /*2740*/  IMAD.MOV R4, RZ, RZ, -R4 ;  /* 0x000000ffff047224 */ /* 0x000fe200078e0a04 */
[----:B------:R0:W-:Y:S01]  /*2750*/  STL [R1+0x2bc], R13 ;  /* 0x0002bc0d01007387 */ /* 0x0001e20000100800 */
[----:B------:R-:W-:-:S02]  /*2760*/  IMAD R11, R8, R2, R11 ;  /* 0x00000002080b7224 */ /* 0x000fc400078e020b */
[----:B------:R-:W-:Y:S01]  /*2770*/  @!P6 IMAD.IADD R7, R7, 0x1, -R8 ;  /* 0x000000010707e824 */ /* 0x000fe200078e0a08 */
[C---:B------:R-:W-:Y:S01]  /*2780*/  ISETP.GT.U32.AND P6, PT, R8.reuse, R5, PT ;  /* 0x000000050800720c */ /* 0x040fe20003fc4070 */
[----:B------:R-:W-:Y:S01]  /*2790*/  IMAD.MOV.U32 R22, RZ, RZ, R15 ;  /* 0x000000ffff167224 */ /* 0x000fe200078e000f */
[----:B------:R-:W-:Y:S01]  /*27a0*/  ISETP.GT.U32.AND P3, PT, R8, R11, PT ;  /* 0x0000000b0800720c */ /* 0x000fe20003f64070 */
[----:B------:R-:W-:-:S04]  /*27b0*/  IMAD.HI.U32 R6, R9, R21, RZ ;  /* 0x0000001509067227 */ /* 0x000fc800078e00ff */
[----:B------:R-:W-:Y:S02]  /*27c0*/  VIADD R10, R0, 0x24 ;  /* 0x00000024000a7836 */ /* 0x000fe40000000000 */
[C---:B------:R-:W-:Y:S02]  /*27d0*/  IMAD R19, R8.reuse, R4, R19 ;  /* 0x0000000408137224 */ /* 0x040fe400078e0213 */
[----:B------:R-:W-:Y:S01]  /*27e0*/  @!P1 IMAD.MOV R22, RZ, RZ, -R22 ;  /* 0x000000ffff169224 */ /* 0x000fe200078e0a16 */
[----:B------:R-:W-:Y:S01]  /*27f0*/  ISETP.GT.U32.AND P1, PT, R8, R7, PT ;  /* 0x000000070800720c */ /* 0x000fe20003f24070 */
[----:B0-----:R-:W-:Y:S01]  /*2800*/  IMAD.MOV.U32 R13, RZ, RZ, R17 ;  /* 0x000000ffff0d7224 */ /* 0x001fe200078e0011 */
[----:B------:R-:W-:Y:S01]  /*2810*/  IABS R4, R10 ;  /* 0x0000000a00047213 */ /* 0x000fe20000000000 */
[----:B------:R-:W-:Y:S01]  /*2820*/  IMAD.MOV R6, RZ, RZ, -R6 ;  /* 0x000000ffff067224 */ /* 0x000fe200078e0a06 */
[----:B------:R-:W-:Y:S01]  /*2830*/  STL [R1+0x2c0], R22 ;  /* 0x0002c01601007387 */ /* 0x000fe20000100800 */
[----:B------:R-:W-:-:S02]  /*2840*/  VIADD R18, R0, 0x25 ;  /* 0x0000002500127836 */ /* 0x000fc40000000000 */
[----:B------:R-:W-:Y:S01]  /*2850*/  @!P4 IMAD.MOV R13, RZ, RZ, -R13 ;  /* 0x000000ffff0dc224 */ /* 0x000fe200078e0a0d */
[C---:B------:R-:W-:Y:S01]  /*2860*/  ISETP.GT.U32.AND P4, PT, R8.reuse, R19, PT ;  /* 0x000000130800720c */ /* 0x040fe20003f84070 */
[----:B------:R-:W-:Y:S01]  /*2870*/  IMAD R21, R8, R6, R21 ;  /* 0x0000000608157224 */ /* 0x000fe200078e0215 */
[----:B------:R-:W-:Y:S01]  /*2880*/  IABS R6, R18 ;  /* 0x0000001200067213 */ /* 0x000fe20000000000 */
[----:B------:R-:W-:Y:S01]  /*2890*/  @!P5 IMAD.MOV R3, RZ, RZ, -R3 ;  /* 0x000000ffff03d224 */ /* 0x000fe200078e0a03 */
[----:B------:R0:W-:Y:S01]  /*28a0*/  STL [R1+0x2cc], R13 ;  /* 0x0002cc0d01007387 */ /* 0x0001e20000100800 */
[----:B------:R-:W-:Y:S01]  /*28b0*/  IMAD.HI.U32 R2, R9, R4, RZ ;  /* 0x0000000409027227 */ /* 0x000fe200078e00ff */
[----:B------:R-:W-:Y:S02]  /*28c0*/  ISETP.GE.AND P5, PT, R12, RZ, PT ;  /* 0x000000ff0c00720c */ /* 0x000fe40003fa6270 */
[----:B------:R1:W-:Y:S01]  /*28d0*/  STL [R1+0x2d0], R3 ;  /* 0x0002d00301007387 */ /* 0x0003e20000100800 */
[--C-:B------:R-:W-:Y:S01]  /*28e0*/  @!P6 IMAD.IADD R5, R5, 0x1, -R8.reuse ;  /* 0x000000010505e824 */ /* 0x100fe200078e0a08 */
[----:B------:R-:W-:Y:S01]  /*28f0*/  ISETP.GT.U32.AND P6, PT, R8, R21, PT ;  /* 0x000000150800720c */ /* 0x000fe20003fc4070 */
[--C-:B------:R-:W-:Y:S01]  /*2900*/  @!P1 IMAD.IADD R7, R7, 0x1, -R8.reuse ;  /* 0x0000000107079824 */ /* 0x100fe200078e0a08 */
[----:B------:R-:W-:Y:S01]  /*2910*/  ISETP.GE.AND P1, PT, R14, RZ, PT ;  /* 0x000000ff0e00720c */ /* 0x000fe20003f26270 */
[----:B------:R-:W-:Y:S01]  /*2920*/  @!P3 IMAD.IADD R11, R11, 0x1, -R8 ;  /* 0x000000010b0bb824 */ /* 0x000fe200078e0a08 */
[----:B------:R-:W-:Y:S01]  /*2930*/  ISETP.GE.AND P3, PT, R16, RZ, PT ;  /* 0x000000ff1000720c */ /* 0x000fe20003f66270 */
[----:B0-----:R-:W-:-:S02]  /*2940*/  IMAD.MOV.U32 R13, RZ, RZ, R5 ;  /* 0x000000ffff0d7224 */ /* 0x001fc400078e0005 */
[----:B------:R-:W-:Y:S01]  /*2950*/  @!P4 IMAD.IADD R19, R19, 0x1, -R8 ;  /* 0x000000011313c824 */ /* 0x000fe200078e0a08 */
[----:B------:R-:W-:Y:S01]  /*2960*/  ISETP.GT.U32.AND P4, PT, R8, R11, PT ;  /* 0x0000000b0800720c */ /* 0x000fe20003f84070 */
[----:B-1----:R-:W-:Y:S02]  /*2970*/  IMAD.MOV R3, RZ, RZ, -R2 ;  /* 0x000000ffff037224 */ /* 0x002fe400078e0a02 */
[----:B------:R-:W-:-:S04]  /*2980*/  IMAD.HI.U32 R2, R9, R6, RZ ;  /* 0x0000000609027227 */ /* 0x000fc800078e00ff */
[----:B------:R-:W-:Y:S02]  /*2990*/  IMAD.MOV R5, RZ, RZ, -R2 ;  /* 0x000000ffff057224 */ /* 0x000fe400078e0a02 */
[C---:B------:R-:W-:Y:S02]  /*29a0*/  IMAD R3, R8.reuse, R3, R4 ;  /* 0x0000000308037224 */ /* 0x040fe400078e0204 */
[----:B------:R-:W-:Y:S02]  /*29b0*/  IMAD.MOV.U32 R2, RZ, RZ, R7 ;  /* 0x000000ffff027224 */ /* 0x000fe400078e0007 */
[----:B------:R-:W-:Y:S01]  /*29c0*/  @!P6 IMAD.IADD R21, R21, 0x1, -R8 ;  /* 0x000000011515e824 */ /* 0x000fe200078e0a08 */
[C---:B------:R-:W-:Y:S01]  /*29d0*/  ISETP.GT.U32.AND P6, PT, R8.reuse, R19, PT ;  /* 0x000000130800720c */ /* 0x040fe20003fc4070 */
[----:B------:R-:W-:Y:S01]  /*29e0*/  @!P0 IMAD.MOV R2, RZ, RZ, -R2 ;  /* 0x000000ffff028224 */ /* 0x000fe200078e0a02 */
[----:B------:R-:W-:Y:S01]  /*29f0*/  ISETP.GT.U32.AND P0, PT, R8, R3, PT ;  /* 0x000000030800720c */ /* 0x000fe20003f04070 */
[----:B------:R-:W-:-:S02]  /*2a00*/  VIADD R12, R0, 0x26 ;  /* 0x00000026000c7836 */ /* 0x000fc40000000000 */
[----:B------:R-:W-:Y:S01]  /*2a10*/  @!P4 IMAD.IADD R11, R11, 0x1, -R8 ;  /* 0x000000010b0bc824 */ /* 0x000fe200078e0a08 */
[----:B------:R-:W-:Y:S01]  /*2a20*/  ISETP.GE.AND P4, PT, R10, RZ, PT ;  /* 0x000000ff0a00720c */ /* 0x000fe20003f86270 */
[----:B------:R-:W-:Y:S01]  /*2a30*/  @!P2 IMAD.MOV R13, RZ, RZ, -R13 ;  /* 0x000000ffff0da224 */ /* 0x000fe200078e0a0d */
[----:B------:R-:W-:Y:S01]  /*2a40*/  IABS R7, R12 ;  /* 0x0000000c00077213 */ /* 0x000fe20000000000 */
[C---:B------:R-:W-:Y:S01]  /*2a50*/  IMAD R5, R8.reuse, R5, R6 ;  /* 0x0000000508057224 */ /* 0x040fe200078e0206 */
[C---:B------:R-:W-:Y:S01]  /*2a60*/  ISETP.GT.U32.AND P2, PT, R8.reuse, R21, PT ;  /* 0x000000150800720c */ /* 0x040fe20003f44070 */
[----:B------:R-:W-:Y:S01]  /*2a70*/  IMAD.MOV.U32 R15, RZ, RZ, R11 ;  /* 0x000000ffff0f7224 */ /* 0x000fe200078e000b */
[----:B------:R0:W-:Y:S01]  /*2a80*/  STL [R1+0x2dc], R13 ;  /* 0x0002dc0d01007387 */ /* 0x0001e20000100800 */
[--C-:B------:R-:W-:Y:S01]  /*2a90*/  @!P6 IMAD.IADD R19, R19, 0x1, -R8.reuse ;  /* 0x000000011313e824 */ /* 0x100fe200078e0a08 */
[----:B------:R-:W-:Y:S01]  /*2aa0*/  ISETP.GT.U32.AND P6, PT, R8, R5, PT ;  /* 0x000000050800720c */ /* 0x000fe20003fc4070 */
[--C-:B------:R-:W-:Y:S01]  /*2ab0*/  @!P0 IMAD.IADD R3, R3, 0x1, -R8.reuse ;  /* 0x0000000103038824 */ /* 0x100fe200078e0a08 */
[----:B------:R1:W-:Y:S01]  /*2ac0*/  STL [R1+0x90], R2 ;  /* 0x0000900201007387 */ /* 0x0003e20000100800 */
[----:B------:R-:W-:Y:S01]  /*2ad0*/  VIADD R10, R0, 0x28 ;  /* 0x00000028000a7836 */ /* 0x000fe20000000000 */
[----:B------:R-:W-:Y:S01]  /*2ae0*/  ISETP.GE.AND P0, PT, R12, RZ, PT ;  /* 0x000000ff0c00720c */ /* 0x000fe20003f06270 */
[----:B------:R-:W-:Y:S01]  /*2af0*/  @!P5 IMAD.MOV R15, RZ, RZ, -R15 ;  /* 0x000000ffff0fd224 */ /* 0x000fe200078e0a0f */
[----:B------:R-:W-:Y:S01]  /*2b00*/  ISETP.GT.U32.AND P5, PT, R8, R3, PT ;  /* 0x000000030800720c */ /* 0x000fe20003fa4070 */
[----:B------:R-:W-:Y:S01]  /*2b10*/  VIADD R14, R0, 0x27 ;  /* 0x00000027000e7836 */ /* 0x000fe20000000000 */
[----:B0-----:R-:W-:Y:S01]  /*2b20*/  IABS R13, R10 ;  /* 0x0000000a000d7213 */ /* 0x001fe20000000000 */
[----:B------:R-:W-:Y:S01]  /*2b30*/  @!P2 IMAD.IADD R21, R21, 0x1, -R8 ;  /* 0x000000011515a824 */ /* 0x000fe200078e0a08 */
[----:B------:R-:W-:Y:S01]  /*2b40*/  ISETP.GE.AND P2, PT, R18, RZ, PT ;  /* 0x000000ff1200720c */ /* 0x000fe20003f46270 */
[----:B------:R-:W-:Y:S01]  /*2b50*/  IMAD.MOV.U32 R12, RZ, RZ, R19 ;  /* 0x000000ffff0c7224 */ /* 0x000fe200078e0013 */
[----:B------:R-:W-:Y:S01]  /*2b60*/  IABS R6, R14 ;  /* 0x0000000e00067213 */ /* 0x000fe20000000000 */
[----:B-1----:R-:W-:Y:S01]  /*2b70*/  IMAD.HI.U32 R2, R9, R7, RZ ;  /* 0x0000000709027227 */ /* 0x002fe200078e00ff */
[----:B------:R-:W-:Y:S03]  /*2b80*/  STL [R1+0x94], R15 ;  /* 0x0000940f01007387 */ /* 0x000fe60000100800 */
[----:B------:R-:W-:-:S02]  /*2b90*/  IMAD.MOV R2, RZ, RZ, -R2 ;  /* 0x000000ffff027224 */ /* 0x000fc400078e0a02 */
[----:B------:R-:W-:Y:S02]  /*2ba0*/  @!P6 IMAD.IADD R5, R5, 0x1, -R8 ;  /* 0x000000010505e824 */ /* 0x000fe400078e0a08 */
[C---:B------:R-:W-:Y:S02]  /*2bb0*/  IMAD R7, R8.reuse, R2, R7 ;  /* 0x0000000208077224 */ /* 0x040fe400078e0207 */
[----:B------:R-:W-:Y:S01]  /*2bc0*/  IMAD.HI.U32 R2, R9, R13, RZ ;  /* 0x0000000d09027227 */ /* 0x000fe200078e00ff */
[----:B------:R-:W-:-:S03]  /*2bd0*/  ISETP.GT.U32.AND P6, PT, R8, R5, PT ;  /* 0x000000050800720c */ /* 0x000fc60003fc4070 */
[----:B------:R-:W-:Y:S02]  /*2be0*/  IMAD.MOV R2, RZ, RZ, -R2 ;  /* 0x000000ffff027224 */ /* 0x000fe400078e0a02 */
[----:B------:R-:W-:Y:S02]  /*2bf0*/  @!P5 IMAD.IADD R3, R3, 0x1, -R8 ;  /* 0x000000010303d824 */ /* 0x000fe400078e0a08 */
[----:B------:R-:W-:Y:S02]  /*2c00*/  IMAD R13, R8, R2, R13 ;  /* 0x00000002080d7224 */ /* 0x000fe400078e020d */
[----:B------:R-:W-:Y:S02]  /*2c10*/  IMAD.MOV.U32 R18, RZ, RZ, R3 ;  /* 0x000000ffff127224 */ /* 0x000fe400078e0003 */
[----:B------:R-:W-:-:S04]  /*2c20*/  IMAD.HI.U32 R4, R9, R6, RZ ;  /* 0x0000000609047227 */ /* 0x000fc800078e00ff */
[----:B------:R-:W-:Y:S01]  /*2c30*/  @!P1 IMAD.MOV R12, RZ, RZ, -R12 ;  /* 0x000000ffff0c9224 */ /* 0x000fe200078e0a0c */
[C---:B------:R-:W-:Y:S01]  /*2c40*/  ISETP.GT.U32.AND P1, PT, R8.reuse, R7, PT ;  /* 0x000000070800720c */ /* 0x040fe20003f24070 */
[----:B------:R-:W-:Y:S01]  /*2c50*/  @!P4 IMAD.MOV R18, RZ, RZ, -R18 ;  /* 0x000000ffff12c224 */ /* 0x000fe200078e0a12 */
[C---:B------:R-:W-:Y:S01]  /*2c60*/  ISETP.GT.U32.AND P4, PT, R8.reuse, R13, PT ;  /* 0x0000000d0800720c */ /* 0x040fe20003f84070 */
[----:B------:R-:W-:Y:S01]  /*2c70*/  IMAD.MOV R11, RZ, RZ, -R4 ;  /* 0x000000ffff0b7224 */ /* 0x000fe200078e0a04 */
[----:B------:R0:W-:Y:S01]  /*2c80*/  STL [R1+0x98], R12 ;  /* 0x0000980c01007387 */ /* 0x0001e20000100800 */
[----:B------:R-:W-:Y:S02]  /*2c90*/  IMAD.MOV.U32 R4, RZ, RZ, R21 ;  /* 0x000000ffff047224 */ /* 0x000fe400078e0015 */
[----:B------:R-:W-:Y:S02]  /*2ca0*/  IMAD R11, R8, R11, R6 ;  /* 0x0000000b080b7224 */ /* 0x000fe400078e0206 */
[----:B------:R-:W-:Y:S01]  /*2cb0*/  @!P6 IMAD.IADD R5, R5, 0x1, -R8 ;  /* 0x000000010505e824 */ /* 0x000fe200078e0a08 */
[----:B------:R-:W-:Y:S01]  /*2cc0*/  ISETP.GE.AND P6, PT, R10, RZ, PT ;  /* 0x000000ff0a00720c */ /* 0x000fe20003fc6270 */
[----:B------:R-:W-:Y:S01]  /*2cd0*/  VIADD R10, R0, 0x2a ;  /* 0x0000002a000a7836 */ /* 0x000fe20000000000 */
[----:B------:R-:W-:Y:S01]  /*2ce0*/  ISETP.GT.U32.AND P5, PT, R8, R11, PT ;  /* 0x0000000b0800720c */ /* 0x000fe20003fa4070 */
[----:B------:R-:W-:Y:S01]  /*2cf0*/  @!P3 IMAD.MOV R4, RZ, RZ, -R4 ;  /* 0x000000ffff04b224 */ /* 0x000fe200078e0a04 */
[----:B------:R-:W-:Y:S01]  /*2d00*/  ISETP.GE.AND P3, PT, R14, RZ, PT ;  /* 0x000000ff0e00720c */ /* 0x000fe20003f66270 */
[--C-:B------:R-:W-:Y:S01]  /*2d10*/  @!P1 IMAD.IADD R7, R7, 0x1, -R8.reuse ;  /* 0x0000000107079824 */ /* 0x100fe200078e0a08 */
[----:B------:R-:W-:Y:S01]  /*2d20*/  IABS R17, R10 ;  /* 0x0000000a00117213 */ /* 0x000fe20000000000 */
[--C-:B------:R-:W-:Y:S01]  /*2d30*/  @!P4 IMAD.IADD R13, R13, 0x1, -R8.reuse ;  /* 0x000000010d0dc824 */ /* 0x100fe200078e0a08 */
[----:B------:R1:W-:Y:S01]  /*2d40*/  STL [R1+0x2e0], R4 ;  /* 0x0002e00401007387 */ /* 0x0003e20000100800 */
[----:B0-----:R-:W-:Y:S01]  /*2d50*/  VIADD R12, R0, 0x2b ;  /* 0x0000002b000c7836 */ /* 0x001fe20000000000 */
[C---:B------:R-:W-:Y:S01]  /*2d60*/  ISETP.GT.U32.AND P1, PT, R8.reuse, R7, PT ;  /* 0x000000070800720c */ /* 0x040fe20003f24070 */
[----:B------:R-:W-:Y:S01]  /*2d70*/  IMAD.HI.U32 R3, R9, R17, RZ ;  /* 0x0000001109037227 */ /* 0x000fe200078e00ff */
[----:B------:R-:W-:Y:S01]  /*2d80*/  ISETP.GT.U32.AND P4, PT, R8, R13, PT ;  /* 0x0000000d0800720c */ /* 0x000fe20003f84070 */
[----:B------:R0:W-:Y:S01]  /*2d90*/  STL [R1+0x2e8], R18 ;  /* 0x0002e81201007387 */ /* 0x0001e20000100800 */
[----:B------:R-:W-:Y:S01]  /*2da0*/  IABS R6, R12 ;  /* 0x0000000c00067213 */ /* 0x000fe20000000000 */
[----:B------:R-:W-:-:S02]  /*2db0*/  @!P5 IMAD.IADD R11, R11, 0x1, -R8 ;  /* 0x000000010b0bd824 */ /* 0x000fc400078e0a08 */
[----:B------:R-:W-:Y:S02]  /*2dc0*/  IMAD.MOV R3, RZ, RZ, -R3 ;  /* 0x000000ffff037224 */ /* 0x000fe400078e0a03 */
[----:B-1----:R-:W-:Y:S01]  /*2dd0*/  VIADD R4, R0, 0x29 ;  /* 0x0000002900047836 */ /* 0x002fe20000000000 */
[C---:B------:R-:W-:Y:S01]  /*2de0*/  ISETP.GT.U32.AND P5, PT, R8.reuse, R11, PT ;  /* 0x0000000b0800720c */ /* 0x040fe20003fa4070 */
[----:B------:R-:W-:Y:S02]  /*2df0*/  IMAD R17, R8, R3, R17 ;  /* 0x0000000308117224 */ /* 0x000fe400078e0211 */
[----:B------:R-:W-:Y:S01]  /*2e00*/  IMAD.MOV.U32 R16, RZ, RZ, R5 ;  /* 0x000000ffff107224 */ /* 0x000fe200078e0005 */
[----:B------:R-:W-:Y:S01]  /*2e10*/  IABS R15, R4 ;  /* 0x00000004000f7213 */ /* 0x000fe20000000000 */
[--C-:B------:R-:W-:Y:S01]  /*2e20*/  @!P1 IMAD.IADD R7, R7, 0x1, -R8.reuse ;  /* 0x0000000107079824 */ /* 0x100fe200078e0a08 */
[----:B------:R-:W-:Y:S01]  /*2e30*/  ISETP.GE.AND P1, PT, R10, RZ, PT ;  /* 0x000000ff0a00720c */ /* 0x000fe20003f26270 */
[----:B------:R-:W-:Y:S01]  /*2e40*/  @!P4 IMAD.IADD R13, R13, 0x1, -R8 ;  /* 0x000000010d0dc824 */ /* 0x000fe200078e0a08 */
[----:B------:R-:W-:Y:S01]  /*2e50*/  ISETP.GT.U32.AND P4, PT, R8, R17, PT ;  /* 0x000000110800720c */ /* 0x000fe20003f84070 */
[----:B------:R-:W-:-:S04]  /*2e60*/  IMAD.HI.U32 R2, R9, R15, RZ ;  /* 0x0000000f09027227 */ /* 0x000fc800078e00ff */
[----:B------:R-:W-:Y:S02]  /*2e70*/  IMAD.MOV R2, RZ, RZ, -R2 ;  /* 0x000000ffff027224 */ /* 0x000fe400078e0a02 */
[----:B------:R-:W-:Y:S01]  /*2e80*/  @!P2 IMAD.MOV R16, RZ, RZ, -R16 ;  /* 0x000000ffff10a224 */ /* 0x000fe200078e0a10 */
[----:B------:R-:W-:Y:S01]  /*2e90*/  ISETP.GE.AND P2, PT, R4, RZ, PT ;  /* 0x000000ff0400720c */ /* 0x000fe20003f46270 */
[----:B------:R-:W-:Y:S02]  /*2ea0*/  IMAD R15, R8, R2, R15 ;  /* 0x00000002080f7224 */ /* 0x000fe400078e020f */
[----:B------:R-:W-:Y:S01]  /*2eb0*/  IMAD.MOV.U32 R14, RZ, RZ, R7 ;  /* 0x000000ffff0e7224 */ /* 0x000fe200078e0007 */
[----:B------:R-:W-:Y:S01]  /*2ec0*/  STL [R1+0x2ec], R16 ;  /* 0x0002ec1001007387 */ /* 0x000fe20000100800 */
[----:B------:R-:W-:-:S04]  /*2ed0*/  IMAD.HI.U32 R4, R9, R6, RZ ;  /* 0x0000000609047227 */ /* 0x000fc800078e00ff */
[----:B------:R-:W-:Y:S01]  /*2ee0*/  @!P0 IMAD.MOV R14, RZ, RZ, -R14 ;  /* 0x000000ffff0e8224 */ /* 0x000fe200078e0a0e */
[----:B------:R-:W-:Y:S01]  /*2ef0*/  ISETP.GT.U32.AND P0, PT, R8, R15, PT ;  /* 0x0000000f0800720c */ /* 0x000fe20003f04070 */
[----:B------:R-:W-:Y:S02]  /*2f00*/  IMAD.MOV R5, RZ, RZ, -R4 ;  /* 0x000000ffff057224 */ /* 0x000fe400078e0a04 */
[----:B------:R-:W-:Y:S01]  /*2f10*/  @!P5 IMAD.IADD R11, R11, 0x1, -R8 ;  /* 0x000000010b0bd824 */ /* 0x000fe200078e0a08 */
[----:B------:R1:W-:Y:S01]  /*2f20*/  STL [R1+0x2f8], R14 ;  /* 0x0002f80e01007387 */ /* 0x0003e20000100800 */
[----:B------:R-:W-:Y:S01]  /*2f30*/  VIADD R2, R0, 0x2c ;  /* 0x0000002c00027836 */ /* 0x000fe20000000000 */
[----:B------:R-:W-:Y:S01]  /*2f40*/  ISETP.GE.AND P5, PT, R12, RZ, PT ;  /* 0x000000ff0c00720c */ /* 0x000fe20003fa6270 */
[----:B0-----:R-:W-:Y:S02]  /*2f50*/  VIADD R18, R0, 0x2d ;  /* 0x0000002d00127836 */ /* 0x001fe40000000000 */
[----:B------:R-:W-:-:S02]  /*2f60*/  IMAD R3, R8, R5, R6 ;  /* 0x0000000508037224 */ /* 0x000fc400078e0206 */
[----:B------:R-:W-:Y:S01]  /*2f70*/  IMAD.MOV.U32 R19, RZ, RZ, R11 ;  /* 0x000000ffff137224 */ /* 0x000fe200078e000b */
[----:B------:R-:W-:Y:S01]  /*2f80*/  IABS R11, R2 ;  /* 0x00000002000b7213 */ /* 0x000fe20000000000 */
[----:B------:R-:W-:Y:S01]  /*2f90*/  @!P4 IMAD.IADD R17, R17, 0x1, -R8 ;  /* 0x000000011111c824 */ /* 0x000fe200078e0a08 */
[----:B------:R-:W-:Y:S01]  /*2fa0*/  IABS R7, R18 ;  /* 0x0000001200077213 */ /* 0x000fe20000000000 */
[----:B------:R-:W-:Y:S02]  /*2fb0*/  IMAD.MOV.U32 R21, RZ, RZ, R13 ;  /* 0x000000ffff157224 */ /* 0x000fe400078e000d */
[----:B------:R-:W-:Y:S01]  /*2fc0*/  @!P3 IMAD.MOV R19, RZ, RZ, -R19 ;  /* 0x000000ffff13b224 */ /* 0x000fe200078e0a13 */
[----:B------:R-:W-:Y:S01]  /*2fd0*/  ISETP.GE.AND P3, PT, R2, RZ, PT ;  /* 0x000000ff0200720c */ /* 0x000fe20003f66270 */
[----:B------:R-:W-:Y:S01]  /*2fe0*/  @!P6 IMAD.MOV R21, RZ, RZ, -R21 ;  /* 0x000000ffff15e224 */ /* 0x000fe200078e0a15 */
[C---:B------:R-:W-:Y:S01]  /*2ff0*/  ISETP.GT.U32.AND P4, PT, R8.reuse, R17, PT ;  /* 0x000000110800720c */ /* 0x040fe20003f84070 */
[C---:B------:R-:W-:Y:S01]  /*3000*/  IMAD.HI.U32 R2, R9.reuse, R11, RZ ;  /* 0x0000000b09027227 */ /* 0x040fe200078e00ff */
[----:B------:R-:W-:Y:S01]  /*3010*/  ISETP.GT.U32.AND P6, PT, R8, R3, PT ;  /* 0x000000030800720c */ /* 0x000fe20003fc4070 */
[----:B------:R-:W-:Y:S02]  /*3020*/  STL [R1+0x2fc], R19 ;  /* 0x0002fc1301007387 */ /* 0x000fe40000100800 */
[----:B------:R-:W-:-:S02]  /*3030*/  IMAD.HI.U32 R4, R9, R7, RZ ;  /* 0x0000000709047227 */ /* 0x000fc400078e00ff */
[----:B------:R0:W-:Y:S02]  /*3040*/  STL [R1+0x9c], R21 ;  /* 0x00009c1501007387 */ /* 0x0001e40000100800 */
[C---:B-1----:R-:W-:Y:S02]  /*3050*/  VIADD R14, R0.reuse, 0x2e ;  /* 0x0000002e000e7836 */ /* 0x042fe40000000000 */
[----:B------:R-:W-:Y:S02]  /*3060*/  @!P0 IMAD.IADD R15, R15, 0x1, -R8 ;  /* 0x000000010f0f8824 */ /* 0x000fe400078e0a08 */
[----:B------:R-:W-:Y:S01]  /*3070*/  VIADD R16, R0, 0x2f ;  /* 0x0000002f00107836 */ /* 0x000fe20000000000 */
[----:B------:R-:W-:Y:S01]  /*3080*/  IABS R10, R14 ;  /* 0x0000000e000a7213 */ /* 0x000fe20000000000 */
[----:B------:R-:W-:Y:S01]  /*3090*/  IMAD.MOV R2, RZ, RZ, -R2 ;  /* 0x000000ffff027224 */ /* 0x000fe200078e0a02 */
[C---:B------:R-:W-:Y:S01]  /*30a0*/  ISETP.GT.U32.AND P0, PT, R8.reuse, R15, PT ;  /* 0x0000000f0800720c */ /* 0x040fe20003f04070 */
[----:B------:R-:W-:Y:S01]  /*30b0*/  IMAD.MOV R4, RZ, RZ, -R4 ;  /* 0x000000ffff047224 */ /* 0x000fe200078e0a04 */
[----:B------:R-:W-:Y:S01]  /*30c0*/  IABS R12, R16 ;  /* 0x00000010000c7213 */ /* 0x000fe20000000000 */
[C---:B------:R-:W-:Y:S01]  /*30d0*/  IMAD R11, R8.reuse, R2, R11 ;  /* 0x00000002080b7224 */ /* 0x040fe200078e020b */
[----:B0-----:R-:W-:Y:S01]  /*30e0*/  IABS R21, R23 ;  /* 0x0000001700157213 */ /* 0x001fe20000000000 */
[----:B------:R-:W-:-:S02]  /*30f0*/  IMAD R13, R8, R4, R7 ;  /* 0x00000004080d7224 */ /* 0x000fc400078e0207 */
[----:B------:R-:W-:-:S04]  /*3100*/  IMAD.HI.U32 R5, R9, R10, RZ ;  /* 0x0000000a09057227 */ /* 0x000fc800078e00ff */
[--C-:B------:R-:W-:Y:S01]  /*3110*/  @!P4 IMAD.IADD R17, R17, 0x1, -R8.reuse ;  /* 0x000000011111c824 */ /* 0x100fe200078e0a08 */
[C---:B------:R-:W-:Y:S01]  /*3120*/  ISETP.GT.U32.AND P4, PT, R8.reuse, R11, PT ;  /* 0x0000000b0800720c */ /* 0x040fe20003f84070 */
[----:B------:R-:W-:Y:S01]  /*3130*/  @!P6 IMAD.IADD R3, R3, 0x1, -R8 ;  /* 0x000000010303e824 */ /* 0x000fe200078e0a08 */
[----:B------:R-:W-:Y:S01]  /*3140*/  ISETP.GT.U32.AND P6, PT, R8, R13, PT ;  /* 0x0000000d0800720c */ /* 0x000fe20003fc4070 */
[----:B------:R-:W-:-:S04]  /*3150*/  IMAD.HI.U32 R6, R9, R12, RZ ;  /* 0x0000000c09067227 */ /* 0x000fc800078e00ff */
[----:B------:R-:W-:Y:S02]  /*3160*/  IMAD.MOV R5, RZ, RZ, -R5 ;  /* 0x000000ffff057224 */ /* 0x000fe400078e0a05 */
[----:B------:R-:W-:Y:S02]  /*3170*/  IMAD.MOV R19, RZ, RZ, -R6 ;  /* 0x000000ffff137224 */ /* 0x000fe400078e0a06 */
[----:B------:R-:W-:Y:S01]  /*3180*/  @!P0 IMAD.IADD R15, R15, 0x1, -R8 ;  /* 0x000000010f0f8824 */ /* 0x000fe200078e0a08 */
[----:B------:R-:W-:Y:S01]  /*3190*/  ISETP.GE.AND P0, PT, R18, RZ, PT ;  /* 0x000000ff1200720c */ /* 0x000fe20003f06270 */
[C---:B------:R-:W-:Y:S02]  /*31a0*/  IMAD R7, R8.reuse, R5, R10 ;  /* 0x0000000508077224 */ /* 0x040fe400078e020a */
[----:B------:R-:W-:Y:S02]  /*31b0*/  IMAD R5, R8, R19, R12 ;  /* 0x0000001308057224 */ /* 0x000fe400078e020c */
[----:B------:R-:W-:-:S02]  /*31c0*/  VIADD R12, R0, 0x30 ;  /* 0x00000030000c7836 */ /* 0x000fc40000000000 */
[----:B------:R-:W-:Y:S02]  /*31d0*/  VIADD R18, R0, 0x31 ;  /* 0x0000003100127836 */ /* 0x000fe40000000000 */
[----:B------:R-:W-:Y:S01]  /*31e0*/  IMAD.MOV.U32 R24, RZ, RZ, R15 ;  /* 0x000000ffff187224 */ /* 0x000fe200078e000f */
[----:B------:R-:W-:Y:S01]  /*31f0*/  IABS R6, R12 ;  /* 0x0000000c00067213 */ /* 0x000fe20000000000 */
[--C-:B------:R-:W-:Y:S01]  /*3200*/  @!P4 IMAD.IADD R11, R11, 0x1, -R8.reuse ;  /* 0x000000010b0bc824 */ /* 0x100fe200078e0a08 */
[----:B------:R-:W-:Y:S01]  /*3210*/  IABS R10, R18 ;  /* 0x00000012000a7213 */ /* 0x000fe20000000000 */
[----:B------:R-:W-:Y:S01]  /*3220*/  @!P6 IMAD.IADD R13, R13, 0x1, -R8 ;  /* 0x000000010d0de824 */ /* 0x000fe200078e0a08 */
[C---:B------:R-:W-:Y:S01]  /*3230*/  ISETP.GT.U32.AND P4, PT, R8.reuse, R3, PT ;  /* 0x000000030800720c */ /* 0x040fe20003f84070 */
[----:B------:R-:W-:Y:S01]  /*3240*/  @!P2 IMAD.MOV R24, RZ, RZ, -R24 ;  /* 0x000000ffff18a224 */ /* 0x000fe200078e0a18 */
[C---:B------:R-:W-:Y:S01]  /*3250*/  ISETP.GT.U32.AND P2, PT, R8.reuse, R11, PT ;  /* 0x0000000b0800720c */ /* 0x040fe20003f44070 */
[----:B------:R-:W-:Y:S01]  /*3260*/  IMAD.HI.U32 R2, R9, R6, RZ ;  /* 0x0000000609027227 */ /* 0x000fe200078e00ff */
[----:B------:R-:W-:-:S02]  /*3270*/  ISETP.GT.U32.AND P6, PT, R8, R13, PT ;  /* 0x0000000d0800720c */ /* 0x000fc40003fc4070 */
[----:B------:R0:W-:Y:S01]  /*3280*/  STL [R1+0xa0], R24 ;  /* 0x0000a01801007387 */ /* 0x0001e20000100800 */
[----:B------:R-:W-:-:S04]  /*3290*/  IMAD.HI.U32 R4, R9, R10, RZ ;  /* 0x0000000a09047227 */ /* 0x000fc800078e00ff */
[----:B------:R-:W-:Y:S02]  /*32a0*/  IMAD.MOV R15, RZ, RZ, -R2 ;  /* 0x000000ffff0f7224 */ /* 0x000fe400078e0a02 */
[----:B------:R-:W-:Y:S01]  /*32b0*/  @!P4 IMAD.IADD R3, R3, 0x1, -R8 ;  /* 0x000000010303c824 */ /* 0x000fe200078e0a08 */
[C---:B------:R-:W-:Y:S01]  /*32c0*/  ISETP.GT.U32.AND P4, PT, R8.reuse, R5, PT ;  /* 0x000000050800720c */ /* 0x040fe20003f84070 */
[C---:B------:R-:W-:Y:S02]  /*32d0*/  IMAD R15, R8.reuse, R15, R6 ;  /* 0x0000000f080f7224 */ /* 0x040fe400078e0206 */
[----:B0-----:R-:W-:Y:S02]  /*32e0*/  IMAD.MOV.U32 R24, RZ, RZ, R17 ;  /* 0x000000ffff187224 */ /* 0x001fe400078e0011 */
[----:B------:R-:W-:Y:S02]  /*32f0*/  IMAD.MOV R17, RZ, RZ, -R4 ;  /* 0x000000ffff117224 */ /* 0x000fe400078e0a04 */
[----:B------:R-:W-:Y:S01]  /*3300*/  @!P1 IMAD.MOV R24, RZ, RZ, -R24 ;  /* 0x000000ffff189224 */ /* 0x000fe200078e0a18 */
[C---:B------:R-:W-:Y:S01]  /*3310*/  ISETP.GT.U32.AND P1, PT, R8.reuse, R7, PT ;  /* 0x000000070800720c */ /* 0x040fe20003f24070 */
[----:B------:R-:W-:-:S02]  /*3320*/  IMAD R17, R8, R17, R10 ;  /* 0x0000001108117224 */ /* 0x000fc400078e020a */
[--C-:B------:R-:W-:Y:S01]  /*3330*/  @!P2 IMAD.IADD R11, R11, 0x1, -R8.reuse ;  /* 0x000000010b0ba824 */ /* 0x100fe200078e0a08 */
[C---:B------:R-:W-:Y:S01]  /*3340*/  ISETP.GT.U32.AND P2, PT, R8.reuse, R15, PT ;  /* 0x0000000f0800720c */ /* 0x040fe20003f44070 */
[--C-:B------:R-:W-:Y:S01]  /*3350*/  @!P6 IMAD.IADD R13, R13, 0x1, -R8.reuse ;  /* 0x000000010d0de824 */ /* 0x100fe200078e0a08 */
[----:B------:R-:W-:Y:S01]  /*3360*/  ISETP.GT.U32.AND P6, PT, R8, R17, PT ;  /* 0x000000110800720c */ /* 0x000fe20003fc4070 */
[----:B------:R-:W-:Y:S01]  /*3370*/  VIADD R22, R0, 0x32 ;  /* 0x0000003200167836 */ /* 0x000fe20000000000 */
[----:B------:R0:W-:Y:S01]  /*3380*/  STL [R1+0xa4], R24 ;  /* 0x0000a41801007387 */ /* 0x0001e20000100800 */
[--C-:B------:R-:W-:Y:S01]  /*3390*/  @!P4 IMAD.IADD R5, R5, 0x1, -R8.reuse ;  /* 0x000000010505c824 */ /* 0x100fe200078e0a08 */
[----:B------:R-:W-:Y:S01]  /*33a0*/  ISETP.GE.AND P4, PT, R16, RZ, PT ;  /* 0x000000ff1000720c */ /* 0x000fe20003f86270 */
[----:B------:R-:W-:Y:S01]  /*33b0*/  IMAD.MOV.U32 R25, RZ, RZ, R3 ;  /* 0x000000ffff197224 */ /* 0x000fe200078e0003 */
[----:B------:R-:W-:Y:S01]  /*33c0*/  IABS R19, R22 ;  /* 0x0000001600137213 */ /* 0x000fe20000000000 */
[----:B------:R-:W-:Y:S01]  /*33d0*/  @!P1 IMAD.IADD R7, R7, 0x1, -R8 ;  /* 0x0000000107079824 */ /* 0x000fe200078e0a08 */
[----:B------:R-:W-:Y:S01]  /*33e0*/  ISETP.GE.AND P1, PT, R14, RZ, PT ;  /* 0x000000ff0e00720c */ /* 0x000fe20003f26270 */
[----:B------:R-:W-:-:S04]  /*33f0*/  IMAD.HI.U32 R4, R9, R21, RZ ;  /* 0x0000001509047227 */ /* 0x000fc800078e00ff */
[----:B------:R-:W-:-:S04]  /*3400*/  IMAD.HI.U32 R2, R9, R19, RZ ;  /* 0x0000001309027227 */ /* 0x000fc800078e00ff */
[--C-:B------:R-:W-:Y:S01]  /*3410*/  @!P2 IMAD.IADD R15, R15, 0x1, -R8.reuse ;  /* 0x000000010f0fa824 */ /* 0x100fe200078e0a08 */
[C---:B------:R-:W-:Y:S01]  /*3420*/  ISETP.GT.U32.AND P2, PT, R8.reuse, R7, PT ;  /* 0x000000070800720c */ /* 0x040fe20003f44070 */
[----:B------:R-:W-:Y:S01]  /*3430*/  @!P6 IMAD.IADD R17, R17, 0x1, -R8 ;  /* 0x000000011111e824 */ /* 0x000fe200078e0a08 */
[C---:B------:R-:W-:Y:S01]  /*3440*/  ISETP.GT.U32.AND P6, PT, R8.reuse, R5, PT ;  /* 0x000000050800720c */ /* 0x040fe20003fc4070 */
[----:B------:R-:W-:Y:S02]  /*3450*/  IMAD.MOV R2, RZ, RZ, -R2 ;  /* 0x000000ffff027224 */ /* 0x000fe400078e0a02 */
[----:B------:R-:W-:Y:S01]  /*3460*/  @!P5 IMAD.MOV R25, RZ, RZ, -R25 ;  /* 0x000000ffff19d224 */ /* 0x000fe200078e0a19 */
[C---:B------:R-:W-:Y:S01]  /*3470*/  ISETP.GT.U32.AND P5, PT, R8.reuse, R15, PT ;  /* 0x0000000f0800720c */ /* 0x040fe20003fa4070 */
[----:B------:R-:W-:Y:S02]  /*3480*/  IMAD R19, R8, R2, R19 ;  /* 0x0000000208137224 */ /* 0x000fe400078e0213 */
[----:B0-----:R-:W-:Y:S01]  /*3490*/  IMAD.MOV.U32 R24, RZ, RZ, R11 ;  /* 0x000000ffff187224 */ /* 0x001fe200078e000b */
[----:B------:R-:W-:Y:S01]  /*34a0*/  STL [R1+0x304], R25 ;  /* 0x0003041901007387 */ /* 0x000fe20000100800 */
[----:B------:R-:W-:-:S02]  /*34b0*/  IMAD.MOV R4, RZ, RZ, -R4 ;  /* 0x000000ffff047224 */ /* 0x000fc400078e0a04 */
[----:B------:R-:W-:Y:S02]  /*34c0*/  VIADD R10, R0, 0x34 ;  /* 0x00000034000a7836 */ /* 0x000fe40000000000 */
[----:B------:R-:W-:Y:S02]  /*34d0*/  IMAD.MOV.U32 R2, RZ, RZ, R13 ;  /* 0x000000ffff027224 */ /* 0x000fe400078e000d */
[----:B------:R-:W-:Y:S01]  /*34e0*/  @!P3 IMAD.MOV R24, RZ, RZ, -R24 ;  /* 0x000000ffff18b224 */ /* 0x000fe200078e0a18 */
[C---:B------:R-:W-:Y:S01]  /*34f0*/  ISETP.GT.U32.AND P3, PT, R8.reuse, R17, PT ;  /* 0x000000110800720c */ /* 0x040fe20003f64070 */
[----:B------:R-:W-:Y:S01]  /*3500*/  IMAD R21, R8, R4, R21 ;  /* 0x0000000408157224 */ /* 0x000fe200078e0215 */
[----:B------:R-:W-:Y:S01]  /*3510*/  IABS R4, R10 ;  /* 0x0000000a00047213 */ /* 0x000fe20000000000 */
[----:B------:R-:W-:Y:S01]  /*3520*/  VIADD R14, R0, 0x35 ;  /* 0x00000035000e7836 */ /* 0x000fe20000000000 */
[----:B------:R-:W-:Y:S01]  /*3530*/  STL [R1+0x30c], R24 ;  /* 0x00030c1801007387 */ /* 0x000fe20000100800 */
[----:B------:R-:W-:Y:S01]  /*3540*/  @!P0 IMAD.MOV R2, RZ, RZ, -R2 ;  /* 0x000000ffff028224 */ /* 0x000fe200078e0a02 */
[----:B------:R-:W-:Y:S01]  /*3550*/  ISETP.GT.U32.AND P0, PT, R8, R19, PT ;  /* 0x000000130800720c */ /* 0x000fe20003f04070 */
[--C-:B------:R-:W-:Y:S01]  /*3560*/  @!P2 IMAD.IADD R7, R7, 0x1, -R8.reuse ;  /* 0x000000010707a824 */ /* 0x100fe200078e0a08 */
[----:B------:R-:W-:Y:S01]  /*3570*/  IABS R6, R14 ;  /* 0x0000000e00067213 */ /* 0x000fe20000000000 */
[--C-:B------:R-:W-:Y:S01]  /*3580*/  @!P6 IMAD.IADD R5, R5, 0x1, -R8.reuse ;  /* 0x000000010505e824 */ /* 0x100fe200078e0a08 */
[----:B------:R-:W-:Y:S01]  /*3590*/  ISETP.GE.AND P2, PT, R12, RZ, PT ;  /* 0x000000ff0c00720c */ /* 0x000fe20003f46270 */
[----:B------:R0:W-:Y:S01]  /*35a0*/  STL [R1+0x314], R2 ;  /* 0x0003140201007387 */ /* 0x0001e20000100800 */
[----:B------:R-:W-:Y:S01]  /*35b0*/  ISETP.GT.U32.AND P6, PT, R8, R21, PT ;  /* 0x000000150800720c */ /* 0x000fe20003fc4070 */
[----:B------:R-:W-:Y:S01]  /*35c0*/  @!P5 IMAD.IADD R15, R15, 0x1, -R8 ;  /* 0x000000010f0fd824 */ /* 0x000fe200078e0a08 */
[----:B------:R-:W-:Y:S01]  /*35d0*/  ISETP.GE.AND P5, PT, R18, RZ, PT ;  /* 0x000000ff1200720c */ /* 0x000fe20003fa6270 */
[----:B------:R-:W-:-:S04]  /*35e0*/  IMAD.HI.U32 R3, R9, R6, RZ ;  /* 0x0000000609037227 */ /* 0x000fc800078e00ff */
[----:B------:R-:W-:Y:S02]  /*35f0*/  IMAD.MOV.U32 R13, RZ, RZ, R5 ;  /* 0x000000ffff0d7224 */ /* 0x000fe400078e0005 */
[----:B0-----:R-:W-:-:S04]  /*3600*/  IMAD.HI.U32 R2, R9, R4, RZ ;  /* 0x0000000409027227 */ /* 0x001fc800078e00ff */
[----:B------:R-:W-:Y:S02]  /*3610*/  IMAD.MOV R11, RZ, RZ, -R2 ;  /* 0x000000ffff0b7224 */ /* 0x000fe400078e0a02 */
[----:B------:R-:W-:Y:S01]  /*3620*/  @!P3 IMAD.IADD R17, R17, 0x1, -R8 ;  /* 0x000000011111b824 */ /* 0x000fe200078e0a08 */
[----:B------:R-:W-:Y:S01]  /*3630*/  ISETP.GE.AND P3, PT, R22, RZ, PT ;  /* 0x000000ff1600720c */ /* 0x000fe20003f66270 */
[----:B------:R-:W-:Y:S02]  /*3640*/  IMAD.MOV R3, RZ, RZ, -R3 ;  /* 0x000000ffff037224 */ /* 0x000fe400078e0a03 */
[----:B------:R-:W-:Y:S02]  /*3650*/  IMAD R5, R8, R11, R4 ;  /* 0x0000000b08057224 */ /* 0x000fe400078e0204 */
[----:B------:R-:W-:Y:S02]  /*3660*/  IMAD.MOV.U32 R2, RZ, RZ, R15 ;  /* 0x000000ffff027224 */ /* 0x000fe400078e000f */
[----:B------:R-:W-:-:S02]  /*3670*/  IMAD.MOV.U32 R16, RZ, RZ, R7 ;  /* 0x000000ffff107224 */ /* 0x000fc400078e0007 */
[----:B------:R-:W-:Y:S01]  /*3680*/  @!P6 IMAD.IADD R21, R21, 0x1, -R8 ;  /* 0x000000011515e824 */ /* 0x000fe200078e0a08 */
[----:B------:R-:W-:Y:S01]  /*3690*/  ISETP.GE.AND P6, PT, R10, RZ, PT ;  /* 0x000000ff0a00720c */ /* 0x000fe20003fc6270 */
[C---:B------:R-:W-:Y:S02]  /*36a0*/  IMAD R7, R8.reuse, R3, R6 ;  /* 0x0000000308077224 */ /* 0x040fe400078e0206 */
[----:B------:R-:W-:Y:S02]  /*36b0*/  IMAD.MOV.U32 R12, RZ, RZ, R17 ;  /* 0x000000ffff0c7224 */ /* 0x000fe400078e0011 */
[----:B------:R-:W-:Y:S01]  /*36c0*/  @!P2 IMAD.MOV R2, RZ, RZ, -R2 ;  /* 0x000000ffff02a224 */ /* 0x000fe200078e0a02 */
[C---:B------:R-:W-:Y:S01]  /*36d0*/  ISETP.GT.U32.AND P2, PT, R8.reuse, R5, PT ;  /* 0x000000050800720c */ /* 0x040fe20003f44070 */
[----:B------:R-:W-:Y:S02]  /*36e0*/  @!P1 IMAD.MOV R16, RZ, RZ, -R16 ;  /* 0x000000ffff109224 */ /* 0x000fe400078e0a10 */
[----:B------:R-:W-:Y:S01]  /*36f0*/  @!P4 IMAD.MOV R13, RZ, RZ, -R13 ;  /* 0x000000ffff0dc224 */ /* 0x000fe200078e0a0d */
[C---:B------:R-:W-:Y:S01]  /*3700*/  ISETP.GT.U32.AND P4, PT, R8.reuse, R21, PT ;  /* 0x000000150800720c */ /* 0x040fe20003f84070 */
[----:B------:R-:W-:Y:S01]  /*3710*/  @!P5 IMAD.MOV R12, RZ, RZ, -R12 ;  /* 0x000000ffff0cd224 */ /* 0x000fe200078e0a0c */
[----:B------:R-:W-:Y:S01]  /*3720*/  ISETP.GT.U32.AND P5, PT, R8, R7, PT ;  /* 0x000000070800720c */ /* 0x000fe20003fa4070 */
[--C-:B------:R-:W-:Y:S01]  /*3730*/  @!P0 IMAD.IADD R19, R19, 0x1, -R8.reuse ;  /* 0x0000000113138824 */ /* 0x100fe200078e0a08 */
[----:B------:R-:W-:Y:S01]  /*3740*/  STL [R1+0x318], R16 ;  /* 0x0003181001007387 */ /* 0x000fe20000100800 */
[C---:B------:R-:W-:Y:S01]  /*3750*/  VIADD R3, R0.reuse, 0x37 ;  /* 0x0000003700037836 */ /* 0x040fe20000000000 */
[----:B------:R-:W-:Y:S01]  /*3760*/  ISETP.GE.AND P0, PT, R23, RZ, PT ;  /* 0x000000ff1700720c */ /* 0x000fe20003f06270 */
[----:B------:R-:W-:Y:S01]  /*3770*/  VIADD R90, R0, 0xc1 ;  /* 0x000000c1005a7836 */ /* 0x000fe20000000000 */
[----:B------:R-:W-:Y:S01]  /*3780*/  STL [R1+0x3f4], R13 ;  /* 0x0003f40d01007387 */ /* 0x000fe20000100800 */
[C---:B------:R-:W-:Y:S01]  /*3790*/  ISETP.GT.U32.AND P1, PT, R8.reuse, R19, PT ;  /* 0x000000130800720c */ /* 0x040fe20003f24070 */
[--C-:B------:R-:W-:Y:S01]  /*37a0*/  @!P2 IMAD.IADD R5, R5, 0x1, -R8.reuse ;  /* 0x000000010505a824 */ /* 0x100fe200078e0a08 */
[----:B------:R-:W-:Y:S01]  /*37b0*/  IABS R4, R3 ;  /* 0x0000000300047213 */ /* 0x000fe20000000000 */
[----:B------:R0:W-:Y:S01]  /*37c0*/  STL [R1+0xa8], R2 ;  /* 0x0000a80201007387 */ /* 0x0001e20000100800 */
[--C-:B------:R-:W-:Y:S01]  /*37d0*/  @!P4 IMAD.IADD R21, R21, 0x1, -R8.reuse ;  /* 0x000000011515c824 */ /* 0x100fe200078e0a08 */
[----:B------:R-:W-:Y:S01]  /*37e0*/  ISETP.GE.AND P2, PT, R3, RZ, PT ;  /* 0x000000ff0300720c */ /* 0x000fe20003f46270 */
[----:B------:R-:W-:Y:S01]  /*37f0*/  @!P5 IMAD.IADD R7, R7, 0x1, -R8 ;  /* 0x000000010707d824 */ /* 0x000fe200078e0a08 */
[----:B------:R-:W-:Y:S01]  /*3800*/  ISETP.GT.U32.AND P5, PT, R8, R5, PT ;  /* 0x000000050800720c */ /* 0x000fe20003fa4070 */
[----:B------:R-:W-:Y:S01]  /*3810*/  IMAD.HI.U32 R3, R9, R4, RZ ;  /* 0x0000000409037227 */ /* 0x000fe200078e00ff */
[----:B------:R-:W-:Y:S03]  /*3820*/  STL [R1+0xac], R12 ;  /* 0x0000ac0c01007387 */ /* 0x000fe60000100800 */
[----:B------:R-:W-:-:S02]  /*3830*/  IMAD.MOV R3, RZ, RZ, -R3 ;  /* 0x000000ffff037224 */ /* 0x000fc400078e0a03 */
[----:B0-----:R-:W-:Y:S02]  /*3840*/  VIADD R2, R0, 0x36 ;  /* 0x0000003600027836 */ /* 0x001fe40000000000 */
[----:B------:R-:W-:Y:S01]  /*3850*/  @!P1 IMAD.IADD R19, R19, 0x1, -R8 ;  /* 0x0000000113139824 */ /* 0x000fe200078e0a08 */
[----:B------:R-:W-:Y:S01]  /*3860*/  ISETP.GE.AND P1, PT, R14, RZ, PT ;  /* 0x000000ff0e00720c */ /* 0x000fe20003f26270 */
[----:B------:R-:W-:Y:S01]  /*3870*/  IMAD R3, R8, R3, R4 ;  /* 0x0000000308037224 */ /* 0x000fe200078e0204 */
[----:B------:R-:W-:Y:S01]  /*3880*/  IABS R15, R2 ;  /* 0x00000002000f7213 */ /* 0x000fe20000000000 */
[----:B------:R-:W-:Y:S01]  /*3890*/  IMAD.MOV.U32 R6, RZ, RZ, R19 ;  /* 0x000000ffff067224 */ /* 0x000fe200078e0013 */
[----:B------:R-:W-:Y:S01]  /*38a0*/  ISETP.GE.AND P4, PT, R2, RZ, PT ;  /* 0x000000ff0200720c */ /* 0x000fe20003f86270 */
[----:B------:R-:W-:Y:S02]  /*38b0*/  @!P5 IMAD.IADD R5, R5, 0x1, -R8 ;  /* 0x000000010505d824 */ /* 0x000fe400078e0a08 */
[----:B------:R-:W-:-:S04]  /*38c0*/  IMAD.HI.U32 R2, R9, R15, RZ ;  /* 0x0000000f09027227 */ /* 0x000fc800078e00ff */
[----:B------:R-:W-:Y:S02]  /*38d0*/  IMAD.MOV R2, RZ, RZ, -R2 ;  /* 0x000000ffff027224 */ /* 0x000fe400078e0a02 */
[----:B------:R-:W-:Y:S01]  /*38e0*/  @!P3 IMAD.MOV R6, RZ, RZ, -R6 ;  /* 0x000000ffff06b224 */ /* 0x000fe200078e0a06 */
[C---:B------:R-:W-:Y:S01]  /*38f0*/  ISETP.GT.U32.AND P3, PT, R8.reuse, R7, PT ;  /* 0x000000070800720c */ /* 0x040fe20003f64070 */
[----:B------:R-:W-:Y:S02]  /*3900*/  IMAD R15, R8, R2, R15 ;  /* 0x00000002080f7224 */ /* 0x000fe400078e020f */
[----:B------:R-:W-:Y:S01]  /*3910*/  IMAD.MOV.U32 R14, RZ, RZ, R5 ;  /* 0x000000ffff0e7224 */ /* 0x000fe200078e0005 */
[----:B------:R0:W-:Y:S01]  /*3920*/  STL [R1+0xb0], R6 ;  /* 0x0000b00601007387 */ /* 0x0001e20000100800 */
[----:B------:R-:W-:Y:S01]  /*3930*/  VIADD R2, R0, 0x39 ;  /* 0x0000003900027836 */ /* 0x000fe20000000000 */
[C---:B------:R-:W-:Y:S01]  /*3940*/  ISETP.GT.U32.AND P5, PT, R8.reuse, R15, PT ;  /* 0x0000000f0800720c */ /* 0x040fe20003fa4070 */
[----:B------:R-:W-:Y:S01]  /*3950*/  @!P6 IMAD.MOV R14, RZ, RZ, -R14 ;  /* 0x000000ffff0ee224 */ /* 0x000fe200078e0a0e */
[----:B------:R-:W-:Y:S01]  /*3960*/  ISETP.GT.U32.AND P6, PT, R8, R3, PT ;  /* 0x000000030800720c */ /* 0x000fe20003fc4070 */
[----:B------:R-:W-:Y:S01]  /*3970*/  IMAD.MOV.U32 R10, RZ, RZ, R21 ;  /* 0x000000ffff0a7224 */ /* 0x000fe200078e0015 */
[----:B------:R-:W-:Y:S01]  /*3980*/  IABS R13, R2 ;  /* 0x00000002000d7213 */ /* 0x000fe20000000000 */
[----:B------:R-:W-:-:S02]  /*3990*/  VIADD R16, R0, 0x3d ;  /* 0x0000003d00107836 */ /* 0x000fc40000000000 */
[----:B------:R-:W-:Y:S01]  /*39a0*/  @!P3 IMAD.IADD R7, R7, 0x1, -R8 ;  /* 0x000000010707b824 */ /* 0x000fe200078e0a08 */
[----:B------:R-:W-:Y:S01]  /*39b0*/  ISETP.GE.AND P3, PT, R2, RZ, PT ;  /* 0x000000ff0200720c */ /* 0x000fe20003f66270 */
[----:B0-----:R-:W-:Y:S02]  /*39c0*/  VIADD R6, R0, 0x38 ;  /* 0x0000003800067836 */ /* 0x001fe40000000000 */
[----:B------:R-:W-:Y:S02]  /*39d0*/  @!P0 IMAD.MOV R10, RZ, RZ, -R10 ;  /* 0x000000ffff0a8224 */ /* 0x000fe400078e0a0a */
[--C-:B------:R-:W-:Y:S01]  /*39e0*/  @!P5 IMAD.IADD R15, R15, 0x1, -R8.reuse ;  /* 0x000000010f0fd824 */ /* 0x100fe200078e0a08 */
[----:B------:R-:W-:Y:S01]  /*39f0*/  IABS R11, R6 ;  /* 0x00000006000b7213 */ /* 0x000fe20000000000 */
[----:B------:R-:W-:Y:S01]  /*3a00*/  @!P6 IMAD.IADD R3, R3, 0x1, -R8 ;  /* 0x000000010303e824 */ /* 0x000fe200078e0a08 */
[----:B------:R-:W-:Y:S01]  /*3a10*/  ISETP.GE.AND P0, PT, R6, RZ, PT ;  /* 0x000000ff0600720c */ /* 0x000fe20003f06270 */
[----:B------:R-:W-:Y:S01]  /*3a20*/  VIADD R6, R0, 0x3a ;  /* 0x0000003a00067836 */ /* 0x000fe20000000000 */
[C---:B------:R-:W-:Y:S01]  /*3a30*/  ISETP.GT.U32.AND P5, PT, R8.reuse, R15, PT ;  /* 0x0000000f0800720c */ /* 0x040fe20003fa4070 */
[----:B------:R-:W-:Y:S01]  /*3a40*/  IMAD.HI.U32 R2, R9, R11, RZ ;  /* 0x0000000b09027227 */ /* 0x000fe200078e00ff */
[----:B------:R0:W-:Y:S01]  /*3a50*/  STL [R1+0x650], R10 ;  /* 0x0006500a01007387 */ /* 0x0001e20000100800 */
[----:B------:R-:W-:-:S02]  /*3a60*/  ISETP.GT.U32.AND P6, PT, R8, R3, PT ;  /* 0x000000030800720c */ /* 0x000fc40003fc4070 */
[----:B------:R-:W-:Y:S01]  /*3a70*/  IMAD.MOV R4, RZ, RZ, -R2 ;  /* 0x000000ffff047224 */ /* 0x000fe200078e0a02 */
[----:B------:R-:W-:Y:S01]  /*3a80*/  IABS R17, R6 ;  /* 0x0000000600117213 */ /* 0x000fe20000000000 */
[----:B------:R-:W-:Y:S01]  /*3a90*/  IMAD.HI.U32 R2, R9, R13, RZ ;  /* 0x0000000d09027227 */ /* 0x000fe200078e00ff */
[----:B------:R1:W-:Y:S03]  /*3aa0*/  STL [R1+0x670], R14 ;  /* 0x0006700e01007387 */ /* 0x0003e60000100800 */
[----:B------:R-:W-:Y:S02]  /*3ab0*/  IMAD.MOV R2, RZ, RZ, -R2 ;  /* 0x000000ffff027224 */ /* 0x000fe400078e0a02 */
[----:B0-----:R-:W-:Y:S02]  /*3ac0*/  VIADD R10, R0, 0x3b ;  /* 0x0000003b000a7836 */ /* 0x001fe40000000000 */
[----:B------:R-:W-:-:S02]  /*3ad0*/  IMAD R11, R8, R4, R11 ;  /* 0x00000004080b7224 */ /* 0x000fc400078e020b */
[----:B------:R-:W-:Y:S01]  /*3ae0*/  IMAD R13, R8, R2, R13 ;  /* 0x00000002080d7224 */ /* 0x000fe200078e020d */
[----:B------:R-:W-:Y:S01]  /*3af0*/  IABS R19, R10 ;  /* 0x0000000a00137213 */ /* 0x000fe20000000000 */
[----:B------:R-:W-:-:S04]  /*3b00*/  IMAD.HI.U32 R2, R9, R17, RZ ;  /* 0x0000001109027227 */ /* 0x000fc800078e00ff */
[----:B------:R-:W-:Y:S01]  /*3b10*/  @!P5 IMAD.IADD R15, R15, 0x1, -R8 ;  /* 0x000000010f0fd824 */ /* 0x000fe200078e0a08 */
[----:B------:R-:W-:Y:S01]  /*3b20*/  ISETP.GT.U32.AND P5, PT, R8, R11, PT ;  /* 0x0000000b0800720c */ /* 0x000fe20003fa4070 */
[----:B------:R-:W-:-:S04]  /*3b30*/  IMAD.HI.U32 R4, R9, R19, RZ ;  /* 0x0000001309047227 */ /* 0x000fc800078e00ff */
[----:B------:R-:W-:Y:S02]  /*3b40*/  IMAD.MOV R2, RZ, RZ, -R2 ;  /* 0x000000ffff027224 */ /* 0x000fe400078e0a02 */
[----:B------:R-:W-:Y:S02]  /*3b50*/  IMAD.MOV.U32 R12, RZ, RZ, R7 ;  /* 0x000000ffff0c7224 */ /* 0x000fe400078e0007 */
[----:B------:R-:W-:Y:S02]  /*3b60*/  IMAD.MOV R4, RZ, RZ, -R4 ;  /* 0x000000ffff047224 */ /* 0x000fe400078e0a04 */
[----:B------:R-:W-:Y:S02]  /*3b70*/  IMAD R17, R8, R2, R17 ;  /* 0x0000000208117224 */ /* 0x000fe400078e0211 */
[----:B------:R-:W-:Y:S01]  /*3b80*/  @!P1 IMAD.MOV R12, RZ, RZ, -R12 ;  /* 0x000000ffff0c9224 */ /* 0x000fe200078e0a0c */
[----:B------:R-:W-:Y:S01]  /*3b90*/  ISETP.GE.AND P1, PT, R6, RZ, PT ;  /* 0x000000ff0600720c */ /* 0x000fe20003f26270 */
[C---:B------:R-:W-:Y:S01]  /*3ba0*/  IMAD R19, R8.reuse, R4, R19 ;  /* 0x0000000408137224 */ /* 0x040fe200078e0213 */
[----:B------:R-:W-:Y:S01]  /*3bb0*/  IABS R4, R16 ;  /* 0x0000001000047213 */ /* 0x000fe20000000000 */
[----:B------:R-:W-:Y:S01]  /*3bc0*/  @!P6 IMAD.IADD R3, R3, 0x1, -R8 ;  /* 0x000000010303e824 */ /* 0x000fe200078e0a08 */
[----:B------:R-:W-:Y:S01]  /*3bd0*/  ISETP.GT.U32.AND P6, PT, R8, R17, PT ;  /* 0x000000110800720c */ /* 0x000fe20003fc4070 */
[----:B------:R-:W-:Y:S01]  /*3be0*/  VIADD R6, R0, 0x3c ;  /* 0x0000003c00067836 */ /* 0x000fe20000000000 */
[----:B------:R-:W-:Y:S01]  /*3bf0*/  STL [R1+0x6a0], R12 ;  /* 0x0006a00c01007387 */ /* 0x000fe20000100800 */
[----:B------:R-:W-:-:S02]  /*3c00*/  IMAD.MOV.U32 R7, RZ, RZ, R15 ;  /* 0x000000ffff077224 */ /* 0x000fc400078e000f */
[----:B------:R-:W-:Y:S01]  /*3c10*/  @!P5 IMAD.IADD R11, R11, 0x1, -R8 ;  /* 0x000000010b0bd824 */ /* 0x000fe200078e0a08 */
[C---:B------:R-:W-:Y:S01]  /*3c20*/  ISETP.GT.U32.AND P5, PT, R8.reuse, R19, PT ;  /* 0x000000130800720c */ /* 0x040fe20003fa4070 */
[----:B------:R-:W-:Y:S01]  /*3c30*/  @!P4 IMAD.MOV R7, RZ, RZ, -R7 ;  /* 0x000000ffff07c224 */ /* 0x000fe200078e0a07 */
[----:B------:R-:W-:Y:S01]  /*3c40*/  IABS R5, R6 ;  /* 0x0000000600057213 */ /* 0x000fe20000000000 */
[----:B------:R-:W-:Y:S01]  /*3c50*/  IMAD.MOV.U32 R18, RZ, RZ, R3 ;  /* 0x000000ffff127224 */ /* 0x000fe200078e0003 */
[----:B------:R-:W-:Y:S01]  /*3c60*/  ISETP.GT.U32.AND P4, PT, R8, R13, PT ;  /* 0x0000000d0800720c */ /* 0x000fe20003f84070 */
[----:B-1----:R-:W-:Y:S01]  /*3c70*/  VIADD R14, R0, 0x3f ;  /* 0x0000003f000e7836 */ /* 0x002fe20000000000 */
[----:B------:R0:W-:Y:S01]  /*3c80*/  STL [R1+0x6c0], R7 ;  /* 0x0006c00701007387 */ /* 0x0001e20000100800 */
[----:B------:R-:W-:-:S04]  /*3c90*/  IMAD.HI.U32 R2, R9, R5, RZ ;  /* 0x0000000509027227 */ /* 0x000fc800078e00ff */
[----:B------:R-:W-:Y:S02]  /*3ca0*/  @!P6 IMAD.IADD R17, R17, 0x1, -R8 ;  /* 0x000000011111e824 */ /* 0x000fe400078e0a08 */
[----:B------:R-:W-:Y:S02]  /*3cb0*/  IMAD.MOV R2, RZ, RZ, -R2 ;  /* 0x000000ffff027224 */ /* 0x000fe400078e0a02 */
[----:B------:R-:W-:Y:S01]  /*3cc0*/  @!P5 IMAD.IADD R19, R19, 0x1, -R8 ;  /* 0x000000011313d824 */ /* 0x000fe200078e0a08 */
[C---:B------:R-:W-:Y:S01]  /*3cd0*/  ISETP.GT.U32.AND P5, PT, R8.reuse, R17, PT ;  /* 0x000000110800720c */ /* 0x040fe20003fa4070 */
[----:B------:R-:W-:Y:S01]  /*3ce0*/  IMAD R15, R8, R2, R5 ;  /* 0x00000002080f7224 */ /* 0x000fe200078e0205 */
[----:B0-----:R-:W-:Y:S01]  /*3cf0*/  IABS R7, R14 ;  /* 0x0000000e00077213 */ /* 0x001fe20000000000 */
[----:B------:R-:W-:-:S04]  /*3d00*/  IMAD.HI.U32 R2, R9, R4, RZ ;  /* 0x0000000409027227 */ /* 0x000fc800078e00ff */
[----:B------:R-:W-:Y:S01]  /*3d10*/  @!P4 IMAD.IADD R13, R13, 0x1, -R8 ;  /* 0x000000010d0dc824 */ /* 0x000fe200078e0a08 */
[C---:B------:R-:W-:Y:S01]  /*3d20*/  ISETP.GT.U32.AND P4, PT, R8.reuse, R11, PT ;  /* 0x0000000b0800720c */ /* 0x040fe20003f84070 */
[----:B------:R-:W-:Y:S02]  /*3d30*/  IMAD.MOV R3, RZ, RZ, -R2 ;  /* 0x000000ffff037224 */ /* 0x000fe400078e0a02 */
[----:B------:R-:W-:Y:S01]  /*3d40*/  @!P2 IMAD.MOV R18, RZ, RZ, -R18 ;  /* 0x000000ffff12a224 */ /* 0x000fe200078e0a12 */
[C---:B------:R-:W-:Y:S01]  /*3d50*/  ISETP.GT.U32.AND P6, PT, R8.reuse, R13, PT ;  /* 0x0000000d0800720c */ /* 0x040fe20003fc4070 */
[C---:B------:R-:W-:Y:S01]  /*3d60*/  IMAD R3, R8.reuse, R3, R4 ;  /* 0x0000000308037224 */ /* 0x040fe200078e0204 */
[----:B------:R-:W-:Y:S01]  /*3d70*/  ISETP.GT.U32.AND P2, PT, R8, R19, PT ;  /* 0x000000130800720c */ /* 0x000fe20003f44070 */
[----:B------:R-:W-:Y:S01]  /*3d80*/  @!P5 IMAD.IADD R17, R17, 0x1, -R8 ;  /* 0x000000011111d824 */ /* 0x000fe200078e0a08 */
[----:B------:R0:W-:Y:S01]  /*3d90*/  STL [R1+0x6cc], R18 ;  /* 0x0006cc1201007387 */ /* 0x0001e20000100800 */
[----:B------:R-:W-:Y:S01]  /*3da0*/  VIADD R12, R0, 0x3e ;  /* 0x0000003e000c7836 */ /* 0x000fe20000000000 */
[----:B------:R-:W-:Y:S01]  /*3db0*/  ISETP.GT.U32.AND P5, PT, R8, R3, PT ;  /* 0x000000030800720c */ /* 0x000fe20003fa4070 */
[----:B------:R-:W-:-:S03]  /*3dc0*/  IMAD.HI.U32 R4, R9, R7, RZ ;  /* 0x0000000709047227 */ /* 0x000fc600078e00ff */
[----:B------:R-:W-:Y:S01]  /*3dd0*/  IABS R5, R12 ;  /* 0x0000000c00057213 */ /* 0x000fe20000000000 */
[--C-:B------:R-:W-:Y:S01]  /*3de0*/  @!P4 IMAD.IADD R11, R11, 0x1, -R8.reuse ;  /* 0x000000010b0bc824 */ /* 0x100fe200078e0a08 */
[----:B------:R-:W-:Y:S01]  /*3df0*/  ISETP.GT.U32.AND P4, PT, R8, R15, PT ;  /* 0x0000000f0800720c */ /* 0x000fe20003f84070 */
[----:B------:R-:W-:Y:S01]  /*3e00*/  @!P6 IMAD.IADD R13, R13, 0x1, -R8 ;  /* 0x000000010d0de824 */ /* 0x000fe200078e0a08 */
[----:B------:R-:W-:Y:S01]  /*3e10*/  ISETP.GE.AND P6, PT, R10, RZ, PT ;  /* 0x000000ff0a00720c */ /* 0x000fe20003fc6270 */
[----:B------:R-:W-:Y:S02]  /*3e20*/  VIADD R10, R0, 0x40 ;  /* 0x00000040000a7836 */ /* 0x000fe40000000000 */
[----:B------:R-:W-:-:S04]  /*3e30*/  IMAD.HI.U32 R2, R9, R5, RZ ;  /* 0x0000000509027227 */ /* 0x000fc800078e00ff */
[--C-:B------:R-:W-:Y:S01]  /*3e40*/  @!P2 IMAD.IADD R19, R19, 0x1, -R8.reuse ;  /* 0x000000011313a824 */ /* 0x100fe200078e0a08 */
[----:B------:R-:W-:Y:S01]  /*3e50*/  ISETP.GE.AND P2, PT, R6, RZ, PT ;  /* 0x000000ff0600720c */ /* 0x000fe20003f46270 */
[----:B------:R-:W-:Y:S01]  /*3e60*/  @!P5 IMAD.IADD R3, R3, 0x1, -R8 ;  /* 0x000000010303d824 */ /* 0x000fe200078e0a08 */
[----:B------:R-:W-:Y:S01]  /*3e70*/  IABS R6, R10 ;  /* 0x0000000a00067213 */ /* 0x000fe20000000000 */
[----:B------:R-:W-:Y:S02]  /*3e80*/  IMAD.MOV R2, RZ, RZ, -R2 ;  /* 0x000000ffff027224 */ /* 0x000fe400078e0a02 */
[----:B------:R-:W-:Y:S01]  /*3e90*/  IMAD.MOV.U32 R21, RZ, RZ, R11 ;  /* 0x000000ffff157224 */ /* 0x000fe200078e000b */
[C---:B------:R-:W-:Y:S01]  /*3ea0*/  ISETP.GT.U32.AND P5, PT, R8.reuse, R3, PT ;  /* 0x000000030800720c */ /* 0x040fe20003fa4070 */
[----:B------:R-:W-:Y:S02]  /*3eb0*/  IMAD R5, R8, R2, R5 ;  /* 0x0000000208057224 */ /* 0x000fe400078e0205 */
[----:B------:R-:W-:-:S04]  /*3ec0*/  IMAD.HI.U32 R2, R9, R6, RZ ;  /* 0x0000000609027227 */ /* 0x000fc800078e00ff */
[----:B------:R-:W-:Y:S02]  /*3ed0*/  IMAD.MOV R11, RZ, RZ, -R2 ;  /* 0x000000ffff0b7224 */ /* 0x000fe400078e0a02 */
[----:B------:R-:W-:Y:S02]  /*3ee0*/  IMAD.MOV R4, RZ, RZ, -R4 ;  /* 0x000000ffff047224 */ /* 0x000fe400078e0a04 */
[----:B------:R-:W-:Y:S01]  /*3ef0*/  @!P4 IMAD.IADD R15, R15, 0x1, -R8 ;  /* 0x000000010f0fc824 */ /* 0x000fe200078e0a08 */
[----:B------:R-:W-:Y:S01]  /*3f00*/  ISETP.GE.AND P4, PT, R16, RZ, PT ;  /* 0x000000ff1000720c */ /* 0x000fe20003f86270 */
[----:B0-----:R-:W-:Y:S02]  /*3f10*/  IMAD.MOV.U32 R18, RZ, RZ, R13 ;  /* 0x000000ffff127224 */ /* 0x001fe400078e000d */
[C---:B------:R-:W-:Y:S02]  /*3f20*/  IMAD R11, R8.reuse, R11, R6 ;  /* 0x0000000b080b7224 */ /* 0x040fe400078e0206 */
[----:B------:R-:W-:-:S02]  /*3f30*/  IMAD R7, R8, R4, R7 ;  /* 0x0000000408077224 */ /* 0x000fc400078e0207 */
[----:B------:R-:W-:Y:S01]  /*3f40*/  @!P0 IMAD.MOV R21, RZ, RZ, -R21 ;  /* 0x000000ffff158224 */ /* 0x000fe200078e0a15 */
[C---:B------:R-:W-:Y:S01]  /*3f50*/  ISETP.GT.U32.AND P0, PT, R8.reuse, R15, PT ;  /* 0x0000000f0800720c */ /* 0x040fe20003f04070 */
[----:B------:R-:W-:Y:S02]  /*3f60*/  IMAD.MOV.U32 R4, RZ, RZ, R17 ;  /* 0x000000ffff047224 */ /* 0x000fe400078e0011 */
[----:B------:R-:W-:Y:S01]  /*3f70*/  @!P3 IMAD.MOV R18, RZ, RZ, -R18 ;  /* 0x000000ffff12b224 */ /* 0x000fe200078e0a12 */
[C---:B------:R-:W-:Y:S01]  /*3f80*/  ISETP.GT.U32.AND P3, PT, R8.reuse, R5, PT ;  /* 0x000000050800720c */ /* 0x040fe20003f64070 */
[----:B------:R-:W-:Y:S01]  /*3f90*/  IMAD.MOV.U32 R2, RZ, RZ, R19 ;  /* 0x000000ffff027224 */ /* 0x000fe200078e0013 */
[----:B------:R-:W-:Y:S01]  /*3fa0*/  STL [R1+0xb4], R21 ;  /* 0x0000b41501007387 */ /* 0x000fe20000100800 */
[----:B------:R-:W-:Y:S01]  /*3fb0*/  @!P5 IMAD.IADD R3, R3, 0x1, -R8 ;  /* 0x000000010303d824 */ /* 0x000fe200078e0a08 */
[C---:B------:R-:W-:Y:S01]  /*3fc0*/  ISETP.GT.U32.AND P5, PT, R8.reuse, R11, PT ;  /* 0x0000000b0800720c */ /* 0x040fe20003fa4070 */
[----:B------:R-:W-:Y:S01]  /*3fd0*/  @!P1 IMAD.MOV R4, RZ, RZ, -R4 ;  /* 0x000000ffff049224 */ /* 0x000fe200078e0a04 */
[----:B------:R-:W-:Y:S01]  /*3fe0*/  STL [R1+0xb8], R18 ;  /* 0x0000b81201007387 */ /* 0x000fe20000100800 */
[----:B------:R-:W-:Y:S01]  /*3ff0*/  @!P6 IMAD.MOV R2, RZ, RZ, -R2 ;  /* 0x000000ffff02e224 */ /* 0x000fe200078e0a02 */
[----:B------:R-:W-:Y:S01]  /*4000*/  ISETP.GT.U32.AND P6, PT, R8, R7, PT ;  /* 0x000000070800720c */ /* 0x000fe20003fc4070 */
[----:B------:R-:W-:Y:S01]  /*4010*/  VIADD R16, R0, 0x41 ;  /* 0x0000004100107836 */ /* 0x000fe20000000000 */
[----:B------:R-:W-:Y:S01]  /*4020*/  ISETP.GE.AND P1, PT, R12, RZ, PT ;  /* 0x000000ff0c00720c */ /* 0x000fe20003f26270 */
[----:B------:R0:W-:Y:S01]  /*4030*/  STL [R1+0x6f0], R4 ;  /* 0x0006f00401007387 */ /* 0x0001e20000100800 */
[----:B------:R-:W-:-:S02]  /*4040*/  VIADD R12, R0, 0x42 ;  /* 0x00000042000c7836 */ /* 0x000fc40000000000 */
[--C-:B------:R-:W-:Y:S01]  /*4050*/  @!P0 IMAD.IADD R15, R15, 0x1, -R8.reuse ;  /* 0x000000010f0f8824 */ /* 0x100fe200078e0a08 */
[----:B------:R1:W-:Y:S01]  /*4060*/  STL [R1+0x718], R2 ;  /* 0x0007180201007387 */ /* 0x0003e20000100800 */
[--C-:B------:R-:W-:Y:S01]  /*4070*/  @!P3 IMAD.IADD R5, R5, 0x1, -R8.reuse ;  /* 0x000000010505b824 */ /* 0x100fe200078e0a08 */
[----:B------:R-:W-:Y:S01]  /*4080*/  IABS R19, R12 ;  /* 0x0000000c00137213 */ /* 0x000fe20000000000 */
[--C-:B------:R-:W-:Y:S01]  /*4090*/  @!P5 IMAD.IADD R11, R11, 0x1, -R8.reuse ;  /* 0x000000010b0bd824 */ /* 0x100fe200078e0a08 */
[----:B------:R-:W-:Y:S01]  /*40a0*/  ISETP.GE.AND P3, PT, R10, RZ, PT ;  /* 0x000000ff0a00720c */ /* 0x000fe20003f66270 */
[----:B------:R-:W-:Y:S01]  /*40b0*/  IMAD.MOV.U32 R13, RZ, RZ, R15 ;  /* 0x000000ffff0d7224 */ /* 0x000fe200078e000f */
[----:B0-----:R-:W-:Y:S01]  /*40c0*/  IABS R4, R16 ;  /* 0x0000001000047213 */ /* 0x001fe20000000000 */
[----:B------:R-:W-:Y:S01]  /*40d0*/  @!P6 IMAD.IADD R7, R7, 0x1, -R8 ;  /* 0x000000010707e824 */ /* 0x000fe200078e0a08 */
[C---:B------:R-:W-:Y:S01]  /*40e0*/  ISETP.GT.U32.AND P6, PT, R8.reuse, R5, PT ;  /* 0x000000050800720c */ /* 0x040fe20003fc4070 */
[----:B------:R-:W-:Y:S01]  /*40f0*/  @!P2 IMAD.MOV R13, RZ, RZ, -R13 ;  /* 0x000000ffff0da224 */ /* 0x000fe200078e0a0d */
[C---:B------:R-:W-:Y:S01]  /*4100*/  ISETP.GT.U32.AND P5, PT, R8.reuse, R11, PT ;  /* 0x0000000b0800720c */ /* 0x040fe20003fa4070 */
[----:B-1----:R-:W-:Y:S01]  /*4110*/  IMAD.HI.U32 R2, R9, R4, RZ ;  /* 0x0000000409027227 */ /* 0x002fe200078e00ff */
[----:B------:R-:W-:-:S02]  /*4120*/  ISETP.GT.U32.AND P2, PT, R8, R7, PT ;  /* 0x000000070800720c */ /* 0x000fc40003f44070 */
[----:B------:R0:W-:Y:S01]  /*4130*/  STL [R1+0x73c], R13 ;  /* 0x00073c0d01007387 */ /* 0x0001e20000100800 */
[----:B------:R-:W-:Y:S01]  /*4140*/  IMAD.MOV R15, RZ, RZ, -R2 ;  /* 0x000000ffff0f7224 */ /* 0x000fe200078e0a02 */
[----:B------:R-:W-:Y:S01]  /*4150*/  ISETP.GE.AND P0, PT, R14, RZ, PT ;  /* 0x000000ff0e00720c */ /* 0x000fe20003f06270 */
[----:B------:R-:W-:-:S04]  /*4160*/  IMAD.HI.U32 R2, R9, R19, RZ ;  /* 0x0000001309027227 */ /* 0x000fc800078e00ff */
[----:B------:R-:W-:Y:S02]  /*4170*/  IMAD.MOV R2, RZ, RZ, -R2 ;  /* 0x000000ffff027224 */ /* 0x000fe400078e0a02 */
[C---:B------:R-:W-:Y:S02]  /*4180*/  IMAD R15, R8.reuse, R15, R4 ;  /* 0x0000000f080f7224 */ /* 0x040fe400078e0204 */
[C---:B------:R-:W-:Y:S02]  /*4190*/  IMAD R19, R8.reuse, R2, R19 ;  /* 0x0000000208137224 */ /* 0x040fe400078e0213 */
[--C-:B------:R-:W-:Y:S01]  /*41a0*/  @!P6 IMAD.IADD R5, R5, 0x1, -R8.reuse ;  /* 0x000000010505e824 */ /* 0x100fe200078e0a08 */
[C---:B------:R-:W-:Y:S01]  /*41b0*/  ISETP.GT.U32.AND P6, PT, R8.reuse, R15, PT ;  /* 0x0000000f0800720c */ /* 0x040fe20003fc4070 */
[----:B------:R-:W-:Y:S01]  /*41c0*/  @!P5 IMAD.IADD R11, R11, 0x1, -R8 ;  /* 0x000000010b0bd824 */ /* 0x000fe200078e0a08 */
[----:B------:R-:W-:Y:S01]  /*41d0*/  ISETP.GT.U32.AND P5, PT, R8, R19, PT ;  /* 0x000000130800720c */ /* 0x000fe20003fa4070 */
[----:B------:R-:W-:-:S02]  /*41e0*/  VIADD R6, R0, 0x43 ;  /* 0x0000004300067836 */ /* 0x000fc40000000000 */
[--C-:B------:R-:W-:Y:S01]  /*41f0*/  @!P2 IMAD.IADD R7, R7, 0x1, -R8.reuse ;  /* 0x000000010707a824 */ /* 0x100fe200078e0a08 */
[----:B------:R-:W-:Y:S01]  /*4200*/  ISETP.GE.AND P2, PT, R16, RZ, PT ;  /* 0x000000ff1000720c */ /* 0x000fe20003f46270 */
[C---:B------:R-:W-:Y:S01]  /*4210*/  VIADD R16, R0.reuse, 0x45 ;  /* 0x0000004500107836 */ /* 0x040fe20000000000 */
[----:B------:R-:W-:Y:S01]  /*4220*/  IABS R17, R6 ;  /* 0x0000000600117213 */ /* 0x000fe20000000000 */
[----:B------:R-:W-:Y:S02]  /*4230*/  VIADD R10, R0, 0x44 ;  /* 0x00000044000a7836 */ /* 0x000fe40000000000 */
[----:B------:R-:W-:Y:S01]  /*4240*/  @!P4 IMAD.MOV R3, RZ, RZ, -R3 ;  /* 0x000000ffff03c224 */ /* 0x000fe200078e0a03 */
[----:B------:R-:W-:Y:S01]  /*4250*/  IABS R18, R16 ;  /* 0x0000001000127213 */ /* 0x000fe20000000000 */
[----:B------:R-:W-:Y:S01]  /*4260*/  IMAD.HI.U32 R2, R9, R17, RZ ;  /* 0x0000001109027227 */ /* 0x000fe200078e00ff */
[----:B0-----:R-:W-:Y:S02]  /*4270*/  IABS R13, R10 ;  /* 0x0000000a000d7213 */ /* 0x001fe40000000000 */
[----:B------:R0:W-:Y:S01]  /*4280*/  STL [R1+0x768], R3 ;  /* 0x0007680301007387 */ /* 0x0001e20000100800 */
[--C-:B------:R-:W-:Y:S01]  /*4290*/  @!P6 IMAD.IADD R15, R15, 0x1, -R8.reuse ;  /* 0x000000010f0fe824 */ /* 0x100fe200078e0a08 */
[----:B------:R-:W-:Y:S01]  /*42a0*/  ISETP.GE.AND P6, PT, R12, RZ, PT ;  /* 0x000000ff0c00720c */ /* 0x000fe20003fc6270 */
[----:B------:R-:W-:-:S02]  /*42b0*/  @!P5 IMAD.IADD R19, R19, 0x1, -R8 ;  /* 0x000000011313d824 */ /* 0x000fc400078e0a08 */
[----:B------:R-:W-:Y:S01]  /*42c0*/  IMAD.MOV R2, RZ, RZ, -R2 ;  /* 0x000000ffff027224 */ /* 0x000fe200078e0a02 */
[C---:B------:R-:W-:Y:S01]  /*42d0*/  ISETP.GT.U32.AND P4, PT, R8.reuse, R15, PT ;  /* 0x0000000f0800720c */ /* 0x040fe20003f84070 */
[----:B------:R-:W-:Y:S01]  /*42e0*/  IMAD.MOV.U32 R12, RZ, RZ, R18 ;  /* 0x000000ffff0c7224 */ /* 0x000fe200078e0012 */
[C---:B------:R-:W-:Y:S01]  /*42f0*/  ISETP.GT.U32.AND P5, PT, R8.reuse, R19, PT ;  /* 0x000000130800720c */ /* 0x040fe20003fa4070 */
[----:B------:R-:W-:Y:S02]  /*4300*/  IMAD R17, R8, R2, R17 ;  /* 0x0000000208117224 */ /* 0x000fe400078e0211 */
[----:B------:R-:W-:-:S04]  /*4310*/  IMAD.HI.U32 R2, R9, R12, RZ ;  /* 0x0000000c09027227 */ /* 0x000fc800078e00ff */
[----:B------:R-:W-:-:S04]  /*4320*/  IMAD.HI.U32 R4, R9, R13, RZ ;  /* 0x0000000d09047227 */ /* 0x000fc800078e00ff */
[----:B0-----:R-:W-:Y:S02]  /*4330*/  IMAD.MOV R3, RZ, RZ, -R2 ;  /* 0x000000ffff037224 */ /* 0x001fe400078e0a02 */
[----:B------:R-:W-:Y:S02]  /*4340*/  IMAD.MOV R4, RZ, RZ, -R4 ;  /* 0x000000ffff047224 */ /* 0x000fe400078e0a04 */
[----:B------:R-:W-:Y:S02]  /*4350*/  IMAD.MOV.U32 R21, RZ, RZ, R5 ;  /* 0x000000ffff157224 */ /* 0x000fe400078e0005 */
[----:B------:R-:W-:Y:S02]  /*4360*/  IMAD R3, R8, R3, R12 ;  /* 0x0000000308037224 */ /* 0x000fe400078e020c */
[----:B------:R-:W-:Y:S02]  /*4370*/  VIADD R14, R0, 0x46 ;  /* 0x00000046000e7836 */ /* 0x000fe40000000000 */
[----:B------:R-:W-:-:S02]  /*4380*/  IMAD.MOV.U32 R5, RZ, RZ, R7 ;  /* 0x000000ffff057224 */ /* 0x000fc400078e0007 */
[C---:B------:R-:W-:Y:S01]  /*4390*/  IMAD R13, R8.reuse, R4, R13 ;  /* 0x00000004080d7224 */ /* 0x040fe200078e020d */
[----:B------:R-:W-:Y:S01]  /*43a0*/  IABS R4, R14 ;  /* 0x0000000e00047213 */ /* 0x000fe20000000000 */
[----:B------:R-:W-:Y:S01]  /*43b0*/  @!P1 IMAD.MOV R21, RZ, RZ, -R21 ;  /* 0x000000ffff159224 */ /* 0x000fe200078e0a15 */
[C---:B------:R-:W-:Y:S01]  /*43c0*/  ISETP.GT.U32.AND P1, PT, R8.reuse, R17, PT ;  /* 0x000000110800720c */ /* 0x040fe20003f24070 */
[----:B------:R-:W-:Y:S02]  /*43d0*/  IMAD.MOV.U32 R2, RZ, RZ, R11 ;  /* 0x000000ffff027224 */ /* 0x000fe400078e000b */
[----:B------:R-:W-:Y:S01]  /*43e0*/  @!P5 IMAD.IADD R19, R19, 0x1, -R8 ;  /* 0x000000011313d824 */ /* 0x000fe200078e0a08 */
[C---:B------:R-:W-:Y:S01]  /*43f0*/  ISETP.GT.U32.AND P5, PT, R8.reuse, R3, PT ;  /* 0x000000030800720c */ /* 0x040fe20003fa4070 */
[----:B------:R-:W-:Y:S01]  /*4400*/  @!P0 IMAD.MOV R5, RZ, RZ, -R5 ;  /* 0x000000ffff058224 */ /* 0x000fe200078e0a05 */
[----:B------:R-:W-:Y:S01]  /*4410*/  STL [R1+0x76c], R21 ;  /* 0x00076c1501007387 */ /* 0x000fe20000100800 */
[----:B------:R-:W-:Y:S01]  /*4420*/  @!P3 IMAD.MOV R2, RZ, RZ, -R2 ;  /* 0x000000ffff02b224 */ /* 0x000fe200078e0a02 */
[----:B------:R-:W-:Y:S01]  /*4430*/  ISETP.GT.U32.AND P3, PT, R8, R13, PT ;  /* 0x0000000d0800720c */ /* 0x000fe20003f64070 */
[--C-:B------:R-:W-:Y:S01]  /*4440*/  @!P4 IMAD.IADD R15, R15, 0x1, -R8.reuse ;  /* 0x000000010f0fc824 */ /* 0x100fe200078e0a08 */
[----:B------:R0:W-:Y:S01]  /*4450*/  STL [R1+0x7b4], R5 ;  /* 0x0007b40501007387 */ /* 0x0001e20000100800 */
[----:B------:R-:W-:Y:S01]  /*4460*/  ISETP.GE.AND P0, PT, R6, RZ, PT ;  /* 0x000000ff0600720c */ /* 0x000fe20003f06270 */
[----:B------:R-:W-:Y:S01]  /*4470*/  VIADD R6, R0, 0x47 ;  /* 0x0000004700067836 */ /* 0x000fe20000000000 */
[----:B------:R-:W-:Y:S01]  /*4480*/  ISETP.GE.AND P4, PT, R10, RZ, PT ;  /* 0x000000ff0a00720c */ /* 0x000fe20003f86270 */
[----:B------:R1:W-:Y:S01]  /*4490*/  STL [R1+0xbc], R2 ;  /* 0x0000bc0201007387 */ /* 0x0003e20000100800 */
[--C-:B------:R-:W-:Y:S01]  /*44a0*/  @!P1 IMAD.IADD R17, R17, 0x1, -R8.reuse ;  /* 0x0000000111119824 */ /* 0x100fe200078e0a08 */
[----:B------:R-:W-:Y:S01]  /*44b0*/  ISETP.GE.AND P1, PT, R16, RZ, PT ;  /* 0x000000ff1000720c */ /* 0x000fe20003f26270 */
[----:B------:R-:W-:Y:S01]  /*44c0*/  @!P5 IMAD.IADD R3, R3, 0x1, -R8 ;  /* 0x000000010303d824 */ /* 0x000fe200078e0a08 */
[----:B------:R-:W-:Y:S01]  /*44d0*/  IABS R7, R6 ;  /* 0x0000000600077213 */ /* 0x000fe20000000000 */
[----:B------:R-:W-:-:S02]  /*44e0*/  IMAD.MOV.U32 R11, RZ, RZ, R15 ;  /* 0x000000ffff0b7224 */ /* 0x000fc400078e000f */
[----:B0-----:R-:W-:Y:S01]  /*44f0*/  IMAD.MOV.U32 R5, RZ, RZ, R4 ;  /* 0x000000ffff057224 */ /* 0x001fe200078e0004 */
[C---:B------:R-:W-:Y:S01]  /*4500*/  ISETP.GT.U32.AND P5, PT, R8.reuse, R3, PT ;  /* 0x000000030800720c */ /* 0x040fe20003fa4070 */
[----:B------:R-:W-:Y:S01]  /*4510*/  @!P3 IMAD.IADD R13, R13, 0x1, -R8 ;  /* 0x000000010d0db824 */ /* 0x000fe200078e0a08 */
[----:B------:R-:W-:Y:S01]  /*4520*/  ISETP.GT.U32.AND P3, PT, R8, R17, PT ;  /* 0x000000110800720c */ /* 0x000fe20003f64070 */
[----:B-1----:R-:W-:-:S04]  /*4530*/  IMAD.HI.U32 R2, R9, R5, RZ ;  /* 0x0000000509027227 */ /* 0x002fc800078e00ff */
[----:B------:R-:W-:Y:S02]  /*4540*/  IMAD.MOV R2, RZ, RZ, -R2 ;  /* 0x000000ffff027224 */ /* 0x000fe400078e0a02 */
[----:B------:R-:W-:Y:S01]  /*4550*/  @!P2 IMAD.MOV R11, RZ, RZ, -R11 ;  /* 0x000000ffff0ba224 */ /* 0x000fe200078e0a0b */
[C---:B------:R-:W-:Y:S01]  /*4560*/  ISETP.GT.U32.AND P2, PT, R8.reuse, R13, PT ;  /* 0x0000000d0800720c */ /* 0x040fe20003f44070 */
[----:B------:R-:W-:Y:S02]  /*4570*/  IMAD R5, R8, R2, R5 ;  /* 0x0000000208057224 */ /* 0x000fe400078e0205 */
[----:B------:R-:W-:Y:S01]  /*4580*/  IMAD.HI.U32 R2, R9, R7, RZ ;  /* 0x0000000709027227 */ /* 0x000fe200078e00ff */
[----:B------:R0:W-:Y:S03]  /*4590*/  STL [R1+0xc0], R11 ;  /* 0x0000c00b01007387 */ /* 0x0001e60000100800 */
[----:B------:R-:W-:-:S02]  /*45a0*/  IMAD.MOV R2, RZ, RZ, -R2 ;  /* 0x000000ffff027224 */ /* 0x000fc400078e0a02 */
[--C-:B------:R-:W-:Y:S01]  /*45b0*/  @!P3 IMAD.IADD R17, R17, 0x1, -R8.reuse ;  /* 0x000000011111b824 */ /* 0x100fe200078e0a08 */
[C---:B------:R-:W-:Y:S01]  /*45c0*/  ISETP.GT.U32.AND P3, PT, R8.reuse, R5, PT ;  /* 0x000000050800720c */ /* 0x040fe20003f64070 */
[----:B------:R-:W-:Y:S02]  /*45d0*/  IMAD R7, R8, R2, R7 ;  /* 0x0000000208077224 */ /* 0x000fe400078e0207 */
[----:B------:R-:W-:Y:S02]  /*45e0*/  @!P5 IMAD.IADD R3, R3, 0x1, -R8 ;  /* 0x000000010303d824 */ /* 0x000fe400078e0a08 */
[----:B------:R-:W-:Y:S01]  /*45f0*/  VIADD R4, R0, 0x48 ;  /* 0x0000004800047836 */ /* 0x000fe20000000000 */
[----:B------:R-:W-:Y:S01]  /*4600*/  ISETP.GT.U32.AND P5, PT, R8, R7, PT ;  /* 0x000000070800720c */ /* 0x000fe20003fa4070 */
[----:B------:R-:W-:Y:S02]  /*4610*/  IMAD.MOV.U32 R10, RZ, RZ, R19 ;  /* 0x000000ffff0a7224 */ /* 0x000fe400078e0013 */
[----:B------:R-:W-:Y:S01]  /*4620*/  VIADD R12, R0, 0x49 ;  /* 0x00000049000c7836 */ /* 0x000fe20000000000 */
[----:B0-----:R-:W-:Y:S01]  /*4630*/  IABS R11, R4 ;  /* 0x00000004000b7213 */ /* 0x001fe20000000000 */
[----:B------:R-:W-:Y:S01]  /*4640*/  @!P6 IMAD.MOV R10, RZ, RZ, -R10 ;  /* 0x000000ffff0ae224 */ /* 0x000fe200078e0a0a */
[----:B------:R-:W-:Y:S01]  /*4650*/  ISETP.GE.AND P6, PT, R14, RZ, PT ;  /* 0x000000ff0e00720c */ /* 0x000fe20003fc6270 */
[----:B------:R-:W-:-:S02]  /*4660*/  IMAD.MOV.U32 R16, RZ, RZ, R17 ;  /* 0x000000ffff107224 */ /* 0x000fc400078e0011 */
[----:B------:R-:W-:Y:S01]  /*4670*/  IMAD.HI.U32 R2, R9, R11, RZ ;  /* 0x0000000b09027227 */ /* 0x000fe200078e00ff */
[----:B------:R0:W-:Y:S03]  /*4680*/  STL [R1+0x7b8], R10 ;  /* 0x0007b80a01007387 */ /* 0x0001e60000100800 */
[--C-:B------:R-:W-:Y:S01]  /*4690*/  @!P3 IMAD.IADD R5, R5, 0x1, -R8.reuse ;  /* 0x000000010505b824 */ /* 0x100fe200078e0a08 */
[----:B------:R-:W-:Y:S01]  /*46a0*/  ISETP.GE.AND P3, PT, R4, RZ, PT ;  /* 0x000000ff0400720c */ /* 0x000fe20003f66270 */
[--C-:B------:R-:W-:Y:S01]  /*46b0*/  @!P2 IMAD.IADD R13, R13, 0x1, -R8.reuse ;  /* 0x000000010d0da824 */ /* 0x100fe200078e0a08 */
[----:B------:R-:W-:Y:S01]  /*46c0*/  ISETP.GE.AND P2, PT, R6, RZ, PT ;  /* 0x000000ff0600720c */ /* 0x000fe20003f46270 */
[----:B------:R-:W-:Y:S01]  /*46d0*/  @!P5 IMAD.IADD R7, R7, 0x1, -R8 ;  /* 0x000000010707d824 */ /* 0x000fe200078e0a08 */
[----:B------:R-:W-:Y:S01]  /*46e0*/  IABS R6, R12 ;  /* 0x0000000c00067213 */ /* 0x000fe20000000000 */
[----:B------:R-:W-:-:S02]  /*46f0*/  IMAD.MOV R2, RZ, RZ, -R2 ;  /* 0x000000ffff027224 */ /* 0x000fc400078e0a02 */
[----:B0-----:R-:W-:Y:S01]  /*4700*/  VIADD R10, R0, 0x4a ;  /* 0x0000004a000a7836 */ /* 0x001fe20000000000 */
[C---:B------:R-:W-:Y:S01]  /*4710*/  ISETP.GT.U32.AND P5, PT, R8.reuse, R7, PT ;  /* 0x000000070800720c */ /* 0x040fe20003fa4070 */
[----:B------:R-:W-:Y:S01]  /*4720*/  @!P0 IMAD.MOV R16, RZ, RZ, -R16 ;  /* 0x000000ffff108224 */ /* 0x000fe200078e0a10 */
[C---:B------:R-:W-:Y:S01]  /*4730*/  ISETP.GT.U32.AND P0, PT, R8.reuse, R5, PT ;  /* 0x000000050800720c */ /* 0x040fe20003f04070 */
[----:B------:R-:W-:Y:S01]  /*4740*/  @!P4 IMAD.MOV R13, RZ, RZ, -R13 ;  /* 0x000000ffff0dc224 */ /* 0x000fe200078e0a0d */
[----:B------:R-:W-:Y:S01]  /*4750*/  IABS R15, R10 ;  /* 0x0000000a000f7213 */ /* 0x000fe20000000000 */
[----:B------:R-:W-:Y:S01]  /*4760*/  @!P1 IMAD.MOV R3, RZ, RZ, -R3 ;  /* 0x000000ffff039224 */ /* 0x000fe200078e0a03 */
[----:B------:R-:W-:Y:S01]  /*4770*/  STL [R1+0x810], R16 ;  /* 0x0008101001007387 */ /* 0x000fe20000100800 */
[----:B------:R-:W-:Y:S01]  /*4780*/  IMAD R11, R8, R2, R11 ;  /* 0x00000002080b7224 */ /* 0x000fe200078e020b */
[----:B------:R-:W-:Y:S01]  /*4790*/  ISETP.GE.AND P1, PT, R12, RZ, PT ;  /* 0x000000ff0c00720c */ /* 0x000fe20003f26270 */
[C---:B------:R-:W-:Y:S01]  /*47a0*/  IMAD.HI.U32 R2, R9.reuse, R6, RZ ;  /* 0x0000000609027227 */ /* 0x040fe200078e00ff */
[----:B------:R-:W-:Y:S02]  /*47b0*/  STL [R1+0x820], R13 ;  /* 0x0008200d01007387 */ /* 0x000fe40000100800 */
[----:B------:R-:W-:Y:S01]  /*47c0*/  ISETP.GT.U32.AND P4, PT, R8, R11, PT ;  /* 0x0000000b0800720c */ /* 0x000fe20003f84070 */
[----:B------:R-:W-:Y:S01]  /*47d0*/  IMAD.HI.U32 R4, R9, R15, RZ ;  /* 0x0000000f09047227 */ /* 0x000fe200078e00ff */
[----:B------:R0:W-:Y:S03]  /*47e0*/  STL [R1+0x824], R3 ;  /* 0x0008240301007387 */ /* 0x0001e60000100800 */
[----:B------:R-:W-:-:S02]  /*47f0*/  IMAD.MOV R4, RZ, RZ, -R4 ;  /* 0x000000ffff047224 */ /* 0x000fc400078e0a04 */
[--C-:B------:R-:W-:Y:S01]  /*4800*/  @!P0 IMAD.IADD R5, R5, 0x1, -R8.reuse ;  /* 0x0000000105058824 */ /* 0x100fe200078e0a08 */
[----:B------:R-:W-:Y:S01]  /*4810*/  ISETP.GE.AND P0, PT, R10, RZ, PT ;  /* 0x000000ff0a00720c */ /* 0x000fe20003f06270 */
[----:B------:R-:W-:Y:S02]  /*4820*/  @!P5 IMAD.IADD R7, R7, 0x1, -R8 ;  /* 0x000000010707d824 */ /* 0x000fe400078e0a08 */
[C---:B------:R-:W-:Y:S02]  /*4830*/  IMAD R15, R8.reuse, R4, R15 ;  /* 0x00000004080f7224 */ /* 0x040fe400078e020f */
[----:B0-----:R-:W-:Y:S02]  /*4840*/  IMAD.MOV R3, RZ, RZ, -R2 ;  /* 0x000000ffff037224 */ /* 0x001fe400078e0a02 */
[----:B------:R-:W-:Y:S02]  /*4850*/  IMAD.MOV.U32 R17, RZ, RZ, R5 ;  /* 0x000000ffff117224 */ /* 0x000fe400078e0005 */
[----:B------:R-:W-:-:S02]  /*4860*/  IMAD R3, R8, R3, R6 ;  /* 0x0000000308037224 */ /* 0x000fc400078e0206 */
        /* <DEDUP_REMOVED lines=10> */
[----:B------:R-:W-:Y:S01]  /*4910*/  IMAD.MOV.U32 R16, RZ, RZ, R7 ;  /* 0x000000ffff107224 */ /* 0x000fe200078e0007 */
[----:B------:R-:W-:Y:S01]  /*4920*/  IABS R4, R14 ;  /* 0x0000000e00047213 */ /* 0x000fe20000000000 */
[----:B------:R-:W-:Y:S01]  /*4930*/  VIADD R19, R0, 0x5b ;  /* 0x0000005b00137836 */ /* 0x000fe20000000000 */
[----:B------:R-:W-:Y:S01]  /*4940*/  IABS R10, R12 ;  /* 0x0000000c000a7213 */ /* 0x000fe20000000000 */
[----:B------:R-:W-:-:S02]  /*4950*/  @!P6 IMAD.IADD R15, R15, 0x1, -R8 ;  /* 0x000000010f0fe824 */ /* 0x000fc400078e0a08 */
[----:B------:R-:W-:Y:S01]  /*4960*/  @!P5 IMAD.IADD R3, R3, 0x1, -R8 ;  /* 0x000000010303d824 */ /* 0x000fe200078e0a08 */
[----:B------:R-:W-:Y:S01]  /*4970*/  IABS R21, R19 ;  /* 0x0000001300157213 */ /* 0x000fe20000000000 */
[----:B------:R-:W-:Y:S01]  /*4980*/  IMAD.HI.U32 R6, R9, R2, RZ ;  /* 0x0000000209067227 */ /* 0x000fe200078e00ff */
[C---:B------:R-:W-:Y:S02]  /*4990*/  ISETP.GT.U32.AND P6, PT, R8.reuse, R15, PT ;  /* 0x0000000f0800720c */ /* 0x040fe40003fc4070 */
[----:B------:R-:W-:Y:S01]  /*49a0*/  ISETP.GT.U32.AND P5, PT, R8, R3, PT ;  /* 0x000000030800720c */ /* 0x000fe20003fa4070 */
[----:B------:R-:W-:Y:S02]  /*49b0*/  IMAD.MOV.U32 R5, RZ, RZ, R4 ;  /* 0x000000ffff057224 */ /* 0x000fe400078e0004 */
[----:B------:R-:W-:Y:S02]  /*49c0*/  IMAD.MOV.U32 R4, RZ, RZ, R10 ;  /* 0x000000ffff047224 */ /* 0x000fe400078e000a */
[----:B------:R-:W-:-:S02]  /*49d0*/  IMAD.MOV R7, RZ, RZ, -R6 ;  /* 0x000000ffff077224 */ /* 0x000fc400078e0a06 */
[----:B------:R-:W-:Y:S01]  /*49e0*/  @!P2 IMAD.MOV R16, RZ, RZ, -R16 ;  /* 0x000000ffff10a224 */ /* 0x000fe200078e0a10 */
[----:B------:R-:W-:Y:S01]  /*49f0*/  ISETP.GE.AND P2, PT, R13, RZ, PT ;  /* 0x000000ff0d00720c */ /* 0x000fe20003f46270 */
[----:B------:R-:W-:-:S03]  /*4a00*/  IMAD.HI.U32 R6, R9, R5, RZ ;  /* 0x0000000509067227 */ /* 0x000fc600078e00ff */
[----:B------:R0:W-:Y:S01]  /*4a10*/  STL [R1+0x82c], R16 ;  /* 0x00082c1001007387 */ /* 0x0001e20000100800 */
[----:B------:R-:W-:Y:S01]  /*4a20*/  @!P4 IMAD.IADD R11, R11, 0x1, -R8 ;  /* 0x000000010b0bc824 */ /* 0x000fe200078e0a08 */
[----:B------:R-:W-:Y:S01]  /*4a30*/  ISETP.GE.AND P4, PT, R14, RZ, PT ;  /* 0x000000ff0e00720c */ /* 0x000fe20003f86270 */
[----:B------:R-:W-:-:S04]  /*4a40*/  IMAD.HI.U32 R10, R9, R4, RZ ;  /* 0x00000004090a7227 */ /* 0x000fc800078e00ff */
[----:B------:R-:W-:Y:S02]  /*4a50*/  IMAD.MOV R6, RZ, RZ, -R6 ;  /* 0x000000ffff067224 */ /* 0x000fe400078e0a06 */
[----:B------:R-:W-:Y:S02]  /*4a60*/  @!P5 IMAD.IADD R3, R3, 0x1, -R8 ;  /* 0x000000010303d824 */ /* 0x000fe400078e0a08 */
[----:B0-----:R-:W-:Y:S02]  /*4a70*/  IMAD.MOV.U32 R16, RZ, RZ, R11 ;  /* 0x000000ffff107224 */ /* 0x001fe400078e000b */
[----:B------:R-:W-:Y:S02]  /*4a80*/  IMAD.MOV R11, RZ, RZ, -R10 ;  /* 0x000000ffff0b7224 */ /* 0x000fe400078e0a0a */
[----:B------:R-:W-:Y:S02]  /*4a90*/  IMAD R5, R8, R6, R5 ;  /* 0x0000000608057224 */ /* 0x000fe400078e0205 */
[----:B------:R-:W-:-:S02]  /*4aa0*/  IMAD.MOV.U32 R10, RZ, RZ, R3 ;  /* 0x000000ffff0a7224 */ /* 0x000fc400078e0003 */
[C---:B------:R-:W-:Y:S02]  /*4ab0*/  IMAD R7, R8.reuse, R7, R2 ;  /* 0x0000000708077224 */ /* 0x040fe400078e0202 */
[----:B------:R-:W-:Y:S02]  /*4ac0*/  @!P6 IMAD.IADD R15, R15, 0x1, -R8 ;  /* 0x000000010f0fe824 */ /* 0x000fe400078e0a08 */
[----:B------:R-:W-:Y:S01]  /*4ad0*/  @!P1 IMAD.MOV R10, RZ, RZ, -R10 ;  /* 0x000000ffff0a9224 */ /* 0x000fe200078e0a0a */
[C---:B------:R-:W-:Y:S01]  /*4ae0*/  ISETP.GT.U32.AND P1, PT, R8.reuse, R5, PT ;  /* 0x000000050800720c */ /* 0x040fe20003f24070 */
[C---:B------:R-:W-:Y:S01]  /*4af0*/  IMAD R11, R8.reuse, R11, R4 ;  /* 0x0000000b080b7224 */ /* 0x040fe200078e0204 */
[----:B------:R-:W-:Y:S01]  /*4b00*/  ISETP.GT.U32.AND P5, PT, R8, R7, PT ;  /* 0x000000070800720c */ /* 0x000fe20003fa4070 */
[----:B------:R-:W-:Y:S02]  /*4b10*/  IMAD.MOV.U32 R4, RZ, RZ, R15 ;  /* 0x000000ffff047224 */ /* 0x000fe400078e000f */
[----:B------:R-:W-:-:S02]  /*4b20*/  VIADD R2, R0, 0x4e ;  /* 0x0000004e00027836 */ /* 0x000fc40000000000 */
[----:B------:R-:W-:Y:S01]  /*4b30*/  @!P0 IMAD.MOV R4, RZ, RZ, -R4 ;  /* 0x000000ffff048224 */ /* 0x000fe200078e0a04 */
[----:B------:R-:W-:Y:S01]  /*4b40*/  ISETP.GT.U32.AND P0, PT, R8, R11, PT ;  /* 0x0000000b0800720c */ /* 0x000fe20003f04070 */
[----:B------:R-:W-:Y:S01]  /*4b50*/  @!P3 IMAD.MOV R16, RZ, RZ, -R16 ;  /* 0x000000ffff10b224 */ /* 0x000fe200078e0a10 */
[----:B------:R-:W-:Y:S01]  /*4b60*/  IABS R13, R2 ;  /* 0x00000002000d7213 */ /* 0x000fe20000000000 */
[----:B------:R-:W-:Y:S01]  /*4b70*/  VIADD R6, R0, 0x50 ;  /* 0x0000005000067836 */ /* 0x000fe20000000000 */
[----:B------:R-:W-:Y:S01]  /*4b80*/  ISETP.GE.AND P3, PT, R12, RZ, PT ;  /* 0x000000ff0c00720c */ /* 0x000fe20003f66270 */
[--C-:B------:R-:W-:Y:S01]  /*4b90*/  @!P1 IMAD.IADD R5, R5, 0x1, -R8.reuse ;  /* 0x0000000105059824 */ /* 0x100fe200078e0a08 */
[----:B------:R0:W-:Y:S01]  /*4ba0*/  STL [R1+0xc4], R16 ;  /* 0x0000c41001007387 */ /* 0x0001e20000100800 */
[--C-:B------:R-:W-:Y:S01]  /*4bb0*/  @!P5 IMAD.IADD R7, R7, 0x1, -R8.reuse ;  /* 0x000000010707d824 */ /* 0x100fe200078e0a08 */
[----:B------:R-:W-:Y:S01]  /*4bc0*/  IABS R3, R6 ;  /* 0x0000000600037213 */ /* 0x000fe20000000000 */
[----:B------:R-:W-:Y:S01]  /*4bd0*/  VIADD R12, R0, 0x51 ;  /* 0x00000051000c7836 */ /* 0x000fe20000000000 */
[----:B------:R1:W-:Y:S01]  /*4be0*/  STL [R1+0xc8], R10 ;  /* 0x0000c80a01007387 */ /* 0x0003e20000100800 */
[C---:B------:R-:W-:Y:S01]  /*4bf0*/  ISETP.GT.U32.AND P1, PT, R8.reuse, R5, PT ;  /* 0x000000050800720c */ /* 0x040fe20003f24070 */
[----:B------:R-:W-:Y:S01]  /*4c00*/  IMAD.HI.U32 R22, R9, R21, RZ ;  /* 0x0000001509167227 */ /* 0x000fe200078e00ff */
[----:B------:R-:W-:Y:S01]  /*4c10*/  ISETP.GT.U32.AND P5, PT, R8, R7, PT ;  /* 0x000000070800720c */ /* 0x000fe20003fa4070 */
[----:B------:R2:W-:Y:S01]  /*4c20*/  STL [R1+0x830], R4 ;  /* 0x0008300401007387 */ /* 0x0005e20000100800 */
[----:B------:R-:W-:Y:S01]  /*4c30*/  ISETP.GE.AND P6, PT, R2, RZ, PT ;  /* 0x000000ff0200720c */ /* 0x000fe20003fc6270 */
[----:B0-----:R-:W-:Y:S01]  /*4c40*/  VIADD R16, R0, 0x4f ;  /* 0x0000004f00107836 */ /* 0x001fe20000000000 */
[----:B------:R-:W-:Y:S01]  /*4c50*/  IABS R2, R12 ;  /* 0x0000000c00027213 */ /* 0x000fe20000000000 */
[----:B------:R-:W-:-:S02]  /*4c60*/  @!P0 IMAD.IADD R11, R11, 0x1, -R8 ;  /* 0x000000010b0b8824 */ /* 0x000fc400078e0a08 */
[C---:B-1----:R-:W-:Y:S01]  /*4c70*/  IMAD.HI.U32 R10, R9.reuse, R13, RZ ;  /* 0x0000000d090a7227 */ /* 0x042fe200078e00ff */
[----:B------:R-:W-:Y:S02]  /*4c80*/  IABS R14, R16 ;  /* 0x00000010000e7213 */ /* 0x000fe40000000000 */
[----:B------:R-:W-:Y:S01]  /*4c90*/  ISETP.GT.U32.AND P0, PT, R8, R11, PT ;  /* 0x0000000b0800720c */ /* 0x000fe20003f04070 */
[----:B------:R-:W-:Y:S02]  /*4ca0*/  IMAD.MOV R10, RZ, RZ, -R10 ;  /* 0x000000ffff0a7224 */ /* 0x000fe400078e0a0a */
[----:B--2---:R-:W-:-:S04]  /*4cb0*/  IMAD.HI.U32 R4, R9, R3, RZ ;  /* 0x0000000309047227 */ /* 0x004fc800078e00ff */
[----:B------:R-:W-:Y:S02]  /*4cc0*/  IMAD R13, R8, R10, R13 ;  /* 0x0000000a080d7224 */ /* 0x000fe400078e020d */
[----:B------:R-:W-:-:S04]  /*4cd0*/  IMAD.HI.U32 R15, R9, R14, RZ ;  /* 0x0000000e090f7227 */ /* 0x000fc800078e00ff */
[----:B------:R-:W-:Y:S02]  /*4ce0*/  IMAD.MOV R4, RZ, RZ, -R4 ;  /* 0x000000ffff047224 */ /* 0x000fe400078e0a04 */
[--C-:B------:R-:W-:Y:S01]  /*4cf0*/  @!P1 IMAD.IADD R5, R5, 0x1, -R8.reuse ;  /* 0x0000000105059824 */ /* 0x100fe200078e0a08 */
[----:B------:R-:W-:Y:S01]  /*4d00*/  ISETP.GT.U32.AND P1, PT, R8, R13, PT ;  /* 0x0000000d0800720c */ /* 0x000fe20003f24070 */
[----:B------:R-:W-:Y:S01]  /*4d10*/  @!P5 IMAD.IADD R7, R7, 0x1, -R8 ;  /* 0x000000010707d824 */ /* 0x000fe200078e0a08 */
[----:B------:R-:W-:Y:S01]  /*4d20*/  ISETP.GE.AND P5, PT, R16, RZ, PT ;  /* 0x000000ff1000720c */ /* 0x000fe20003fa6270 */
[----:B------:R-:W-:Y:S02]  /*4d30*/  IMAD.MOV R15, RZ, RZ, -R15 ;  /* 0x000000ffff0f7224 */ /* 0x000fe400078e0a0f */
[----:B------:R-:W-:-:S04]  /*4d40*/  IMAD.HI.U32 R10, R9, R2, RZ ;  /* 0x00000002090a7227 */ /* 0x000fc800078e00ff */
[C---:B------:R-:W-:Y:S02]  /*4d50*/  IMAD R3, R8.reuse, R4, R3 ;  /* 0x0000000408037224 */ /* 0x040fe400078e0203 */
[----:B------:R-:W-:Y:S02]  /*4d60*/  IMAD.MOV.U32 R18, RZ, RZ, R7 ;  /* 0x000000ffff127224 */ /* 0x000fe400078e0007 */
[C---:B------:R-:W-:Y:S02]  /*4d70*/  IMAD R14, R8.reuse, R15, R14 ;  /* 0x0000000f080e7224 */ /* 0x040fe400078e020e */
[----:B------:R-:W-:Y:S02]  /*4d80*/  IMAD.MOV R7, RZ, RZ, -R10 ;  /* 0x000000ffff077224 */ /* 0x000fe400078e0a0a */
[----:B------:R-:W-:Y:S01]  /*4d90*/  @!P0 IMAD.IADD R11, R11, 0x1, -R8 ;  /* 0x000000010b0b8824 */ /* 0x000fe200078e0a08 */
[C---:B------:R-:W-:Y:S01]  /*4da0*/  ISETP.GT.U32.AND P0, PT, R8.reuse, R3, PT ;  /* 0x000000030800720c */ /* 0x040fe20003f04070 */
[----:B------:R-:W-:Y:S01]  /*4db0*/  @!P2 IMAD.MOV R18, RZ, RZ, -R18 ;  /* 0x000000ffff12a224 */ /* 0x000fe200078e0a12 */
[C---:B------:R-:W-:Y:S01]  /*4dc0*/  ISETP.GT.U32.AND P2, PT, R8.reuse, R14, PT ;  /* 0x0000000e0800720c */ /* 0x040fe20003f44070 */
[----:B------:R-:W-:-:S02]  /*4dd0*/  IMAD R2, R8, R7, R2 ;  /* 0x0000000708027224 */ /* 0x000fc400078e0202 */
[----:B------:R-:W-:Y:S01]  /*4de0*/  IMAD.MOV.U32 R16, RZ, RZ, R11 ;  /* 0x000000ffff107224 */ /* 0x000fe200078e000b */
[----:B------:R-:W-:Y:S01]  /*4df0*/  STL [R1+0x834], R18 ;  /* 0x0008341201007387 */ /* 0x000fe20000100800 */
[----:B------:R-:W-:Y:S02]  /*4e00*/  @!P1 IMAD.IADD R13, R13, 0x1, -R8 ;  /* 0x000000010d0d9824 */ /* 0x000fe400078e0a08 */
[----:B------:R-:W-:Y:S01]  /*4e10*/  @!P3 IMAD.MOV R16, RZ, RZ, -R16 ;  /* 0x000000ffff10b224 */ /* 0x000fe200078e0a10 */
[----:B------:R-:W-:Y:S01]  /*4e20*/  ISETP.GT.U32.AND P3, PT, R8, R2, PT ;  /* 0x000000020800720c */ /* 0x000fe20003f64070 */
[----:B------:R-:W-:Y:S01]  /*4e30*/  VIADD R4, R0, 0x52 ;  /* 0x0000005200047836 */ /* 0x000fe20000000000 */
[----:B------:R-:W-:Y:S01]  /*4e40*/  ISETP.GT.U32.AND P1, PT, R8, R13, PT ;  /* 0x0000000d0800720c */ /* 0x000fe20003f24070 */
[--C-:B------:R-:W-:Y:S02]  /*4e50*/  @!P0 IMAD.IADD R3, R3, 0x1, -R8.reuse ;  /* 0x0000000103038824 */ /* 0x100fe400078e0a08 */
[----:B------:R-:W-:Y:S01]  /*4e60*/  IMAD.MOV.U32 R17, RZ, RZ, R5 ;  /* 0x000000ffff117224 */ /* 0x000fe200078e0005 */
[----:B------:R-:W-:Y:S01]  /*4e70*/  IABS R7, R4 ;  /* 0x0000000400077213 */ /* 0x000fe20000000000 */
[----:B------:R-:W-:Y:S01]  /*4e80*/  VIADD R5, R0, 0x53 ;  /* 0x0000005300057836 */ /* 0x000fe20000000000 */
[----:B------:R-:W-:Y:S01]  /*4e90*/  ISETP.GT.U32.AND P0, PT, R8, R3, PT ;  /* 0x000000030800720c */ /* 0x000fe20003f04070 */
[----:B------:R-:W-:-:S02]  /*4ea0*/  @!P2 IMAD.IADD R14, R14, 0x1, -R8 ;  /* 0x000000010e0ea824 */ /* 0x000fc400078e0a08 */
[----:B------:R-:W-:Y:S01]  /*4eb0*/  IMAD.HI.U32 R15, R9, R7, RZ ;  /* 0x00000007090f7227 */ /* 0x000fe200078e00ff */
[----:B------:R-:W-:Y:S02]  /*4ec0*/  IABS R10, R5 ;  /* 0x00000005000a7213 */ /* 0x000fe40000000000 */
[----:B------:R-:W-:Y:S01]  /*4ed0*/  ISETP.GT.U32.AND P2, PT, R8, R14, PT ;  /* 0x0000000e0800720c */ /* 0x000fe20003f44070 */
[--C-:B------:R-:W-:Y:S02]  /*4ee0*/  @!P3 IMAD.IADD R2, R2, 0x1, -R8.reuse ;  /* 0x000000010202b824 */ /* 0x100fe400078e0a08 */
[----:B------:R-:W-:Y:S01]  /*4ef0*/  @!P1 IMAD.IADD R13, R13, 0x1, -R8 ;  /* 0x000000010d0d9824 */ /* 0x000fe200078e0a08 */
[----:B------:R-:W-:Y:S01]  /*4f00*/  ISETP.GE.AND P1, PT, R12, RZ, PT ;  /* 0x000000ff0c00720c */ /* 0x000fe20003f26270 */
[----:B------:R-:W-:Y:S01]  /*4f10*/  @!P4 IMAD.MOV R17, RZ, RZ, -R17 ;  /* 0x000000ffff11c224 */ /* 0x000fe200078e0a11 */
[----:B------:R-:W-:Y:S01]  /*4f20*/  ISETP.GT.U32.AND P3, PT, R8, R2, PT ;  /* 0x000000020800720c */ /* 0x000fe20003f64070 */
[----:B------:R-:W-:Y:S01]  /*4f30*/  IMAD.MOV R15, RZ, RZ, -R15 ;  /* 0x000000ffff0f7224 */ /* 0x000fe200078e0a0f */
[----:B------:R-:W-:Y:S01]  /*4f40*/  ISETP.GE.AND P4, PT, R6, RZ, PT ;  /* 0x000000ff0600720c */ /* 0x000fe20003f86270 */
[----:B------:R-:W-:Y:S01]  /*4f50*/  IMAD.HI.U32 R12, R9, R10, RZ ;  /* 0x0000000a090c7227 */ /* 0x000fe200078e00ff */
[----:B------:R0:W-:Y:S03]  /*4f60*/  STL [R1+0x838], R17 ;  /* 0x0008381101007387 */ /* 0x0001e60000100800 */
[----:B------:R-:W-:Y:S01]  /*4f70*/  VIADD R6, R0, 0x54 ;  /* 0x0000005400067836 */ /* 0x000fe20000000000 */
[----:B------:R1:W-:Y:S01]  /*4f80*/  STL [R1+0x844], R16 ;  /* 0x0008441001007387 */ /* 0x0003e20000100800 */
[----:B------:R-:W-:-:S02]  /*4f90*/  IMAD R7, R8, R15, R7 ;  /* 0x0000000f08077224 */ /* 0x000fc400078e0207 */
[----:B------:R-:W-:Y:S01]  /*4fa0*/  IMAD.MOV R12, RZ, RZ, -R12 ;  /* 0x000000ffff0c7224 */ /* 0x000fe200078e0a0c */
[----:B------:R-:W-:Y:S01]  /*4fb0*/  IABS R11, R6 ;  /* 0x00000006000b7213 */ /* 0x000fe20000000000 */
[--C-:B------:R-:W-:Y:S01]  /*4fc0*/  @!P0 IMAD.IADD R3, R3, 0x1, -R8.reuse ;  /* 0x0000000103038824 */ /* 0x100fe200078e0a08 */
[----:B------:R-:W-:Y:S01]  /*4fd0*/  ISETP.GE.AND P0, PT, R6, RZ, PT ;  /* 0x000000ff0600720c */ /* 0x000fe20003f06270 */
[----:B------:R-:W-:Y:S01]  /*4fe0*/  @!P2 IMAD.IADD R14, R14, 0x1, -R8 ;  /* 0x000000010e0ea824 */ /* 0x000fe200078e0a08 */
[C---:B------:R-:W-:Y:S01]  /*4ff0*/  ISETP.GT.U32.AND P2, PT, R8.reuse, R7, PT ;  /* 0x000000070800720c */ /* 0x040fe20003f44070 */
[----:B------:R-:W-:Y:S02]  /*5000*/  IMAD R6, R8, R12, R10 ;  /* 0x0000000c08067224 */ /* 0x000fe400078e020a */
[----:B------:R-:W-:Y:S02]  /*5010*/  @!P3 IMAD.IADD R2, R2, 0x1, -R8 ;  /* 0x000000010202b824 */ /* 0x000fe400078e0a08 */
[----:B0-----:R-:W-:Y:S01]  /*5020*/  IMAD.MOV.U32 R17, RZ, RZ, R13 ;  /* 0x000000ffff117224 */ /* 0x001fe200078e000d */
[----:B------:R-:W-:Y:S01]  /*5030*/  ISETP.GT.U32.AND P3, PT, R8, R6, PT ;  /* 0x000000060800720c */ /* 0x000fe20003f64070 */
[----:B-1----:R-:W-:-:S02]  /*5040*/  IMAD.MOV.U32 R16, RZ, RZ, R14 ;  /* 0x000000ffff107224 */ /* 0x002fc400078e000e */
[----:B------:R-:W-:Y:S01]  /*5050*/  @!P6 IMAD.MOV R17, RZ, RZ, -R17 ;  /* 0x000000ffff11e224 */ /* 0x000fe200078e0a11 */
[----:B------:R-:W-:Y:S01]  /*5060*/  ISETP.GE.AND P6, PT, R4, RZ, PT ;  /* 0x000000ff0400720c */ /* 0x000fe20003fc6270 */
[----:B------:R-:W-:Y:S01]  /*5070*/  @!P5 IMAD.MOV R16, RZ, RZ, -R16 ;  /* 0x000000ffff10d224 */ /* 0x000fe200078e0a10 */
[----:B------:R-:W-:Y:S01]  /*5080*/  ISETP.GE.AND P5, PT, R5, RZ, PT ;  /* 0x000000ff0500720c */ /* 0x000fe20003fa6270 */
[--C-:B------:R-:W-:Y:S01]  /*5090*/  @!P2 IMAD.IADD R7, R7, 0x1, -R8.reuse ;  /* 0x000000010707a824 */ /* 0x100fe200078e0a08 */
[----:B------:R0:W-:Y:S01]  /*50a0*/  STL [R1+0x848], R17 ;  /* 0x0008481101007387 */ /* 0x0001e20000100800 */
[C---:B------:R-:W-:Y:S02]  /*50b0*/  VIADD R4, R0.reuse, 0x55 ;  /* 0x0000005500047836 */ /* 0x040fe40000000000 */
[----:B------:R-:W-:Y:S01]  /*50c0*/  IMAD.MOV.U32 R15, RZ, RZ, R3 ;  /* 0x000000ffff0f7224 */ /* 0x000fe200078e0003 */
[----:B------:R1:W-:Y:S01]  /*50d0*/  STL [R1+0x84c], R16 ;  /* 0x00084c1001007387 */ /* 0x0003e20000100800 */
[----:B------:R-:W-:Y:S01]  /*50e0*/  VIADD R3, R0, 0x56 ;  /* 0x0000005600037836 */ /* 0x000fe20000000000 */
[----:B------:R-:W-:Y:S01]  /*50f0*/  ISETP.GT.U32.AND P2, PT, R8, R7, PT ;  /* 0x000000070800720c */ /* 0x000fe20003f44070 */
[----:B------:R-:W-:-:S02]  /*5100*/  @!P3 IMAD.IADD R6, R6, 0x1, -R8 ;  /* 0x000000010606b824 */ /* 0x000fc400078e0a08 */
[----:B------:R-:W-:Y:S01]  /*5110*/  IMAD.MOV.U32 R14, RZ, RZ, R2 ;  /* 0x000000ffff0e7224 */ /* 0x000fe200078e0002 */
[----:B0-----:R-:W-:Y:S01]  /*5120*/  IABS R17, R3 ;  /* 0x0000000300117213 */ /* 0x001fe20000000000 */
[----:B------:R-:W-:Y:S01]  /*5130*/  @!P4 IMAD.MOV R15, RZ, RZ, -R15 ;  /* 0x000000ffff0fc224 */ /* 0x000fe200078e0a0f */
[----:B------:R-:W-:Y:S01]  /*5140*/  ISETP.GT.U32.AND P3, PT, R8, R6, PT ;  /* 0x000000060800720c */ /* 0x000fe20003f64070 */
[----:B------:R-:W-:Y:S01]  /*5150*/  @!P1 IMAD.MOV R14, RZ, RZ, -R14 ;  /* 0x000000ffff0e9224 */ /* 0x000fe200078e0a0e */
[----:B-1----:R-:W-:Y:S01]  /*5160*/  IABS R16, R4 ;  /* 0x0000000400107213 */ /* 0x002fe20000000000 */
[----:B------:R-:W-:Y:S01]  /*5170*/  IMAD.HI.U32 R2, R9, R17, RZ ;  /* 0x0000001109027227 */ /* 0x000fe200078e00ff */
[----:B------:R-:W-:Y:S01]  /*5180*/  ISETP.GE.AND P4, PT, R4, RZ, PT ;  /* 0x000000ff0400720c */ /* 0x000fe20003f86270 */
[----:B------:R-:W-:Y:S01]  /*5190*/  STL [R1+0xcc], R15 ;  /* 0x0000cc0f01007387 */ /* 0x000fe20000100800 */
[----:B------:R-:W-:Y:S01]  /*51a0*/  ISETP.GE.AND P1, PT, R3, RZ, PT ;  /* 0x000000ff0300720c */ /* 0x000fe20003f26270 */
[----:B------:R-:W-:-:S02]  /*51b0*/  IMAD.HI.U32 R5, R9, R16, RZ ;  /* 0x0000001009057227 */ /* 0x000fc400078e00ff */
[----:B------:R0:W-:Y:S02]  /*51c0*/  STL [R1+0xd0], R14 ;  /* 0x0000d00e01007387 */ /* 0x0001e40000100800 */
[----:B------:R-:W-:Y:S02]  /*51d0*/  IMAD.MOV R5, RZ, RZ, -R5 ;  /* 0x000000ffff057224 */ /* 0x000fe400078e0a05 */
[----:B------:R-:W-:Y:S02]  /*51e0*/  @!P2 IMAD.IADD R7, R7, 0x1, -R8 ;  /* 0x000000010707a824 */ /* 0x000fe400078e0a08 */
[----:B------:R-:W-:Y:S02]  /*51f0*/  IMAD.MOV R2, RZ, RZ, -R2 ;  /* 0x000000ffff027224 */ /* 0x000fe400078e0a02 */
[C---:B------:R-:W-:Y:S02]  /*5200*/  IMAD R16, R8.reuse, R5, R16 ;  /* 0x0000000508107224 */ /* 0x040fe400078e0210 */
[----:B------:R-:W-:-:S02]  /*5210*/  IMAD R17, R8, R2, R17 ;  /* 0x0000000208117224 */ /* 0x000fc400078e0211 */
[----:B------:R-:W-:Y:S01]  /*5220*/  @!P3 IMAD.IADD R6, R6, 0x1, -R8 ;  /* 0x000000010606b824 */ /* 0x000fe200078e0a08 */
[----:B------:R-:W-:Y:S01]  /*5230*/  ISETP.GT.U32.AND P3, PT, R8, R16, PT ;  /* 0x000000100800720c */ /* 0x000fe20003f64070 */
[----:B------:R-:W-:Y:S02]  /*5240*/  IMAD.MOV.U32 R12, RZ, RZ, R7 ;  /* 0x000000ffff0c7224 */ /* 0x000fe400078e0007 */
[----:B------:R-:W-:Y:S02]  /*5250*/  VIADD R4, R0, 0x58 ;  /* 0x0000005800047836 */ /* 0x000fe40000000000 */
[----:B------:R-:W-:Y:S01]  /*5260*/  @!P6 IMAD.MOV R12, RZ, RZ, -R12 ;  /* 0x000000ffff0ce224 */ /* 0x000fe200078e0a0c */
[----:B------:R-:W-:Y:S01]  /*5270*/  ISETP.GT.U32.AND P6, PT, R8, R17, PT ;  /* 0x000000110800720c */ /* 0x000fe20003fc4070 */
[----:B------:R-:W-:Y:S01]  /*5280*/  VIADD R3, R0, 0x57 ;  /* 0x0000005700037836 */ /* 0x000fe20000000000 */
[----:B0-----:R-:W-:Y:S01]  /*5290*/  IABS R14, R4 ;  /* 0x00000004000e7213 */ /* 0x001fe20000000000 */
[----:B------:R-:W-:Y:S01]  /*52a0*/  IMAD.HI.U32 R13, R9, R11, RZ ;  /* 0x0000000b090d7227 */ /* 0x000fe200078e00ff */
[----:B------:R0:W-:Y:S02]  /*52b0*/  STL [R1+0x83c], R12 ;  /* 0x00083c0c01007387 */ /* 0x0001e40000100800 */
[----:B------:R-:W-:Y:S01]  /*52c0*/  IABS R15, R3 ;  /* 0x00000003000f7213 */ /* 0x000fe20000000000 */
[----:B------:R-:W-:-:S02]  /*52d0*/  @!P3 IMAD.IADD R16, R16, 0x1, -R8 ;  /* 0x000000011010b824 */ /* 0x000fc400078e0a08 */
[----:B------:R-:W-:Y:S02]  /*52e0*/  IMAD.MOV R13, RZ, RZ, -R13 ;  /* 0x000000ffff0d7224 */ /* 0x000fe400078e0a0d */
[----:B------:R-:W-:Y:S01]  /*52f0*/  IMAD.HI.U32 R2, R9, R14, RZ ;  /* 0x0000000e09027227 */ /* 0x000fe200078e00ff */
[----:B------:R-:W-:-:S03]  /*5300*/  ISETP.GT.U32.AND P3, PT, R8, R16, PT ;  /* 0x000000100800720c */ /* 0x000fc60003f64070 */
[----:B------:R-:W-:Y:S02]  /*5310*/  @!P6 IMAD.IADD R17, R17, 0x1, -R8 ;  /* 0x000000011111e824 */ /* 0x000fe400078e0a08 */
[----:B------:R-:W-:-:S03]  /*5320*/  IMAD.HI.U32 R5, R9, R15, RZ ;  /* 0x0000000f09057227 */ /* 0x000fc600078e00ff */
[C---:B------:R-:W-:Y:S01]  /*5330*/  ISETP.GT.U32.AND P6, PT, R8.reuse, R17, PT ;  /* 0x000000110800720c */ /* 0x040fe20003fc4070 */
[C---:B------:R-:W-:Y:S02]  /*5340*/  IMAD R11, R8.reuse, R13, R11 ;  /* 0x0000000d080b7224 */ /* 0x040fe400078e020b */
[----:B------:R-:W-:Y:S02]  /*5350*/  IMAD.MOV R2, RZ, RZ, -R2 ;  /* 0x000000ffff027224 */ /* 0x000fe400078e0a02 */
[----:B------:R-:W-:Y:S01]  /*5360*/  IMAD.MOV R5, RZ, RZ, -R5 ;  /* 0x000000ffff057224 */ /* 0x000fe200078e0a05 */
[----:B------:R-:W-:Y:S01]  /*5370*/  ISETP.GT.U32.AND P2, PT, R8, R11, PT ;  /* 0x0000000b0800720c */ /* 0x000fe20003f44070 */
[----:B------:R-:W-:Y:S02]  /*5380*/  VIADD R18, R0, 0x59 ;  /* 0x0000005900127836 */ /* 0x000fe40000000000 */
[C---:B------:R-:W-:Y:S02]  /*5390*/  IMAD R14, R8.reuse, R2, R14 ;  /* 0x00000002080e7224 */ /* 0x040fe400078e020e */
[----:B------:R-:W-:Y:S01]  /*53a0*/  IMAD R15, R8, R5, R15 ;  /* 0x00000005080f7224 */ /* 0x000fe200078e020f */
[----:B------:R-:W-:Y:S01]  /*53b0*/  IABS R13, R18 ;  /* 0x00000012000d7213 */ /* 0x000fe20000000000 */
[----:B------:R-:W-:-:S02]  /*53c0*/  VIADD R2, R0, 0x5a ;  /* 0x0000005a00027836 */ /* 0x000fc40000000000 */
[----:B------:R-:W-:Y:S01]  /*53d0*/  @!P3 IMAD.IADD R16, R16, 0x1, -R8 ;  /* 0x000000011010b824 */ /* 0x000fe200078e0a08 */
[----:B------:R-:W-:Y:S01]  /*53e0*/  ISETP.GT.U32.AND P3, PT, R8, R15, PT ;  /* 0x0000000f0800720c */ /* 0x000fe20003f64070 */
[----:B------:R-:W-:Y:S01]  /*53f0*/  IMAD.MOV.U32 R10, RZ, RZ, R6 ;  /* 0x000000ffff0a7224 */ /* 0x000fe200078e0006 */
[----:B0-----:R-:W-:Y:S01]  /*5400*/  IABS R12, R2 ;  /* 0x00000002000c7213 */ /* 0x001fe20000000000 */
[----:B------:R-:W-:-:S04]  /*5410*/  IMAD.HI.U32 R6, R9, R13, RZ ;  /* 0x0000000d09067227 */ /* 0x000fc800078e00ff */
[----:B------:R-:W-:Y:S01]  /*5420*/  @!P6 IMAD.IADD R17, R17, 0x1, -R8 ;  /* 0x000000011111e824 */ /* 0x000fe200078e0a08 */
[----:B------:R-:W-:Y:S01]  /*5430*/  ISETP.GT.U32.AND P6, PT, R8, R14, PT ;  /* 0x0000000e0800720c */ /* 0x000fe20003fc4070 */
[----:B------:R-:W-:Y:S02]  /*5440*/  IMAD.MOV R6, RZ, RZ, -R6 ;  /* 0x000000ffff067224 */ /* 0x000fe400078e0a06 */
[----:B------:R-:W-:-:S04]  /*5450*/  IMAD.HI.U32 R23, R9, R12, RZ ;  /* 0x0000000c09177227 */ /* 0x000fc800078e00ff */
[--C-:B------:R-:W-:Y:S02]  /*5460*/  @!P2 IMAD.IADD R11, R11, 0x1, -R8.reuse ;  /* 0x000000010b0ba824 */ /* 0x100fe400078e0a08 */
[C---:B------:R-:W-:Y:S02]  /*5470*/  IMAD R13, R8.reuse, R6, R13 ;  /* 0x00000006080d7224 */ /* 0x040fe400078e020d */
[----:B------:R-:W-:Y:S01]  /*5480*/  IMAD.MOV R23, RZ, RZ, -R23 ;  /* 0x000000ffff177224 */ /* 0x000fe200078e0a17 */
[C---:B------:R-:W-:Y:S01]  /*5490*/  ISETP.GT.U32.AND P2, PT, R8.reuse, R11, PT ;  /* 0x0000000b0800720c */ /* 0x040fe20003f44070 */
[----:B------:R-:W-:Y:S01]  /*54a0*/  @!P3 IMAD.IADD R15, R15, 0x1, -R8 ;  /* 0x000000010f0fb824 */ /* 0x000fe200078e0a08 */
[C---:B------:R-:W-:Y:S01]  /*54b0*/  ISETP.GT.U32.AND P3, PT, R8.reuse, R13, PT ;  /* 0x0000000d0800720c */ /* 0x040fe20003f64070 */
[----:B------:R-:W-:Y:S02]  /*54c0*/  IMAD R12, R8, R23, R12 ;  /* 0x00000017080c7224 */ /* 0x000fe400078e020c */
[----:B------:R-:W-:Y:S01]  /*54d0*/  @!P5 IMAD.MOV R10, RZ, RZ, -R10 ;  /* 0x000000ffff0ad224 */ /* 0x000fe200078e0a0a */
[----:B------:R-:W-:Y:S01]  /*54e0*/  ISETP.GE.AND P5, PT, R3, RZ, PT ;  /* 0x000000ff0300720c */ /* 0x000fe20003fa6270 */
[----:B------:R-:W-:Y:S01]  /*54f0*/  @!P6 IMAD.IADD R14, R14, 0x1, -R8 ;  /* 0x000000010e0ee824 */ /* 0x000fe200078e0a08 */
[----:B------:R-:W-:Y:S01]  /*5500*/  ISETP.GT.U32.AND P6, PT, R8, R12, PT ;  /* 0x0000000c0800720c */ /* 0x000fe20003fc4070 */
[C---:B------:R-:W-:Y:S01]  /*5510*/  VIADD R3, R0.reuse, 0x5c ;  /* 0x0000005c00037836 */ /* 0x040fe20000000000 */
[----:B------:R0:W-:Y:S01]  /*5520*/  STL [R1+0x840], R10 ;  /* 0x0008400a01007387 */ /* 0x0001e20000100800 */
[----:B------:R-:W-:-:S02]  /*5530*/  VIADD R7, R0, 0x5d ;  /* 0x0000005d00077836 */ /* 0x000fc40000000000 */
[--C-:B------:R-:W-:Y:S01]  /*5540*/  @!P2 IMAD.IADD R11, R11, 0x1, -R8.reuse ;  /* 0x000000010b0ba824 */ /* 0x100fe200078e0a08 */
[----:B------:R-:W-:Y:S01]  /*5550*/  IABS R5, R3 ;  /* 0x0000000300057213 */ /* 0x000fe20000000000 */
[----:B------:R-:W-:Y:S01]  /*5560*/  @!P3 IMAD.IADD R13, R13, 0x1, -R8 ;  /* 0x000000010d0db824 */ /* 0x000fe200078e0a08 */
[----:B------:R-:W-:Y:S01]  /*5570*/  ISETP.GE.AND P2, PT, R4, RZ, PT ;  /* 0x000000ff0400720c */ /* 0x000fe20003f46270 */
[----:B------:R-:W-:Y:S01]  /*5580*/  IMAD.MOV R22, RZ, RZ, -R22 ;  /* 0x000000ffff167224 */ /* 0x000fe200078e0a16 */
[----:B------:R-:W-:Y:S01]  /*5590*/  IABS R4, R7 ;  /* 0x0000000700047213 */ /* 0x000fe20000000000 */
[----:B------:R-:W-:Y:S01]  /*55a0*/  IMAD.HI.U32 R6, R9, R5, RZ ;  /* 0x0000000509067227 */ /* 0x000fe200078e00ff */
[----:B------:R-:W-:-:S03]  /*55b0*/  ISETP.GT.U32.AND P3, PT, R8, R15, PT ;  /* 0x0000000f0800720c */ /* 0x000fc60003f64070 */
[----:B------:R-:W-:Y:S01]  /*55c0*/  @!P6 IMAD.IADD R12, R12, 0x1, -R8 ;  /* 0x000000010c0ce824 */ /* 0x000fe200078e0a08 */
[----:B------:R-:W-:Y:S01]  /*55d0*/  ISETP.GT.U32.AND P6, PT, R8, R13, PT ;  /* 0x0000000d0800720c */ /* 0x000fe20003fc4070 */
[----:B0-----:R-:W-:-:S04]  /*55e0*/  IMAD.HI.U32 R10, R9, R4, RZ ;  /* 0x00000004090a7227 */ /* 0x001fc800078e00ff */
[----:B------:R-:W-:Y:S02]  /*55f0*/  IMAD.MOV R23, RZ, RZ, -R6 ;  /* 0x000000ffff177224 */ /* 0x000fe400078e0a06 */
[----:B------:R-:W-:Y:S02]  /*5600*/  IMAD.MOV.U32 R24, RZ, RZ, R11 ;  /* 0x000000ffff187224 */ /* 0x000fe400078e000b */
[C---:B------:R-:W-:Y:S02]  /*5610*/  IMAD R6, R8.reuse, R22, R21 ;  /* 0x0000001608067224 */ /* 0x040fe400078e0215 */
[----:B------:R-:W-:Y:S02]  /*5620*/  IMAD.MOV R21, RZ, RZ, -R10 ;  /* 0x000000ffff157224 */ /* 0x000fe400078e0a0a */
[----:B------:R-:W-:Y:S01]  /*5630*/  @!P0 IMAD.MOV R24, RZ, RZ, -R24 ;  /* 0x000000ffff188224 */ /* 0x000fe200078e0a18 */
[C---:B------:R-:W-:Y:S01]  /*5640*/  ISETP.GT.U32.AND P0, PT, R8.reuse, R14, PT ;  /* 0x0000000e0800720c */ /* 0x040fe20003f04070 */
[----:B------:R-:W-:Y:S01]  /*5650*/  @!P1 IMAD.MOV R17, RZ, RZ, -R17 ;  /* 0x000000ffff119224 */ /* 0x000fe200078e0a11 */
[C---:B------:R-:W-:Y:S01]  /*5660*/  ISETP.GT.U32.AND P1, PT, R8.reuse, R6, PT ;  /* 0x000000060800720c */ /* 0x040fe20003f24070 */
[----:B------:R-:W-:Y:S01]  /*5670*/  IMAD.MOV.U32 R22, RZ, RZ, R16 ;  /* 0x000000ffff167224 */ /* 0x000fe200078e0010 */
[----:B------:R-:W-:Y:S01]  /*5680*/  STL [R1+0x81c], R24 ;  /* 0x00081c1801007387 */ /* 0x000fe20000100800 */
[----:B------:R-:W-:-:S02]  /*5690*/  IMAD R5, R8, R23, R5 ;  /* 0x0000001708057224 */ /* 0x000fc400078e0205 */
[----:B------:R-:W-:Y:S02]  /*56a0*/  IMAD R4, R8, R21, R4 ;  /* 0x0000001508047224 */ /* 0x000fe400078e0204 */
[----:B------:R-:W-:Y:S02]  /*56b0*/  VIADD R10, R0, 0x5e ;  /* 0x0000005e000a7836 */ /* 0x000fe40000000000 */
[----:B------:R-:W-:Y:S01]  /*56c0*/  @!P4 IMAD.MOV R22, RZ, RZ, -R22 ;  /* 0x000000ffff16c224 */ /* 0x000fe200078e0a16 */
[C---:B------:R-:W-:Y:S01]  /*56d0*/  ISETP.GT.U32.AND P4, PT, R8.reuse, R12, PT ;  /* 0x0000000c0800720c */ /* 0x040fe20003f84070 */
[--C-:B------:R-:W-:Y:S01]  /*56e0*/  @!P3 IMAD.IADD R15, R15, 0x1, -R8.reuse ;  /* 0x000000010f0fb824 */ /* 0x100fe200078e0a08 */
[C---:B------:R-:W-:Y:S01]  /*56f0*/  ISETP.GT.U32.AND P3, PT, R8.reuse, R5, PT ;  /* 0x000000050800720c */ /* 0x040fe20003f64070 */
[--C-:B------:R-:W-:Y:S01]  /*5700*/  @!P6 IMAD.IADD R13, R13, 0x1, -R8.reuse ;  /* 0x000000010d0de824 */ /* 0x100fe200078e0a08 */
[----:B------:R-:W-:Y:S01]  /*5710*/  ISETP.GT.U32.AND P6, PT, R8, R4, PT ;  /* 0x000000040800720c */ /* 0x000fe20003fc4070 */
[----:B------:R-:W-:Y:S01]  /*5720*/  VIADD R11, R0, 0x5f ;  /* 0x0000005f000b7836 */ /* 0x000fe20000000000 */
[----:B------:R-:W-:Y:S01]  /*5730*/  IABS R21, R10 ;  /* 0x0000000a00157213 */ /* 0x000fe20000000000 */
[--C-:B------:R-:W-:Y:S01]  /*5740*/  @!P0 IMAD.IADD R14, R14, 0x1, -R8.reuse ;  /* 0x000000010e0e8824 */ /* 0x100fe200078e0a08 */
[----:B------:R-:W-:Y:S01]  /*5750*/  ISETP.GE.AND P0, PT, R18, RZ, PT ;  /* 0x000000ff1200720c */ /* 0x000fe20003f06270 */
[----:B------:R-:W-:Y:S01]  /*5760*/  @!P1 IMAD.IADD R6, R6, 0x1, -R8 ;  /* 0x0000000106069824 */ /* 0x000fe200078e0a08 */
[----:B------:R-:W-:Y:S01]  /*5770*/  IABS R16, R11 ;  /* 0x0000000b00107213 */ /* 0x000fe20000000000 */
[----:B------:R-:W-:Y:S01]  /*5780*/  IMAD.MOV.U32 R23, RZ, RZ, R15 ;  /* 0x000000ffff177224 */ /* 0x000fe200078e000f */
[----:B------:R0:W-:Y:S01]  /*5790*/  STL [R1+0x818], R22 ;  /* 0x0008181601007387 */ /* 0x0001e20000100800 */
[----:B------:R-:W-:Y:S01]  /*57a0*/  IMAD.HI.U32 R18, R9, R21, RZ ;  /* 0x0000001509127227 */ /* 0x000fe200078e00ff */
[----:B------:R-:W-:-:S02]  /*57b0*/  ISETP.GE.AND P1, PT, R19, RZ, PT ;  /* 0x000000ff1300720c */ /* 0x000fc40003f26270 */
[----:B------:R1:W-:Y:S01]  /*57c0*/  STL [R1+0x814], R17 ;  /* 0x0008141101007387 */ /* 0x0003e20000100800 */
[----:B------:R-:W-:Y:S01]  /*57d0*/  @!P5 IMAD.MOV R23, RZ, RZ, -R23 ;  /* 0x000000ffff17d224 */ /* 0x000fe200078e0a17 */
[----:B------:R-:W-:Y:S01]  /*57e0*/  ISETP.GT.U32.AND P5, PT, R8, R6, PT ;  /* 0x000000060800720c */ /* 0x000fe20003fa4070 */
[----:B------:R-:W-:Y:S02]  /*57f0*/  IMAD.MOV R18, RZ, RZ, -R18 ;  /* 0x000000ffff127224 */ /* 0x000fe400078e0a12 */
[--C-:B------:R-:W-:Y:S01]  /*5800*/  @!P4 IMAD.IADD R12, R12, 0x1, -R8.reuse ;  /* 0x000000010c0cc824 */ /* 0x100fe200078e0a08 */
[----:B------:R-:W-:Y:S01]  /*5810*/  ISETP.GE.AND P4, PT, R2, RZ, PT ;  /* 0x000000ff0200720c */ /* 0x000fe20003f86270 */
[----:B------:R-:W-:Y:S01]  /*5820*/  @!P3 IMAD.IADD R5, R5, 0x1, -R8 ;  /* 0x000000010505b824 */ /* 0x000fe200078e0a08 */
[----:B------:R-:W-:Y:S01]  /*5830*/  ISETP.GE.AND P3, PT, R3, RZ, PT ;  /* 0x000000ff0300720c */ /* 0x000fe20003f66270 */
[----:B0-----:R-:W-:Y:S01]  /*5840*/  IMAD.MOV.U32 R22, RZ, RZ, R14 ;  /* 0x000000ffff167224 */ /* 0x001fe200078e000e */
[----:B------:R-:W-:Y:S01]  /*5850*/  STL [R1+0x7cc], R23 ;  /* 0x0007cc1701007387 */ /* 0x000fe20000100800 */
[----:B-1----:R-:W-:-:S04]  /*5860*/  IMAD.HI.U32 R17, R9, R16, RZ ;  /* 0x0000001009117227 */ /* 0x002fc800078e00ff */
[----:B------:R-:W-:Y:S02]  /*5870*/  @!P6 IMAD.IADD R4, R4, 0x1, -R8 ;  /* 0x000000010404e824 */ /* 0x000fe400078e0a08 */
[C---:B------:R-:W-:Y:S02]  /*5880*/  IMAD R3, R8.reuse, R18, R21 ;  /* 0x0000001208037224 */ /* 0x040fe400078e0215 */
[----:B------:R-:W-:Y:S01]  /*5890*/  IMAD.MOV.U32 R14, RZ, RZ, R13 ;  /* 0x000000ffff0e7224 */ /* 0x000fe200078e000d */
[C---:B------:R-:W-:Y:S01]  /*58a0*/  ISETP.GT.U32.AND P6, PT, R8.reuse, R4, PT ;  /* 0x000000040800720c */ /* 0x040fe20003fc4070 */
[----:B------:R-:W-:Y:S02]  /*58b0*/  IMAD.MOV R17, RZ, RZ, -R17 ;  /* 0x000000ffff117224 */ /* 0x000fe400078e0a11 */
[----:B------:R-:W-:Y:S01]  /*58c0*/  @!P2 IMAD.MOV R22, RZ, RZ, -R22 ;  /* 0x000000ffff16a224 */ /* 0x000fe200078e0a16 */
[C---:B------:R-:W-:Y:S01]  /*58d0*/  ISETP.GT.U32.AND P2, PT, R8.reuse, R5, PT ;  /* 0x000000050800720c */ /* 0x040fe20003f44070 */
[----:B------:R-:W-:Y:S01]  /*58e0*/  @!P0 IMAD.MOV R14, RZ, RZ, -R14 ;  /* 0x000000ffff0e8224 */ /* 0x000fe200078e0a0e */
[C---:B------:R-:W-:Y:S01]  /*58f0*/  ISETP.GT.U32.AND P0, PT, R8.reuse, R3, PT ;  /* 0x000000030800720c */ /* 0x040fe20003f04070 */
[----:B------:R-:W-:Y:S01]  /*5900*/  IMAD R2, R8, R17, R16 ;  /* 0x0000001108027224 */ /* 0x000fe200078e0210 */
[----:B------:R-:W-:Y:S01]  /*5910*/  STL [R1+0xd4], R22 ;  /* 0x0000d41601007387 */ /* 0x000fe20000100800 */
[----:B------:R-:W-:-:S02]  /*5920*/  VIADD R15, R0, 0x60 ;  /* 0x00000060000f7836 */ /* 0x000fc40000000000 */
[----:B------:R-:W-:Y:S01]  /*5930*/  @!P5 IMAD.IADD R6, R6, 0x1, -R8 ;  /* 0x000000010606d824 */ /* 0x000fe200078e0a08 */
[----:B------:R-:W-:Y:S01]  /*5940*/  ISETP.GT.U32.AND P5, PT, R8, R2, PT ;  /* 0x000000020800720c */ /* 0x000fe20003fa4070 */
[----:B------:R-:W-:Y:S01]  /*5950*/  @!P4 IMAD.MOV R12, RZ, RZ, -R12 ;  /* 0x000000ffff0cc224 */ /* 0x000fe200078e0a0c */
[----:B------:R-:W-:Y:S01]  /*5960*/  ISETP.GE.AND P4, PT, R7, RZ, PT ;  /* 0x000000ff0700720c */ /* 0x000fe20003f86270 */
[--C-:B------:R-:W-:Y:S01]  /*5970*/  @!P6 IMAD.IADD R4, R4, 0x1, -R8.reuse ;  /* 0x000000010404e824 */ /* 0x100fe200078e0a08 */
[----:B------:R-:W-:Y:S01]  /*5980*/  IABS R7, R15 ;  /* 0x0000000f00077213 */ /* 0x000fe20000000000 */
[--C-:B------:R-:W-:Y:S01]  /*5990*/  @!P2 IMAD.IADD R5, R5, 0x1, -R8.reuse ;  /* 0x000000010505a824 */ /* 0x100fe200078e0a08 */
[----:B------:R0:W-:Y:S01]  /*59a0*/  STL [R1+0xf0], R14 ;  /* 0x0000f00e01007387 */ /* 0x0001e20000100800 */
[----:B------:R-:W-:Y:S01]  /*59b0*/  ISETP.GE.AND P6, PT, R11, RZ, PT ;  /* 0x000000ff0b00720c */ /* 0x000fe20003fc6270 */
[----:B------:R-:W-:Y:S01]  /*59c0*/  @!P0 IMAD.IADD R3, R3, 0x1, -R8 ;  /* 0x0000000103038824 */ /* 0x000fe200078e0a08 */
[----:B------:R-:W-:Y:S01]  /*59d0*/  ISETP.GE.AND P2, PT, R10, RZ, PT ;  /* 0x000000ff0a00720c */ /* 0x000fe20003f46270 */
[----:B------:R-:W-:Y:S01]  /*59e0*/  IMAD.HI.U32 R11, R9, R7, RZ ;  /* 0x00000007090b7227 */ /* 0x000fe200078e00ff */
[----:B------:R1:W-:Y:S01]  /*59f0*/  STL [R1+0x7dc], R12 ;  /* 0x0007dc0c01007387 */ /* 0x0003e20000100800 */
[----:B------:R-:W-:-:S02]  /*5a00*/  ISETP.GE.AND P0, PT, R15, RZ, PT ;  /* 0x000000ff0f00720c */ /* 0x000fc40003f06270 */
[----:B------:R-:W-:Y:S02]  /*5a10*/  VIADD R13, R0, 0x61 ;  /* 0x00000061000d7836 */ /* 0x000fe40000000000 */
[----:B0-----:R-:W-:Y:S02]  /*5a20*/  IMAD.MOV.U32 R14, RZ, RZ, R6 ;  /* 0x000000ffff0e7224 */ /* 0x001fe400078e0006 */
[----:B------:R-:W-:Y:S01]  /*5a30*/  IMAD.MOV R11, RZ, RZ, -R11 ;  /* 0x000000ffff0b7224 */ /* 0x000fe200078e0a0b */
[----:B------:R-:W-:Y:S01]  /*5a40*/  IABS R16, R13 ;  /* 0x0000000d00107213 */ /* 0x000fe20000000000 */
[----:B------:R-:W-:Y:S01]  /*5a50*/  @!P1 IMAD.MOV R14, RZ, RZ, -R14 ;  /* 0x000000ffff0e9224 */ /* 0x000fe200078e0a0e */
[----:B------:R-:W-:Y:S01]  /*5a60*/  ISETP.GT.U32.AND P1, PT, R8, R3, PT ;  /* 0x000000030800720c */ /* 0x000fe20003f24070 */
[----:B-1----:R-:W-:Y:S02]  /*5a70*/  IMAD.MOV.U32 R12, RZ, RZ, R5 ;  /* 0x000000ffff0c7224 */ /* 0x002fe400078e0005 */
[----:B------:R-:W-:Y:S01]  /*5a80*/  @!P5 IMAD.IADD R2, R2, 0x1, -R8 ;  /* 0x000000010202d824 */ /* 0x000fe200078e0a08 */
[----:B------:R0:W-:Y:S01]  /*5a90*/  STL [R1+0x7fc], R14 ;  /* 0x0007fc0e01007387 */ /* 0x0001e20000100800 */
[----:B------:R-:W-:Y:S01]  /*5aa0*/  @!P3 IMAD.MOV R12, RZ, RZ, -R12 ;  /* 0x000000ffff0cb224 */ /* 0x000fe200078e0a0c */
[----:B------:R-:W-:Y:S01]  /*5ab0*/  ISETP.GE.AND P3, PT, R13, RZ, PT ;  /* 0x000000ff0d00720c */ /* 0x000fe20003f66270 */
[C---:B------:R-:W-:Y:S01]  /*5ac0*/  IMAD R13, R8.reuse, R11, R7 ;  /* 0x0000000b080d7224 */ /* 0x040fe200078e0207 */
[C---:B------:R-:W-:Y:S01]  /*5ad0*/  ISETP.GT.U32.AND P5, PT, R8.reuse, R2, PT ;  /* 0x000000020800720c */ /* 0x040fe20003fa4070 */
[----:B------:R-:W-:Y:S01]  /*5ae0*/  IMAD.HI.U32 R10, R9, R16, RZ ;  /* 0x00000010090a7227 */ /* 0x000fe200078e00ff */
[----:B------:R-:W-:Y:S03]  /*5af0*/  STL [R1+0x800], R12 ;  /* 0x0008000c01007387 */ /* 0x000fe60000100800 */
[----:B------:R-:W-:Y:S01]  /*5b00*/  @!P4 IMAD.MOV R4, RZ, RZ, -R4 ;  /* 0x000000ffff04c224 */ /* 0x000fe200078e0a04 */
[----:B------:R-:W-:Y:S01]  /*5b10*/  ISETP.GT.U32.AND P4, PT, R8, R13, PT ;  /* 0x0000000d0800720c */ /* 0x000fe20003f84070 */
[----:B------:R-:W-:-:S02]  /*5b20*/  IMAD.MOV R10, RZ, RZ, -R10 ;  /* 0x000000ffff0a7224 */ /* 0x000fc400078e0a0a */
[----:B------:R-:W-:Y:S01]  /*5b30*/  @!P1 IMAD.IADD R3, R3, 0x1, -R8 ;  /* 0x0000000103039824 */ /* 0x000fe200078e0a08 */
[----:B------:R1:W-:Y:S01]  /*5b40*/  STL [R1+0x804], R4 ;  /* 0x0008040401007387 */ /* 0x0003e20000100800 */
[----:B------:R-:W-:Y:S02]  /*5b50*/  IMAD R16, R8, R10, R16 ;  /* 0x0000000a08107224 */ /* 0x000fe400078e0210 */
[----:B0-----:R-:W-:Y:S02]  /*5b60*/  VIADD R14, R0, 0x62 ;  /* 0x00000062000e7836 */ /* 0x001fe40000000000 */
[----:B------:R-:W-:Y:S02]  /*5b70*/  IMAD.MOV.U32 R6, RZ, RZ, R3 ;  /* 0x000000ffff067224 */ /* 0x000fe400078e0003 */
[--C-:B------:R-:W-:Y:S01]  /*5b80*/  @!P5 IMAD.IADD R2, R2, 0x1, -R8.reuse ;  /* 0x000000010202d824 */ /* 0x100fe200078e0a08 */
[----:B------:R-:W-:Y:S01]  /*5b90*/  ISETP.GT.U32.AND P5, PT, R8, R16, PT ;  /* 0x000000100800720c */ /* 0x000fe20003fa4070 */
[----:B------:R-:W-:Y:S01]  /*5ba0*/  @!P4 IMAD.IADD R13, R13, 0x1, -R8 ;  /* 0x000000010d0dc824 */ /* 0x000fe200078e0a08 */
[----:B------:R-:W-:Y:S01]  /*5bb0*/  ISETP.GE.AND P1, PT, R14, RZ, PT ;  /* 0x000000ff0e00720c */ /* 0x000fe20003f26270 */
[----:B------:R-:W-:Y:S01]  /*5bc0*/  @!P2 IMAD.MOV R6, RZ, RZ, -R6 ;  /* 0x000000ffff06a224 */ /* 0x000fe200078e0a06 */
[----:B------:R-:W-:Y:S01]  /*5bd0*/  IABS R14, R14 ;  /* 0x0000000e000e7213 */ /* 0x000fe20000000000 */
[----:B-1----:R-:W-:Y:S01]  /*5be0*/  VIADD R4, R0, 0x64 ;  /* 0x0000006400047836 */ /* 0x002fe20000000000 */
[----:B------:R-:W-:Y:S01]  /*5bf0*/  ISETP.GT.U32.AND P4, PT, R8, R13, PT ;  /* 0x0000000d0800720c */ /* 0x000fe20003f84070 */
[C---:B------:R-:W-:Y:S01]  /*5c00*/  VIADD R5, R0.reuse, 0x63 ;  /* 0x0000006300057836 */ /* 0x040fe20000000000 */
[----:B------:R0:W-:Y:S01]  /*5c10*/  STL [R1+0x808], R6 ;  /* 0x0008080601007387 */ /* 0x0001e20000100800 */
[----:B------:R-:W-:Y:S01]  /*5c20*/  @!P6 IMAD.MOV R2, RZ, RZ, -R2 ;  /* 0x000000ffff02e224 */ /* 0x000fe200078e0a02 */
[----:B------:R-:W-:Y:S01]  /*5c30*/  IABS R7, R4 ;  /* 0x0000000400077213 */ /* 0x000fe20000000000 */
[----:B------:R-:W-:Y:S01]  /*5c40*/  VIADD R11, R0, 0x66 ;  /* 0x00000066000b7836 */ /* 0x000fe20000000000 */
[----:B------:R-:W-:Y:S01]  /*5c50*/  IABS R10, R5 ;  /* 0x00000005000a7213 */ /* 0x000fe20000000000 */
[----:B------:R-:W-:Y:S01]  /*5c60*/  @!P5 IMAD.IADD R16, R16, 0x1, -R8 ;  /* 0x000000011010d824 */ /* 0x000fe200078e0a08 */
[----:B------:R-:W-:Y:S01]  /*5c70*/  ISETP.GE.AND P2, PT, R5, RZ, PT ;  /* 0x000000ff0500720c */ /* 0x000fe20003f46270 */
[----:B------:R-:W-:Y:S01]  /*5c80*/  IMAD.HI.U32 R3, R9, R7, RZ ;  /* 0x0000000709037227 */ /* 0x000fe200078e00ff */
[----:B------:R1:W-:Y:S01]  /*5c90*/  STL [R1+0x80c], R2 ;  /* 0x00080c0201007387 */ /* 0x0003e20000100800 */
[----:B------:R-:W-:-:S02]  /*5ca0*/  ISETP.GE.AND P6, PT, R4, RZ, PT ;  /* 0x000000ff0400720c */ /* 0x000fc40003fc6270 */
[C---:B0-----:R-:W-:Y:S01]  /*5cb0*/  IMAD.HI.U32 R6, R9.reuse, R14, RZ ;  /* 0x0000000e09067227 */ /* 0x041fe200078e00ff */
[----:B------:R-:W-:Y:S02]  /*5cc0*/  ISETP.GT.U32.AND P5, PT, R8, R16, PT ;  /* 0x000000100800720c */ /* 0x000fe40003fa4070 */
[----:B------:R-:W-:Y:S01]  /*5cd0*/  IABS R15, R11 ;  /* 0x0000000b000f7213 */ /* 0x000fe20000000000 */
[----:B------:R-:W-:Y:S02]  /*5ce0*/  IMAD.MOV R6, RZ, RZ, -R6 ;  /* 0x000000ffff067224 */ /* 0x000fe400078e0a06 */
[----:B------:R-:W-:-:S04]  /*5cf0*/  IMAD.HI.U32 R5, R9, R10, RZ ;  /* 0x0000000a09057227 */ /* 0x000fc800078e00ff */
[C---:B------:R-:W-:Y:S02]  /*5d00*/  IMAD R14, R8.reuse, R6, R14 ;  /* 0x00000006080e7224 */ /* 0x040fe400078e020e */
[----:B------:R-:W-:Y:S02]  /*5d10*/  @!P4 IMAD.IADD R13, R13, 0x1, -R8 ;  /* 0x000000010d0dc824 */ /* 0x000fe400078e0a08 */
[----:B------:R-:W-:Y:S01]  /*5d20*/  IMAD.MOV R3, RZ, RZ, -R3 ;  /* 0x000000ffff037224 */ /* 0x000fe200078e0a03 */
[C---:B------:R-:W-:Y:S01]  /*5d30*/  ISETP.GT.U32.AND P4, PT, R8.reuse, R14, PT ;  /* 0x0000000e0800720c */ /* 0x040fe20003f84070 */
[----:B------:R-:W-:Y:S02]  /*5d40*/  IMAD.MOV R5, RZ, RZ, -R5 ;  /* 0x000000ffff057224 */ /* 0x000fe400078e0a05 */
[----:B------:R-:W-:Y:S02]  /*5d50*/  IMAD R7, R8, R3, R7 ;  /* 0x0000000308077224 */ /* 0x000fe400078e0207 */
[----:B------:R-:W-:-:S02]  /*5d60*/  IMAD.MOV.U32 R17, RZ, RZ, R13 ;  /* 0x000000ffff117224 */ /* 0x000fc400078e000d */
[C---:B------:R-:W-:Y:S02]  /*5d70*/  IMAD R10, R8.reuse, R5, R10 ;  /* 0x00000005080a7224 */ /* 0x040fe400078e020a */
[----:B------:R-:W-:Y:S01]  /*5d80*/  @!P0 IMAD.MOV R17, RZ, RZ, -R17 ;  /* 0x000000ffff118224 */ /* 0x000fe200078e0a11 */
[----:B------:R-:W-:Y:S01]  /*5d90*/  ISETP.GT.U32.AND P0, PT, R8, R7, PT ;  /* 0x000000070800720c */ /* 0x000fe20003f04070 */
[----:B-1----:R-:W-:Y:S02]  /*5da0*/  VIADD R2, R0, 0x65 ;  /* 0x0000006500027836 */ /* 0x002fe40000000000 */
[--C-:B------:R-:W-:Y:S01]  /*5db0*/  @!P5 IMAD.IADD R16, R16, 0x1, -R8.reuse ;  /* 0x000000011010d824 */ /* 0x100fe200078e0a08 */
[----:B------:R-:W-:Y:S01]  /*5dc0*/  ISETP.GT.U32.AND P5, PT, R8, R10, PT ;  /* 0x0000000a0800720c */ /* 0x000fe20003fa4070 */
[----:B------:R-:W-:Y:S01]  /*5dd0*/  @!P4 IMAD.IADD R14, R14, 0x1, -R8 ;  /* 0x000000010e0ec824 */ /* 0x000fe200078e0a08 */
[----:B------:R-:W-:Y:S01]  /*5de0*/  IABS R5, R2 ;  /* 0x0000000200057213 */ /* 0x000fe20000000000 */
[----:B------:R-:W-:Y:S01]  /*5df0*/  VIADD R6, R0, 0x67 ;  /* 0x0000006700067836 */ /* 0x000fe20000000000 */
[----:B------:R-:W-:Y:S01]  /*5e00*/  STL [R1+0x1b4], R17 ;  /* 0x0001b41101007387 */ /* 0x000fe20000100800 */
[----:B------:R-:W-:Y:S01]  /*5e10*/  @!P3 IMAD.MOV R16, RZ, RZ, -R16 ;  /* 0x000000ffff10b224 */ /* 0x000fe200078e0a10 */
[----:B------:R-:W-:Y:S01]  /*5e20*/  ISETP.GT.U32.AND P4, PT, R8, R14, PT ;  /* 0x0000000e0800720c */ /* 0x000fe20003f84070 */
[----:B------:R-:W-:Y:S01]  /*5e30*/  IMAD.HI.U32 R13, R9, R5, RZ ;  /* 0x00000005090d7227 */ /* 0x000fe200078e00ff */
[----:B------:R-:W-:-:S02]  /*5e40*/  ISETP.GE.AND P3, PT, R2, RZ, PT ;  /* 0x000000ff0200720c */ /* 0x000fc40003f66270 */
[----:B------:R-:W-:Y:S01]  /*5e50*/  IABS R12, R6 ;  /* 0x00000006000c7213 */ /* 0x000fe20000000000 */
[--C-:B------:R-:W-:Y:S01]  /*5e60*/  @!P0 IMAD.IADD R7, R7, 0x1, -R8.reuse ;  /* 0x0000000107078824 */ /* 0x100fe200078e0a08 */
[----:B------:R0:W-:Y:S01]  /*5e70*/  STL [R1+0x1c0], R16 ;  /* 0x0001c01001007387 */ /* 0x0001e20000100800 */
[----:B------:R-:W-:Y:S02]  /*5e80*/  IMAD.MOV R13, RZ, RZ, -R13 ;  /* 0x000000ffff0d7224 */ /* 0x000fe400078e0a0d */
[--C-:B------:R-:W-:Y:S01]  /*5e90*/  @!P5 IMAD.IADD R10, R10, 0x1, -R8.reuse ;  /* 0x000000010a0ad824 */ /* 0x100fe200078e0a08 */
[----:B------:R-:W-:Y:S01]  /*5ea0*/  ISETP.GT.U32.AND P0, PT, R8, R7, PT ;  /* 0x000000070800720c */ /* 0x000fe20003f04070 */
[----:B------:R-:W-:Y:S02]  /*5eb0*/  VIADD R3, R0, 0x68 ;  /* 0x0000006800037836 */ /* 0x000fe40000000000 */
[C---:B------:R-:W-:Y:S01]  /*5ec0*/  IMAD R2, R8.reuse, R13, R5 ;  /* 0x0000000d08027224 */ /* 0x040fe200078e0205 */
[----:B------:R-:W-:Y:S01]  /*5ed0*/  ISETP.GT.U32.AND P5, PT, R8, R10, PT ;  /* 0x0000000a0800720c */ /* 0x000fe20003fa4070 */
[----:B------:R-:W-:Y:S01]  /*5ee0*/  @!P4 IMAD.IADD R14, R14, 0x1, -R8 ;  /* 0x000000010e0ec824 */ /* 0x000fe200078e0a08 */
[----:B------:R-:W-:Y:S01]  /*5ef0*/  IABS R4, R3 ;  /* 0x0000000300047213 */ /* 0x000fe20000000000 */
[----:B------:R-:W-:Y:S01]  /*5f00*/  IMAD.HI.U32 R5, R9, R12, RZ ;  /* 0x0000000c09057227 */ /* 0x000fe200078e00ff */
[----:B------:R-:W-:-:S03]  /*5f10*/  ISETP.GT.U32.AND P4, PT, R8, R2, PT ;  /* 0x000000020800720c */ /* 0x000fc60003f84070 */
[----:B0-----:R-:W-:-:S04]  /*5f20*/  IMAD.HI.U32 R16, R9, R15, RZ ;  /* 0x0000000f09107227 */ /* 0x001fc800078e00ff */
[----:B------:R-:W-:-:S04]  /*5f30*/  IMAD.HI.U32 R13, R9, R4, RZ ;  /* 0x00000004090d7227 */ /* 0x000fc800078e00ff */
[----:B------:R-:W-:Y:S02]  /*5f40*/  IMAD.MOV R5, RZ, RZ, -R5 ;  /* 0x000000ffff057224 */ /* 0x000fe400078e0a05 */
[----:B------:R-:W-:Y:S02]  /*5f50*/  IMAD.MOV R16, RZ, RZ, -R16 ;  /* 0x000000ffff107224 */ /* 0x000fe400078e0a10 */
[----:B------:R-:W-:Y:S02]  /*5f60*/  IMAD.MOV R13, RZ, RZ, -R13 ;  /* 0x000000ffff0d7224 */ /* 0x000fe400078e0a0d */
[----:B------:R-:W-:Y:S02]  /*5f70*/  IMAD R12, R8, R5, R12 ;  /* 0x00000005080c7224 */ /* 0x000fe400078e020c */
[--C-:B------:R-:W-:Y:S02]  /*5f80*/  @!P0 IMAD.IADD R7, R7, 0x1, -R8.reuse ;  /* 0x0000000107078824 */ /* 0x100fe400078e0a08 */
[----:B------:R-:W-:Y:S01]  /*5f90*/  @!P5 IMAD.IADD R10, R10, 0x1, -R8 ;  /* 0x000000010a0ad824 */ /* 0x000fe200078e0a08 */
[----:B------:R-:W-:Y:S01]  /*5fa0*/  ISETP.GE.AND P5, PT, R11, RZ, PT ;  /* 0x000000ff0b00720c */ /* 0x000fe20003fa6270 */
[----:B------:R-:W-:Y:S01]  /*5fb0*/  IMAD.MOV.U32 R17, RZ, RZ, R14 ;  /* 0x000000ffff117224 */ /* 0x000fe200078e000e */
[C---:B------:R-:W-:Y:S01]  /*5fc0*/  ISETP.GT.U32.AND P0, PT, R8.reuse, R12, PT ;  /* 0x0000000c0800720c */ /* 0x040fe20003f04070 */
[----:B------:R-:W-:-:S02]  /*5fd0*/  IMAD R11, R8, R16, R15 ;  /* 0x00000010080b7224 */ /* 0x000fc400078e020f */
[----:B------:R-:W-:Y:S02]  /*5fe0*/  IMAD R4, R8, R13, R4 ;  /* 0x0000000d08047224 */ /* 0x000fe400078e0204 */
[----:B------:R-:W-:Y:S02]  /*5ff0*/  IMAD.MOV.U32 R14, RZ, RZ, R7 ;  /* 0x000000ffff0e7224 */ /* 0x000fe400078e0007 */
[----:B------:R-:W-:Y:S02]  /*6000*/  @!P4 IMAD.IADD R2, R2, 0x1, -R8 ;  /* 0x000000010202c824 */ /* 0x000fe400078e0a08 */
[----:B------:R-:W-:Y:S02]  /*6010*/  VIADD R5, R0, 0x69 ;  /* 0x0000006900057836 */ /* 0x000fe40000000000 */
[----:B------:R-:W-:Y:S01]  /*6020*/  @!P1 IMAD.MOV R17, RZ, RZ, -R17 ;  /* 0x000000ffff119224 */ /* 0x000fe200078e0a11 */
[C---:B------:R-:W-:Y:S01]  /*6030*/  ISETP.GT.U32.AND P1, PT, R8.reuse, R11, PT ;  /* 0x0000000b0800720c */ /* 0x040fe20003f24070 */
[----:B------:R-:W-:Y:S01]  /*6040*/  IMAD.MOV.U32 R15, RZ, RZ, R10 ;  /* 0x000000ffff0f7224 */ /* 0x000fe200078e000a */
[C---:B------:R-:W-:Y:S01]  /*6050*/  ISETP.GT.U32.AND P4, PT, R8.reuse, R2, PT ;  /* 0x000000020800720c */ /* 0x040fe20003f84070 */
[----:B------:R-:W-:Y:S01]  /*6060*/  @!P6 IMAD.MOV R14, RZ, RZ, -R14 ;  /* 0x000000ffff0ee224 */ /* 0x000fe200078e0a0e */
[----:B------:R-:W-:Y:S01]  /*6070*/  ISETP.GT.U32.AND P6, PT, R8, R4, PT ;  /* 0x000000040800720c */ /* 0x000fe20003fc4070 */
[----:B------:R-:W-:Y:S01]  /*6080*/  @!P2 IMAD.MOV R15, RZ, RZ, -R15 ;  /* 0x000000ffff0fa224 */ /* 0x000fe200078e0a0f */
[----:B------:R-:W-:Y:S01]  /*6090*/  IABS R13, R5 ;  /* 0x00000005000d7213 */ /* 0x000fe20000000000 */
[----:B------:R-:W-:Y:S01]  /*60a0*/  @!P0 IMAD.IADD R12, R12, 0x1, -R8 ;  /* 0x000000010c0c8824 */ /* 0x000fe200078e0a08 */
[----:B------:R-:W-:Y:S01]  /*60b0*/  ISETP.GE.AND P2, PT, R6, RZ, PT ;  /* 0x000000ff0600720c */ /* 0x000fe20003f46270 */
[----:B------:R-:W-:Y:S01]  /*60c0*/  VIADD R6, R0, 0x6a ;  /* 0x0000006a00067836 */ /* 0x000fe20000000000 */
[----:B------:R-:W-:Y:S01]  /*60d0*/  STL [R1+0x7e8], R17 ;  /* 0x0007e81101007387 */ /* 0x000fe20000100800 */
[----:B------:R-:W-:-:S02]  /*60e0*/  IMAD.MOV.U32 R10, RZ, RZ, R13 ;  /* 0x000000ffff0a7224 */ /* 0x000fc400078e000d */
[--C-:B------:R-:W-:Y:S01]  /*60f0*/  @!P1 IMAD.IADD R11, R11, 0x1, -R8.reuse ;  /* 0x000000010b0b9824 */ /* 0x100fe200078e0a08 */
[----:B------:R-:W-:Y:S01]  /*6100*/  IABS R13, R6 ;  /* 0x00000006000d7213 */ /* 0x000fe20000000000 */
[--C-:B------:R-:W-:Y:S01]  /*6110*/  @!P4 IMAD.IADD R2, R2, 0x1, -R8.reuse ;  /* 0x000000010202c824 */ /* 0x100fe200078e0a08 */
[----:B------:R-:W-:Y:S01]  /*6120*/  ISETP.GE.AND P1, PT, R5, RZ, PT ;  /* 0x000000ff0500720c */ /* 0x000fe20003f26270 */
[----:B------:R-:W-:Y:S01]  /*6130*/  @!P6 IMAD.IADD R4, R4, 0x1, -R8 ;  /* 0x000000010404e824 */ /* 0x000fe200078e0a08 */
[C---:B------:R-:W-:Y:S01]  /*6140*/  ISETP.GT.U32.AND P6, PT, R8.reuse, R12, PT ;  /* 0x0000000c0800720c */ /* 0x040fe20003fc4070 */
[C---:B------:R-:W-:Y:S01]  /*6150*/  IMAD.HI.U32 R5, R9.reuse, R13, RZ ;  /* 0x0000000d09057227 */ /* 0x040fe200078e00ff */
[----:B------:R-:W-:Y:S01]  /*6160*/  STL [R1+0x7f0], R15 ;  /* 0x0007f00f01007387 */ /* 0x000fe20000100800 */
[----:B------:R-:W-:Y:S02]  /*6170*/  ISETP.GT.U32.AND P0, PT, R8, R11, PT ;  /* 0x0000000b0800720c */ /* 0x000fe40003f04070 */
[----:B------:R-:W-:Y:S01]  /*6180*/  IMAD.HI.U32 R7, R9, R10, RZ ;  /* 0x0000000a09077227 */ /* 0x000fe200078e00ff */
[----:B------:R0:W-:Y:S01]  /*6190*/  STL [R1+0x7f4], R14 ;  /* 0x0007f40e01007387 */ /* 0x0001e20000100800 */
[----:B------:R-:W-:-:S02]  /*61a0*/  ISETP.GE.AND P4, PT, R3, RZ, PT ;  /* 0x000000ff0300720c */ /* 0x000fc40003f86270 */
[----:B------:R-:W-:Y:S02]  /*61b0*/  IMAD.MOV R5, RZ, RZ, -R5 ;  /* 0x000000ffff057224 */ /* 0x000fe400078e0a05 */
[----:B------:R-:W-:Y:S02]  /*61c0*/  IMAD.MOV R7, RZ, RZ, -R7 ;  /* 0x000000ffff077224 */ /* 0x000fe400078e0a07 */
[C---:B------:R-:W-:Y:S02]  /*61d0*/  IMAD R13, R8.reuse, R5, R13 ;  /* 0x00000005080d7224 */ /* 0x040fe400078e020d */
[----:B------:R-:W-:Y:S02]  /*61e0*/  IMAD R10, R8, R7, R10 ;  /* 0x00000007080a7224 */ /* 0x000fe400078e020a */
[----:B0-----:R-:W-:Y:S02]  /*61f0*/  IMAD.MOV.U32 R14, RZ, RZ, R2 ;  /* 0x000000ffff0e7224 */ /* 0x001fe400078e0002 */
[----:B------:R-:W-:Y:S01]  /*6200*/  @!P6 IMAD.IADD R12, R12, 0x1, -R8 ;  /* 0x000000010c0ce824 */ /* 0x000fe200078e0a08 */
[C---:B------:R-:W-:Y:S01]  /*6210*/  ISETP.GT.U32.AND P6, PT, R8.reuse, R13, PT ;  /* 0x0000000d0800720c */ /* 0x040fe20003fc4070 */
[----:B------:R-:W-:Y:S01]  /*6220*/  @!P3 IMAD.MOV R14, RZ, RZ, -R14 ;  /* 0x000000ffff0eb224 */ /* 0x000fe200078e0a0e */
[----:B------:R-:W-:Y:S01]  /*6230*/  ISETP.GT.U32.AND P3, PT, R8, R4, PT ;  /* 0x000000040800720c */ /* 0x000fe20003f64070 */
[----:B------:R-:W-:-:S02]  /*6240*/  VIADD R7, R0, 0x6d ;  /* 0x0000006d00077836 */ /* 0x000fc40000000000 */
[----:B------:R-:W-:Y:S01]  /*6250*/  VIADD R3, R0, 0x6b ;  /* 0x0000006b00037836 */ /* 0x000fe20000000000 */
[----:B------:R0:W-:Y:S01]  /*6260*/  STL [R1+0x7f8], R14 ;  /* 0x0007f80e01007387 */ /* 0x0001e20000100800 */
[--C-:B------:R-:W-:Y:S01]  /*6270*/  @!P0 IMAD.IADD R11, R11, 0x1, -R8.reuse ;  /* 0x000000010b0b8824 */ /* 0x100fe200078e0a08 */
[----:B------:R-:W-:Y:S01]  /*6280*/  ISETP.GT.U32.AND P0, PT, R8, R10, PT ;  /* 0x0000000a0800720c */ /* 0x000fe20003f04070 */
[----:B------:R-:W-:Y:S01]  /*6290*/  VIADD R2, R0, 0x6c ;  /* 0x0000006c00027836 */ /* 0x000fe20000000000 */
[----:B------:R-:W-:Y:S01]  /*62a0*/  IABS R15, R7 ;  /* 0x00000007000f7213 */ /* 0x000fe20000000000 */
[----:B------:R-:W-:Y:S02]  /*62b0*/  IMAD.MOV.U32 R17, RZ, RZ, R11 ;  /* 0x000000ffff117224 */ /* 0x000fe400078e000b */
[--C-:B------:R-:W-:Y:S01]  /*62c0*/  @!P6 IMAD.IADD R13, R13, 0x1, -R8.reuse ;  /* 0x000000010d0de824 */ /* 0x100fe200078e0a08 */
[----:B------:R-:W-:Y:S01]  /*62d0*/  IABS R5, R2 ;  /* 0x0000000200057213 */ /* 0x000fe20000000000 */
[----:B------:R-:W-:Y:S01]  /*62e0*/  @!P3 IMAD.IADD R4, R4, 0x1, -R8 ;  /* 0x000000010404b824 */ /* 0x000fe200078e0a08 */
[----:B0-----:R-:W-:Y:S01]  /*62f0*/  IABS R14, R3 ;  /* 0x00000003000e7213 */ /* 0x001fe20000000000 */
[----:B------:R-:W-:Y:S01]  /*6300*/  @!P5 IMAD.MOV R17, RZ, RZ, -R17 ;  /* 0x000000ffff11d224 */ /* 0x000fe200078e0a11 */
[----:B------:R-:W-:Y:S01]  /*6310*/  ISETP.GE.AND P3, PT, R6, RZ, PT ;  /* 0x000000ff0600720c */ /* 0x000fe20003f66270 */
[----:B------:R-:W-:Y:S01]  /*6320*/  IMAD.MOV.U32 R6, RZ, RZ, R15 ;  /* 0x000000ffff067224 */ /* 0x000fe200078e000f */
[----:B------:R-:W-:Y:S01]  /*6330*/  ISETP.GT.U32.AND P6, PT, R8, R13, PT ;  /* 0x0000000d0800720c */ /* 0x000fe20003fc4070 */
[C---:B------:R-:W-:Y:S01]  /*6340*/  IMAD.HI.U32 R15, R9.reuse, R14, RZ ;  /* 0x0000000e090f7227 */ /* 0x040fe200078e00ff */
[----:B------:R-:W-:Y:S03]  /*6350*/  STL [R1+0x7ec], R17 ;  /* 0x0007ec1101007387 */ /* 0x000fe60000100800 */
[----:B------:R-:W-:-:S04]  /*6360*/  IMAD.HI.U32 R16, R9, R5, RZ ;  /* 0x0000000509107227 */ /* 0x000fc800078e00ff */
[----:B------:R-:W-:Y:S02]  /*6370*/  IMAD.MOV R15, RZ, RZ, -R15 ;  /* 0x000000ffff0f7224 */ /* 0x000fe400078e0a0f */
[----:B------:R-:W-:Y:S01]  /*6380*/  @!P0 IMAD.IADD R10, R10, 0x1, -R8 ;  /* 0x000000010a0a8824 */ /* 0x000fe200078e0a08 */
[----:B------:R-:W-:Y:S01]  /*6390*/  ISETP.GE.AND P0, PT, R3, RZ, PT ;  /* 0x000000ff0300720c */ /* 0x000fe20003f06270 */
[----:B------:R-:W-:-:S03]  /*63a0*/  IMAD.HI.U32 R3, R9, R6, RZ ;  /* 0x0000000609037227 */ /* 0x000fc600078e00ff */
[C---:B------:R-:W-:Y:S01]  /*63b0*/  ISETP.GT.U32.AND P5, PT, R8.reuse, R10, PT ;  /* 0x0000000a0800720c */ /* 0x040fe20003fa4070 */
[----:B------:R-:W-:Y:S02]  /*63c0*/  IMAD.MOV R11, RZ, RZ, -R16 ;  /* 0x000000ffff0b7224 */ /* 0x000fe400078e0a10 */
[C---:B------:R-:W-:Y:S02]  /*63d0*/  IMAD R14, R8.reuse, R15, R14 ;  /* 0x0000000f080e7224 */ /* 0x040fe400078e020e */
[----:B------:R-:W-:Y:S02]  /*63e0*/  IMAD.MOV R3, RZ, RZ, -R3 ;  /* 0x000000ffff037224 */ /* 0x000fe400078e0a03 */
[C---:B------:R-:W-:Y:S02]  /*63f0*/  IMAD R5, R8.reuse, R11, R5 ;  /* 0x0000000b08057224 */ /* 0x040fe400078e0205 */
[----:B------:R-:W-:Y:S01]  /*6400*/  @!P2 IMAD.MOV R12, RZ, RZ, -R12 ;  /* 0x000000ffff0ca224 */ /* 0x000fe200078e0a0c */
[C---:B------:R-:W-:Y:S01]  /*6410*/  ISETP.GT.U32.AND P2, PT, R8.reuse, R14, PT ;  /* 0x0000000e0800720c */ /* 0x040fe20003f44070 */
[----:B------:R-:W-:-:S02]  /*6420*/  IMAD R6, R8, R3, R6 ;  /* 0x0000000308067224 */ /* 0x000fc400078e0206 */
[----:B------:R-:W-:Y:S01]  /*6430*/  @!P4 IMAD.MOV R4, RZ, RZ, -R4 ;  /* 0x000000ffff04c224 */ /* 0x000fe200078e0a04 */
[C---:B------:R-:W-:Y:S01]  /*6440*/  ISETP.GT.U32.AND P4, PT, R8.reuse, R5, PT ;  /* 0x000000050800720c */ /* 0x040fe20003f84070 */
[--C-:B------:R-:W-:Y:S01]  /*6450*/  @!P6 IMAD.IADD R13, R13, 0x1, -R8.reuse ;  /* 0x000000010d0de824 */ /* 0x100fe200078e0a08 */
[----:B------:R-:W-:Y:S01]  /*6460*/  ISETP.GT.U32.AND P6, PT, R8, R6, PT ;  /* 0x000000060800720c */ /* 0x000fe20003fc4070 */
[----:B------:R-:W-:Y:S01]  /*6470*/  VIADD R15, R0, 0x6e ;  /* 0x0000006e000f7836 */ /* 0x000fe20000000000 */
[----:B------:R-:W-:Y:S01]  /*6480*/  STL [R1+0x7e4], R12 ;  /* 0x0007e40c01007387 */ /* 0x000fe20000100800 */
[--C-:B------:R-:W-:Y:S01]  /*6490*/  @!P5 IMAD.IADD R10, R10, 0x1, -R8.reuse ;  /* 0x000000010a0ad824 */ /* 0x100fe200078e0a08 */
[----:B------:R-:W-:Y:S01]  /*64a0*/  ISETP.GE.AND P5, PT, R2, RZ, PT ;  /* 0x000000ff0200720c */ /* 0x000fe20003fa6270 */
[----:B------:R-:W-:Y:S01]  /*64b0*/  @!P3 IMAD.MOV R13, RZ, RZ, -R13 ;  /* 0x000000ffff0db224 */ /* 0x000fe200078e0a0d */
[----:B------:R0:W-:Y:S01]  /*64c0*/  STL [R1+0x20c], R4 ;  /* 0x00020c0401007387 */ /* 0x0001e20000100800 */
[--C-:B------:R-:W-:Y:S01]  /*64d0*/  @!P2 IMAD.IADD R14, R14, 0x1, -R8.reuse ;  /* 0x000000010e0ea824 */ /* 0x100fe200078e0a08 */
[----:B------:R-:W-:Y:S01]  /*64e0*/  IABS R2, R15 ;  /* 0x0000000f00027213 */ /* 0x000fe20000000000 */
[----:B------:R-:W-:Y:S01]  /*64f0*/  VIADD R24, R0, 0x107 ;  /* 0x0000010700187836 */ /* 0x000fe20000000000 */
[----:B------:R-:W-:Y:S01]  /*6500*/  ISETP.GE.AND P2, PT, R7, RZ, PT ;  /* 0x000000ff0700720c */ /* 0x000fe20003f46270 */
[----:B------:R-:W-:Y:S01]  /*6510*/  @!P4 IMAD.IADD R5, R5, 0x1, -R8 ;  /* 0x000000010505c824 */ /* 0x000fe200078e0a08 */
[----:B------:R-:W-:Y:S01]  /*6520*/  ISETP.GT.U32.AND P4, PT, R8, R14, PT ;  /* 0x0000000e0800720c */ /* 0x000fe20003f84070 */
[----:B------:R-:W-:-:S04]  /*6530*/  IMAD.HI.U32 R11, R9, R2, RZ ;  /* 0x00000002090b7227 */ /* 0x000fc800078e00ff */
[----:B0-----:R-:W-:Y:S02]  /*6540*/  VIADD R4, R0, 0x6f ;  /* 0x0000006f00047836 */ /* 0x001fe40000000000 */
[----:B------:R-:W-:Y:S01]  /*6550*/  @!P6 IMAD.IADD R6, R6, 0x1, -R8 ;  /* 0x000000010606e824 */ /* 0x000fe200078e0a08 */
[----:B------:R-:W-:Y:S01]  /*6560*/  ISETP.GT.U32.AND P6, PT, R8, R5, PT ;  /* 0x000000050800720c */ /* 0x000fe20003fc4070 */
[----:B------:R-:W-:Y:S01]  /*6570*/  IMAD.MOV.U32 R12, RZ, RZ, R10 ;  /* 0x000000ffff0c7224 */ /* 0x000fe200078e000a */
[----:B------:R-:W-:Y:S01]  /*6580*/  IABS R3, R4 ;  /* 0x0000000400037213 */ /* 0x000fe20000000000 */
[----:B------:R-:W-:Y:S02]  /*6590*/  IMAD.MOV R11, RZ, RZ, -R11 ;  /* 0x000000ffff0b7224 */ /* 0x000fe400078e0a0b */
[----:B------:R-:W-:Y:S02]  /*65a0*/  @!P4 IMAD.IADD R14, R14, 0x1, -R8 ;  /* 0x000000010e0ec824 */ /* 0x000fe400078e0a08 */
[----:B------:R-:W-:-:S04]  /*65b0*/  IMAD.HI.U32 R10, R9, R3, RZ ;  /* 0x00000003090a7227 */ /* 0x000fc800078e00ff */
[C---:B------:R-:W-:Y:S02]  /*65c0*/  IMAD R2, R8.reuse, R11, R2 ;  /* 0x0000000b08027224 */ /* 0x040fe400078e0202 */
[----:B------:R-:W-:Y:S02]  /*65d0*/  IMAD.MOV R10, RZ, RZ, -R10 ;  /* 0x000000ffff0a7224 */ /* 0x000fe400078e0a0a */
[----:B------:R-:W-:Y:S01]  /*65e0*/  @!P6 IMAD.IADD R5, R5, 0x1, -R8 ;  /* 0x000000010505e824 */ /* 0x000fe200078e0a08 */
[C---:B------:R-:W-:Y:S01]  /*65f0*/  ISETP.GT.U32.AND P4, PT, R8.reuse, R2, PT ;  /* 0x000000020800720c */ /* 0x040fe20003f84070 */
[----:B------:R-:W-:Y:S02]  /*6600*/  IMAD R3, R8, R10, R3 ;  /* 0x0000000a08037224 */ /* 0x000fe400078e0203 */
[C---:B------:R-:W-:Y:S02]  /*6610*/  VIADD R7, R0.reuse, 0x70 ;  /* 0x0000007000077836 */ /* 0x040fe40000000000 */
[----:B------:R-:W-:Y:S01]  /*6620*/  VIADD R11, R0, 0x71 ;  /* 0x00000071000b7836 */ /* 0x000fe20000000000 */
[C---:B------:R-:W-:Y:S01]  /*6630*/  ISETP.GT.U32.AND P6, PT, R8.reuse, R3, PT ;  /* 0x000000030800720c */ /* 0x040fe20003fc4070 */
[----:B------:R-:W-:Y:S01]  /*6640*/  @!P1 IMAD.MOV R12, RZ, RZ, -R12 ;  /* 0x000000ffff0c9224 */ /* 0x000fe200078e0a0c */
[----:B------:R-:W-:Y:S01]  /*6650*/  IABS R17, R7 ;  /* 0x0000000700117213 */ /* 0x000fe20000000000 */
[----:B------:R-:W-:Y:S01]  /*6660*/  IMAD.MOV.U32 R19, RZ, RZ, R14 ;  /* 0x000000ffff137224 */ /* 0x000fe200078e000e */
[----:B------:R-:W-:Y:S01]  /*6670*/  IABS R10, R11 ;  /* 0x0000000b000a7213 */ /* 0x000fe20000000000 */
[----:B------:R-:W-:Y:S01]  /*6680*/  @!P5 IMAD.MOV R5, RZ, RZ, -R5 ;  /* 0x000000ffff05d224 */ /* 0x000fe200078e0a05 */
[----:B------:R-:W-:Y:S01]  /*6690*/  ISETP.GT.U32.AND P1, PT, R8, R6, PT ;  /* 0x000000060800720c */ /* 0x000fe20003f24070 */
[----:B------:R-:W-:Y:S01]  /*66a0*/  @!P4 IMAD.IADD R2, R2, 0x1, -R8 ;  /* 0x000000010202c824 */ /* 0x000fe200078e0a08 */
[----:B------:R-:W-:Y:S01]  /*66b0*/  ISETP.GE.AND P4, PT, R4, RZ, PT ;  /* 0x000000ff0400720c */ /* 0x000fe20003f86270 */
[----:B------:R-:W-:Y:S01]  /*66c0*/  IMAD.HI.U32 R18, R9, R17, RZ ;  /* 0x0000001109127227 */ /* 0x000fe200078e00ff */
[----:B------:R0:W-:Y:S01]  /*66d0*/  STL [R1+0x21c], R12 ;  /* 0x00021c0c01007387 */ /* 0x0001e20000100800 */
[----:B------:R-:W-:-:S02]  /*66e0*/  ISETP.GE.AND P5, PT, R7, RZ, PT ;  /* 0x000000ff0700720c */ /* 0x000fc40003fa6270 */
[----:B------:R-:W-:Y:S01]  /*66f0*/  @!P6 IMAD.IADD R3, R3, 0x1, -R8 ;  /* 0x000000010303e824 */ /* 0x000fe200078e0a08 */
[----:B------:R-:W-:Y:S01]  /*6700*/  ISETP.GT.U32.AND P6, PT, R8, R2, PT ;  /* 0x000000020800720c */ /* 0x000fe20003fc4070 */
[----:B------:R-:W-:Y:S01]  /*6710*/  IMAD.MOV R18, RZ, RZ, -R18 ;  /* 0x000000ffff127224 */ /* 0x000fe200078e0a12 */
[----:B------:R-:W-:Y:S01]  /*6720*/  STL [R1+0x7e0], R13 ;  /* 0x0007e00d01007387 */ /* 0x000fe20000100800 */
[----:B------:R-:W-:-:S04]  /*6730*/  IMAD.HI.U32 R16, R9, R10, RZ ;  /* 0x0000000a09107227 */ /* 0x000fc800078e00ff */
[----:B------:R-:W-:Y:S02]  /*6740*/  IMAD R4, R8, R18, R17 ;  /* 0x0000001208047224 */ /* 0x000fe400078e0211 */
[----:B------:R-:W-:Y:S02]  /*6750*/  IMAD.MOV R16, RZ, RZ, -R16 ;  /* 0x000000ffff107224 */ /* 0x000fe400078e0a10 */
[----:B0-----:R-:W-:Y:S01]  /*6760*/  VIADD R12, R0, 0x72 ;  /* 0x00000072000c7836 */ /* 0x001fe20000000000 */
[C---:B------:R-:W-:Y:S01]  /*6770*/  ISETP.GT.U32.AND P3, PT, R8.reuse, R4, PT ;  /* 0x000000040800720c */ /* 0x040fe20003f64070 */
[----:B------:R-:W-:Y:S01]  /*6780*/  @!P0 IMAD.MOV R19, RZ, RZ, -R19 ;  /* 0x000000ffff138224 */ /* 0x000fe200078e0a13 */
[C---:B------:R-:W-:Y:S01]  /*6790*/  ISETP.GT.U32.AND P0, PT, R8.reuse, R3, PT ;  /* 0x000000030800720c */ /* 0x040fe20003f04070 */
[----:B------:R-:W-:Y:S02]  /*67a0*/  IMAD R10, R8, R16, R10 ;  /* 0x00000010080a7224 */ /* 0x000fe400078e020a */
[--C-:B------:R-:W-:Y:S01]  /*67b0*/  @!P1 IMAD.IADD R6, R6, 0x1, -R8.reuse ;  /* 0x0000000106069824 */ /* 0x100fe200078e0a08 */
[----:B------:R-:W-:Y:S01]  /*67c0*/  ISETP.GE.AND P1, PT, R15, RZ, PT ;  /* 0x000000ff0f00720c */ /* 0x000fe20003f26270 */
[----:B------:R-:W-:Y:S01]  /*67d0*/  @!P6 IMAD.IADD R2, R2, 0x1, -R8 ;  /* 0x000000010202e824 */ /* 0x000fe200078e0a08 */
[----:B------:R-:W-:Y:S01]  /*67e0*/  IABS R15, R12 ;  /* 0x0000000c000f7213 */ /* 0x000fe20000000000 */
[----:B------:R-:W-:Y:S01]  /*67f0*/  STL [R1+0x7d8], R19 ;  /* 0x0007d81301007387 */ /* 0x000fe20000100800 */
[----:B------:R-:W-:Y:S01]  /*6800*/  ISETP.GT.U32.AND P6, PT, R8, R10, PT ;  /* 0x0000000a0800720c */ /* 0x000fe20003fc4070 */
[----:B------:R-:W-:Y:S01]  /*6810*/  @!P2 IMAD.MOV R6, RZ, RZ, -R6 ;  /* 0x000000ffff06a224 */ /* 0x000fe200078e0a06 */
[----:B------:R-:W-:Y:S01]  /*6820*/  ISETP.GE.AND P2, PT, R11, RZ, PT ;  /* 0x000000ff0b00720c */ /* 0x000fe20003f46270 */
[----:B------:R0:W-:Y:S01]  /*6830*/  STL [R1+0x7d4], R5 ;  /* 0x0007d40501007387 */ /* 0x0001e20000100800 */
[----:B------:R-:W-:-:S02]  /*6840*/  @!P3 IMAD.IADD R4, R4, 0x1, -R8 ;  /* 0x000000010404b824 */ /* 0x000fc400078e0a08 */
[----:B------:R-:W-:Y:S01]  /*6850*/  @!P0 IMAD.IADD R3, R3, 0x1, -R8 ;  /* 0x0000000103038824 */ /* 0x000fe200078e0a08 */
[----:B------:R1:W-:Y:S01]  /*6860*/  STL [R1+0x7d0], R6 ;  /* 0x0007d00601007387 */ /* 0x0003e20000100800 */
[----:B------:R-:W-:Y:S01]  /*6870*/  ISETP.GE.AND P0, PT, R12, RZ, PT ;  /* 0x000000ff0c00720c */ /* 0x000fe20003f06270 */
[----:B------:R-:W-:Y:S02]  /*6880*/  IMAD.MOV.U32 R7, RZ, RZ, R2 ;  /* 0x000000ffff077224 */ /* 0x000fe400078e0002 */
[----:B------:R-:W-:Y:S02]  /*6890*/  IMAD.MOV.U32 R14, RZ, RZ, R3 ;  /* 0x000000ffff0e7224 */ /* 0x000fe400078e0003 */
[----:B0-----:R-:W-:-:S04]  /*68a0*/  IMAD.HI.U32 R5, R9, R15, RZ ;  /* 0x0000000f09057227 */ /* 0x001fc800078e00ff */
[----:B-1----:R-:W-:Y:S02]  /*68b0*/  VIADD R6, R0, 0x73 ;  /* 0x0000007300067836 */ /* 0x002fe40000000000 */
[----:B------:R-:W-:Y:S02]  /*68c0*/  IMAD.MOV R13, RZ, RZ, -R5 ;  /* 0x000000ffff0d7224 */ /* 0x000fe400078e0a05 */
[----:B------:R-:W-:Y:S01]  /*68d0*/  @!P6 IMAD.IADD R10, R10, 0x1, -R8 ;  /* 0x000000010a0ae824 */ /* 0x000fe200078e0a08 */
[----:B------:R-:W-:Y:S01]  /*68e0*/  IABS R5, R6 ;  /* 0x0000000600057213 */ /* 0x000fe20000000000 */
[C---:B------:R-:W-:Y:S01]  /*68f0*/  IMAD R13, R8.reuse, R13, R15 ;  /* 0x0000000d080d7224 */ /* 0x040fe200078e020f */
[----:B------:R-:W-:Y:S01]  /*6900*/  ISETP.GT.U32.AND P6, PT, R8, R4, PT ;  /* 0x000000040800720c */ /* 0x000fe20003fc4070 */
[----:B------:R-:W-:Y:S01]  /*6910*/  @!P4 IMAD.MOV R14, RZ, RZ, -R14 ;  /* 0x000000ffff0ec224 */ /* 0x000fe200078e0a0e */
[----:B------:R-:W-:Y:S01]  /*6920*/  ISETP.GE.AND P3, PT, R6, RZ, PT ;  /* 0x000000ff0600720c */ /* 0x000fe20003f66270 */
[----:B------:R-:W-:Y:S01]  /*6930*/  IMAD.HI.U32 R12, R9, R5, RZ ;  /* 0x00000005090c7227 */ /* 0x000fe200078e00ff */
[----:B------:R-:W-:-:S03]  /*6940*/  ISETP.GT.U32.AND P4, PT, R8, R13, PT ;  /* 0x0000000d0800720c */ /* 0x000fc60003f84070 */
[C---:B------:R-:W-:Y:S02]  /*6950*/  VIADD R11, R0.reuse, 0x74 ;  /* 0x00000074000b7836 */ /* 0x040fe40000000000 */
[----:B------:R-:W-:Y:S02]  /*6960*/  IMAD.MOV R3, RZ, RZ, -R12 ;  /* 0x000000ffff037224 */ /* 0x000fe400078e0a0c */
[----:B------:R-:W-:Y:S01]  /*6970*/  VIADD R16, R0, 0x76 ;  /* 0x0000007600107836 */ /* 0x000fe20000000000 */
[----:B------:R-:W-:Y:S01]  /*6980*/  IABS R2, R11 ;  /* 0x0000000b00027213 */ /* 0x000fe20000000000 */
[----:B------:R-:W-:Y:S01]  /*6990*/  @!P1 IMAD.MOV R7, RZ, RZ, -R7 ;  /* 0x000000ffff079224 */ /* 0x000fe200078e0a07 */
[----:B------:R-:W-:Y:S01]  /*69a0*/  ISETP.GT.U32.AND P1, PT, R8, R10, PT ;  /* 0x0000000a0800720c */ /* 0x000fe20003f24070 */
[----:B------:R-:W-:Y:S01]  /*69b0*/  VIADD R6, R0, 0x75 ;  /* 0x0000007500067836 */ /* 0x000fe20000000000 */
[----:B------:R-:W-:Y:S01]  /*69c0*/  IABS R12, R16 ;  /* 0x00000010000c7213 */ /* 0x000fe20000000000 */
[----:B------:R-:W-:Y:S01]  /*69d0*/  IMAD R3, R8, R3, R5 ;  /* 0x0000000308037224 */ /* 0x000fe200078e0205 */
[----:B------:R0:W-:Y:S01]  /*69e0*/  STL [R1+0x7c8], R7 ;  /* 0x0007c80701007387 */ /* 0x0001e20000100800 */
[----:B------:R-:W-:-:S02]  /*69f0*/  @!P6 IMAD.IADD R4, R4, 0x1, -R8 ;  /* 0x000000010404e824 */ /* 0x000fc400078e0a08 */
[----:B------:R-:W-:Y:S01]  /*6a00*/  @!P4 IMAD.IADD R13, R13, 0x1, -R8 ;  /* 0x000000010d0dc824 */ /* 0x000fe200078e0a08 */
[----:B------:R1:W-:Y:S01]  /*6a10*/  STL [R1+0x7c4], R14 ;  /* 0x0007c40e01007387 */ /* 0x0003e20000100800 */
[----:B------:R-:W-:Y:S01]  /*6a20*/  IMAD.MOV.U32 R15, RZ, RZ, R4 ;  /* 0x000000ffff0f7224 */ /* 0x000fe200078e0004 */
[----:B------:R-:W-:Y:S01]  /*6a30*/  ISETP.GT.U32.AND P6, PT, R8, R3, PT ;  /* 0x000000030800720c */ /* 0x000fe20003fc4070 */
[----:B------:R-:W-:Y:S01]  /*6a40*/  IMAD.MOV.U32 R5, RZ, RZ, R12 ;  /* 0x000000ffff057224 */ /* 0x000fe200078e000c */
[----:B------:R-:W-:Y:S01]  /*6a50*/  ISETP.GE.AND P4, PT, R6, RZ, PT ;  /* 0x000000ff0600720c */ /* 0x000fe20003f86270 */
[----:B------:R-:W-:Y:S01]  /*6a60*/  @!P5 IMAD.MOV R15, RZ, RZ, -R15 ;  /* 0x000000ffff0fd224 */ /* 0x000fe200078e0a0f */
[----:B0-----:R-:W-:Y:S01]  /*6a70*/  IABS R7, R6 ;  /* 0x0000000600077213 */ /* 0x001fe20000000000 */
[----:B------:R-:W-:Y:S01]  /*6a80*/  @!P1 IMAD.IADD R10, R10, 0x1, -R8 ;  /* 0x000000010a0a9824 */ /* 0x000fe200078e0a08 */
[----:B------:R-:W-:Y:S01]  /*6a90*/  ISETP.GT.U32.AND P5, PT, R8, R13, PT ;  /* 0x0000000d0800720c */ /* 0x000fe20003fa4070 */
[----:B------:R-:W-:Y:S01]  /*6aa0*/  VIADD R4, R0, 0x77 ;  /* 0x0000007700047836 */ /* 0x000fe20000000000 */
[----:B------:R-:W-:Y:S01]  /*6ab0*/  ISETP.GE.AND P1, PT, R11, RZ, PT ;  /* 0x000000ff0b00720c */ /* 0x000fe20003f26270 */
[C---:B-1----:R-:W-:Y:S01]  /*6ac0*/  IMAD.HI.U32 R14, R9.reuse, R2, RZ ;  /* 0x00000002090e7227 */ /* 0x042fe200078e00ff */
[----:B------:R0:W-:Y:S03]  /*6ad0*/  STL [R1+0x224], R15 ;  /* 0x0002240f01007387 */ /* 0x0001e60000100800 */
[----:B------:R-:W-:-:S04]  /*6ae0*/  IMAD.HI.U32 R12, R9, R7, RZ ;  /* 0x00000007090c7227 */ /* 0x000fc800078e00ff */
[----:B------:R-:W-:Y:S02]  /*6af0*/  IMAD.MOV R14, RZ, RZ, -R14 ;  /* 0x000000ffff0e7224 */ /* 0x000fe400078e0a0e */
[----:B------:R-:W-:Y:S02]  /*6b00*/  IMAD.MOV R12, RZ, RZ, -R12 ;  /* 0x000000ffff0c7224 */ /* 0x000fe400078e0a0c */
[C---:B------:R-:W-:Y:S02]  /*6b10*/  IMAD R2, R8.reuse, R14, R2 ;  /* 0x0000000e08027224 */ /* 0x040fe400078e0202 */
[C---:B------:R-:W-:Y:S02]  /*6b20*/  IMAD R6, R8.reuse, R12, R7 ;  /* 0x0000000c08067224 */ /* 0x040fe400078e0207 */
[----:B------:R-:W-:Y:S02]  /*6b30*/  @!P6 IMAD.IADD R3, R3, 0x1, -R8 ;  /* 0x000000010303e824 */ /* 0x000fe400078e0a08 */
[----:B------:R-:W-:Y:S01]  /*6b40*/  @!P2 IMAD.MOV R10, RZ, RZ, -R10 ;  /* 0x000000ffff0aa224 */ /* 0x000fe200078e0a0a */
[C---:B------:R-:W-:Y:S01]  /*6b50*/  ISETP.GT.U32.AND P2, PT, R8.reuse, R2, PT ;  /* 0x000000020800720c */ /* 0x040fe20003f44070 */
[----:B------:R-:W-:Y:S01]  /*6b60*/  @!P5 IMAD.IADD R13, R13, 0x1, -R8 ;  /* 0x000000010d0dd824 */ /* 0x000fe200078e0a08 */
[C---:B------:R-:W-:Y:S01]  /*6b70*/  ISETP.GT.U32.AND P6, PT, R8.reuse, R3, PT ;  /* 0x000000030800720c */ /* 0x040fe20003fc4070 */
[----:B------:R-:W-:Y:S01]  /*6b80*/  IMAD.HI.U32 R11, R9, R5, RZ ;  /* 0x00000005090b7227 */ /* 0x000fe200078e00ff */
[----:B------:R-:W-:Y:S01]  /*6b90*/  ISETP.GT.U32.AND P5, PT, R8, R6, PT ;  /* 0x000000060800720c */ /* 0x000fe20003fa4070 */
[----:B------:R1:W-:Y:S02]  /*6ba0*/  STL [R1+0x230], R10 ;  /* 0x0002300a01007387 */ /* 0x0003e40000100800 */
[----:B------:R-:W-:-:S02]  /*6bb0*/  IMAD.MOV R11, RZ, RZ, -R11 ;  /* 0x000000ffff0b7224 */ /* 0x000fc400078e0a0b */
[----:B------:R-:W-:Y:S02]  /*6bc0*/  VIADD R7, R0, 0x79 ;  /* 0x0000007900077836 */ /* 0x000fe40000000000 */
[----:B------:R-:W-:Y:S01]  /*6bd0*/  IMAD R5, R8, R11, R5 ;  /* 0x0000000b08057224 */ /* 0x000fe200078e0205 */
[----:B------:R-:W-:Y:S01]  /*6be0*/  IABS R11, R4 ;  /* 0x00000004000b7213 */ /* 0x000fe20000000000 */
[--C-:B------:R-:W-:Y:S01]  /*6bf0*/  @!P2 IMAD.IADD R2, R2, 0x1, -R8.reuse ;  /* 0x000000010202a824 */ /* 0x100fe200078e0a08 */
[----:B------:R-:W-:Y:S01]  /*6c00*/  IABS R17, R7 ;  /* 0x0000000700117213 */ /* 0x000fe20000000000 */
[--C-:B------:R-:W-:Y:S01]  /*6c10*/  @!P6 IMAD.IADD R3, R3, 0x1, -R8.reuse ;  /* 0x000000010303e824 */ /* 0x100fe200078e0a08 */
[----:B------:R-:W-:Y:S01]  /*6c20*/  ISETP.GT.U32.AND P6, PT, R8, R5, PT ;  /* 0x000000050800720c */ /* 0x000fe20003fc4070 */
[----:B------:R-:W-:Y:S01]  /*6c30*/  @!P5 IMAD.IADD R6, R6, 0x1, -R8 ;  /* 0x000000010606d824 */ /* 0x000fe200078e0a08 */
[----:B------:R-:W-:Y:S01]  /*6c40*/  ISETP.GT.U32.AND P5, PT, R8, R2, PT ;  /* 0x000000020800720c */ /* 0x000fe20003fa4070 */
[----:B0-----:R-:W-:Y:S01]  /*6c50*/  IMAD.HI.U32 R15, R9, R11, RZ ;  /* 0x0000000b090f7227 */ /* 0x001fe200078e00ff */
[----:B------:R-:W-:-:S03]  /*6c60*/  ISETP.GE.AND P2, PT, R16, RZ, PT ;  /* 0x000000ff1000720c */ /* 0x000fc60003f46270 */
[C---:B------:R-:W-:Y:S02]  /*6c70*/  VIADD R12, R0.reuse, 0x78 ;  /* 0x00000078000c7836 */ /* 0x040fe40000000000 */
[----:B------:R-:W-:Y:S02]  /*6c80*/  IMAD.MOV R15, RZ, RZ, -R15 ;  /* 0x000000ffff0f7224 */ /* 0x000fe400078e0a0f */
[----:B-1----:R-:W-:Y:S01]  /*6c90*/  VIADD R10, R0, 0x7a ;  /* 0x0000007a000a7836 */ /* 0x002fe20000000000 */
[----:B------:R-:W-:Y:S01]  /*6ca0*/  IABS R14, R12 ;  /* 0x0000000c000e7213 */ /* 0x000fe20000000000 */
[C---:B------:R-:W-:Y:S02]  /*6cb0*/  IMAD R11, R8.reuse, R15, R11 ;  /* 0x0000000f080b7224 */ /* 0x040fe400078e020b */
[--C-:B------:R-:W-:Y:S01]  /*6cc0*/  @!P6 IMAD.IADD R5, R5, 0x1, -R8.reuse ;  /* 0x000000010505e824 */ /* 0x100fe200078e0a08 */
[----:B------:R-:W-:Y:S01]  /*6cd0*/  ISETP.GT.U32.AND P6, PT, R8, R6, PT ;  /* 0x000000060800720c */ /* 0x000fe20003fc4070 */
[----:B------:R-:W-:Y:S01]  /*6ce0*/  @!P5 IMAD.IADD R2, R2, 0x1, -R8 ;  /* 0x000000010202d824 */ /* 0x000fe200078e0a08 */
[----:B------:R-:W-:Y:S01]  /*6cf0*/  ISETP.GT.U32.AND P5, PT, R8, R11, PT ;  /* 0x0000000b0800720c */ /* 0x000fe20003fa4070 */
[----:B------:R-:W-:Y:S01]  /*6d00*/  IMAD.MOV.U32 R16, RZ, RZ, R17 ;  /* 0x000000ffff107224 */ /* 0x000fe200078e0011 */
[----:B------:R-:W-:Y:S01]  /*6d10*/  IABS R18, R10 ;  /* 0x0000000a00127213 */ /* 0x000fe20000000000 */
[----:B------:R-:W-:-:S04]  /*6d20*/  IMAD.HI.U32 R17, R9, R14, RZ ;  /* 0x0000000e09117227 */ /* 0x000fc800078e00ff */
[----:B------:R-:W-:Y:S02]  /*6d30*/  IMAD.MOV.U32 R21, RZ, RZ, R13 ;  /* 0x000000ffff157224 */ /* 0x000fe400078e000d */
[----:B------:R-:W-:Y:S02]  /*6d40*/  IMAD.MOV.U32 R19, RZ, RZ, R3 ;  /* 0x000000ffff137224 */ /* 0x000fe400078e0003 */
[----:B------:R-:W-:Y:S02]  /*6d50*/  IMAD.MOV R17, RZ, RZ, -R17 ;  /* 0x000000ffff117224 */ /* 0x000fe400078e0a11 */
[----:B------:R-:W-:Y:S01]  /*6d60*/  @!P0 IMAD.MOV R21, RZ, RZ, -R21 ;  /* 0x000000ffff158224 */ /* 0x000fe200078e0a15 */
[----:B------:R-:W-:Y:S01]  /*6d70*/  ISETP.GT.U32.AND P0, PT, R8, R5, PT ;  /* 0x000000050800720c */ /* 0x000fe20003f04070 */
[----:B------:R-:W-:Y:S01]  /*6d80*/  @!P3 IMAD.MOV R19, RZ, RZ, -R19 ;  /* 0x000000ffff13b224 */ /* 0x000fe200078e0a13 */
[----:B------:R-:W-:Y:S01]  /*6d90*/  ISETP.GE.AND P3, PT, R4, RZ, PT ;  /* 0x000000ff0400720c */ /* 0x000fe20003f66270 */
[----:B------:R-:W-:Y:S01]  /*6da0*/  IMAD R14, R8, R17, R14 ;  /* 0x00000011080e7224 */ /* 0x000fe200078e020e */
[----:B------:R-:W-:Y:S01]  /*6db0*/  STL [R1+0x7c0], R21 ;  /* 0x0007c01501007387 */ /* 0x000fe20000100800 */
[----:B------:R-:W-:-:S03]  /*6dc0*/  IMAD.HI.U32 R4, R9, R18, RZ ;  /* 0x0000001209047227 */ /* 0x000fc600078e00ff */
[----:B------:R0:W-:Y:S01]  /*6dd0*/  STL [R1+0x7bc], R19 ;  /* 0x0007bc1301007387 */ /* 0x0001e20000100800 */
[----:B------:R-:W-:Y:S02]  /*6de0*/  IMAD.MOV R4, RZ, RZ, -R4 ;  /* 0x000000ffff047224 */ /* 0x000fe400078e0a04 */
[--C-:B------:R-:W-:Y:S01]  /*6df0*/  @!P6 IMAD.IADD R6, R6, 0x1, -R8.reuse ;  /* 0x000000010606e824 */ /* 0x100fe200078e0a08 */
[C---:B------:R-:W-:Y:S01]  /*6e00*/  ISETP.GT.U32.AND P6, PT, R8.reuse, R14, PT ;  /* 0x0000000e0800720c */ /* 0x040fe20003fc4070 */
[----:B------:R-:W-:Y:S02]  /*6e10*/  @!P5 IMAD.IADD R11, R11, 0x1, -R8 ;  /* 0x000000010b0bd824 */ /* 0x000fe400078e0a08 */
[----:B------:R-:W-:Y:S02]  /*6e20*/  IMAD R4, R8, R4, R18 ;  /* 0x0000000408047224 */ /* 0x000fe400078e0212 */
[----:B------:R-:W-:Y:S02]  /*6e30*/  IMAD.MOV.U32 R17, RZ, RZ, R6 ;  /* 0x000000ffff117224 */ /* 0x000fe400078e0006 */
[----:B0-----:R-:W-:-:S02]  /*6e40*/  IMAD.MOV.U32 R19, RZ, RZ, R2 ;  /* 0x000000ffff137224 */ /* 0x001fc400078e0002 */
[----:B------:R-:W-:-:S04]  /*6e50*/  IMAD.HI.U32 R13, R9, R16, RZ ;  /* 0x00000010090d7227 */ /* 0x000fc800078e00ff */
[----:B------:R-:W-:Y:S01]  /*6e60*/  @!P1 IMAD.MOV R19, RZ, RZ, -R19 ;  /* 0x000000ffff139224 */ /* 0x000fe200078e0a13 */
[----:B------:R-:W-:Y:S01]  /*6e70*/  ISETP.GT.U32.AND P1, PT, R8, R11, PT ;  /* 0x0000000b0800720c */ /* 0x000fe20003f24070 */
[----:B------:R-:W-:Y:S02]  /*6e80*/  VIADD R3, R0, 0x7b ;  /* 0x0000007b00037836 */ /* 0x000fe40000000000 */
[----:B------:R-:W-:Y:S01]  /*6e90*/  @!P4 IMAD.MOV R17, RZ, RZ, -R17 ;  /* 0x000000ffff11c224 */ /* 0x000fe200078e0a11 */
[----:B------:R-:W-:Y:S01]  /*6ea0*/  ISETP.GT.U32.AND P4, PT, R8, R4, PT ;  /* 0x000000040800720c */ /* 0x000fe20003f84070 */
[----:B------:R-:W-:Y:S01]  /*6eb0*/  IMAD.MOV R13, RZ, RZ, -R13 ;  /* 0x000000ffff0d7224 */ /* 0x000fe200078e0a0d */
[----:B------:R-:W-:Y:S01]  /*6ec0*/  STL [R1+0x7b0], R19 ;  /* 0x0007b01301007387 */ /* 0x000fe20000100800 */
[----:B------:R-:W-:Y:S01]  /*6ed0*/  @!P0 IMAD.IADD R5, R5, 0x1, -R8 ;  /* 0x0000000105058824 */ /* 0x000fe200078e0a08 */
[----:B------:R-:W-:Y:S01]  /*6ee0*/  ISETP.GE.AND P0, PT, R12, RZ, PT ;  /* 0x000000ff0c00720c */ /* 0x000fe20003f06270 */
[----:B------:R-:W-:Y:S01]  /*6ef0*/  IMAD R13, R8, R13, R16 ;  /* 0x0000000d080d7224 */ /* 0x000fe200078e0210 */
[----:B------:R-:W-:Y:S01]  /*6f00*/  IABS R12, R3 ;  /* 0x00000003000c7213 */ /* 0x000fe20000000000 */
[----:B------:R-:W-:Y:S01]  /*6f10*/  @!P6 IMAD.IADD R14, R14, 0x1, -R8 ;  /* 0x000000010e0ee824 */ /* 0x000fe200078e0a08 */
[----:B------:R-:W-:Y:S01]  /*6f20*/  STL [R1+0x7ac], R17 ;  /* 0x0007ac1101007387 */ /* 0x000fe20000100800 */
[----:B------:R-:W-:Y:S01]  /*6f30*/  VIADD R15, R0, 0x7c ;  /* 0x0000007c000f7836 */ /* 0x000fe20000000000 */
[C---:B------:R-:W-:Y:S01]  /*6f40*/  ISETP.GT.U32.AND P5, PT, R8.reuse, R13, PT ;  /* 0x0000000d0800720c */ /* 0x040fe20003fa4070 */
[----:B------:R-:W-:Y:S01]  /*6f50*/  IMAD.HI.U32 R16, R9, R12, RZ ;  /* 0x0000000c09107227 */ /* 0x000fe200078e00ff */
[----:B------:R-:W-:-:S02]  /*6f60*/  ISETP.GT.U32.AND P6, PT, R8, R14, PT ;  /* 0x0000000e0800720c */ /* 0x000fc40003fc4070 */
[----:B------:R-:W-:Y:S01]  /*6f70*/  IABS R2, R15 ;  /* 0x0000000f00027213 */ /* 0x000fe20000000000 */
[----:B------:R-:W-:Y:S01]  /*6f80*/  @!P1 IMAD.IADD R11, R11, 0x1, -R8 ;  /* 0x000000010b0b9824 */ /* 0x000fe200078e0a08 */
[----:B------:R-:W-:Y:S01]  /*6f90*/  ISETP.GE.AND P1, PT, R10, RZ, PT ;  /* 0x000000ff0a00720c */ /* 0x000fe20003f26270 */
[----:B------:R-:W-:Y:S02]  /*6fa0*/  IMAD.MOV R6, RZ, RZ, -R16 ;  /* 0x000000ffff067224 */ /* 0x000fe400078e0a10 */
[----:B------:R-:W-:Y:S01]  /*6fb0*/  @!P2 IMAD.MOV R5, RZ, RZ, -R5 ;  /* 0x000000ffff05a224 */ /* 0x000fe200078e0a05 */
[----:B------:R-:W-:Y:S01]  /*6fc0*/  ISETP.GE.AND P2, PT, R7, RZ, PT ;  /* 0x000000ff0700720c */ /* 0x000fe20003f46270 */
[----:B------:R-:W-:Y:S02]  /*6fd0*/  IMAD.MOV.U32 R16, RZ, RZ, R11 ;  /* 0x000000ffff107224 */ /* 0x000fe400078e000b */
[----:B------:R-:W-:Y:S01]  /*6fe0*/  @!P4 IMAD.IADD R4, R4, 0x1, -R8 ;  /* 0x000000010404c824 */ /* 0x000fe200078e0a08 */
[----:B------:R0:W-:Y:S01]  /*6ff0*/  STL [R1+0x7a8], R5 ;  /* 0x0007a80501007387 */ /* 0x0001e20000100800 */
[----:B------:R-:W-:Y:S01]  /*7000*/  @!P3 IMAD.MOV R16, RZ, RZ, -R16 ;  /* 0x000000ffff10b224 */ /* 0x000fe200078e0a10 */
[----:B------:R-:W-:Y:S01]  /*7010*/  ISETP.GE.AND P4, PT, R3, RZ, PT ;  /* 0x000000ff0300720c */ /* 0x000fe20003f86270 */
[--C-:B------:R-:W-:Y:S01]  /*7020*/  @!P5 IMAD.IADD R13, R13, 0x1, -R8.reuse ;  /* 0x000000010d0dd824 */ /* 0x100fe200078e0a08 */
[----:B------:R-:W-:Y:S01]  /*7030*/  ISETP.GT.U32.AND P3, PT, R8, R4, PT ;  /* 0x000000040800720c */ /* 0x000fe20003f64070 */
[----:B------:R-:W-:Y:S01]  /*7040*/  @!P6 IMAD.IADD R14, R14, 0x1, -R8 ;  /* 0x000000010e0ee824 */ /* 0x000fe200078e0a08 */
[----:B------:R-:W-:Y:S01]  /*7050*/  STL [R1+0x7a4], R16 ;  /* 0x0007a41001007387 */ /* 0x000fe20000100800 */
[----:B------:R-:W-:Y:S01]  /*7060*/  VIADD R7, R0, 0x7d ;  /* 0x0000007d00077836 */ /* 0x000fe20000000000 */
[----:B------:R-:W-:Y:S01]  /*7070*/  ISETP.GT.U32.AND P5, PT, R8, R13, PT ;  /* 0x0000000d0800720c */ /* 0x000fe20003fa4070 */
[----:B------:R-:W-:-:S02]  /*7080*/  IMAD.MOV.U32 R11, RZ, RZ, R14 ;  /* 0x000000ffff0b7224 */ /* 0x000fc400078e000e */
[----:B0-----:R-:W-:Y:S01]  /*7090*/  IMAD R5, R8, R6, R12 ;  /* 0x0000000608057224 */ /* 0x001fe200078e020c */
[----:B------:R-:W-:Y:S01]  /*70a0*/  IABS R17, R7 ;  /* 0x0000000700117213 */ /* 0x000fe20000000000 */
[----:B------:R-:W-:-:S03]  /*70b0*/  IMAD.HI.U32 R6, R9, R2, RZ ;  /* 0x0000000209067227 */ /* 0x000fc600078e00ff */
[----:B------:R-:W-:Y:S01]  /*70c0*/  ISETP.GT.U32.AND P6, PT, R8, R5, PT ;  /* 0x000000050800720c */ /* 0x000fe20003fc4070 */
[----:B------:R-:W-:Y:S02]  /*70d0*/  IMAD.MOV R6, RZ, RZ, -R6 ;  /* 0x000000ffff067224 */ /* 0x000fe400078e0a06 */
[----:B------:R-:W-:Y:S02]  /*70e0*/  @!P3 IMAD.IADD R4, R4, 0x1, -R8 ;  /* 0x000000010404b824 */ /* 0x000fe400078e0a08 */
[----:B------:R-:W-:Y:S02]  /*70f0*/  IMAD R2, R8, R6, R2 ;  /* 0x0000000608027224 */ /* 0x000fe400078e0202 */
[----:B------:R-:W-:Y:S01]  /*7100*/  @!P5 IMAD.IADD R13, R13, 0x1, -R8 ;  /* 0x000000010d0dd824 */ /* 0x000fe200078e0a08 */
[----:B------:R-:W-:Y:S01]  /*7110*/  ISETP.GE.AND P5, PT, R15, RZ, PT ;  /* 0x000000ff0f00720c */ /* 0x000fe20003fa6270 */
[----:B------:R-:W-:Y:S01]  /*7120*/  VIADD R6, R0, 0x7e ;  /* 0x0000007e00067836 */ /* 0x000fe20000000000 */
[----:B------:R-:W-:Y:S01]  /*7130*/  ISETP.GT.U32.AND P3, PT, R8, R2, PT ;  /* 0x000000020800720c */ /* 0x000fe20003f64070 */
[----:B------:R-:W-:-:S02]  /*7140*/  IMAD.MOV.U32 R12, RZ, RZ, R13 ;  /* 0x000000ffff0c7224 */ /* 0x000fc400078e000d */
[----:B------:R-:W-:Y:S01]  /*7150*/  @!P6 IMAD.IADD R5, R5, 0x1, -R8 ;  /* 0x000000010505e824 */ /* 0x000fe200078e0a08 */
[----:B------:R-:W-:Y:S01]  /*7160*/  IABS R14, R6 ;  /* 0x00000006000e7213 */ /* 0x000fe20000000000 */
[----:B------:R-:W-:Y:S01]  /*7170*/  @!P0 IMAD.MOV R11, RZ, RZ, -R11 ;  /* 0x000000ffff0b8224 */ /* 0x000fe200078e0a0b */
[----:B------:R-:W-:Y:S01]  /*7180*/  ISETP.GE.AND P0, PT, R7, RZ, PT ;  /* 0x000000ff0700720c */ /* 0x000fe20003f06270 */
[----:B------:R-:W-:Y:S01]  /*7190*/  VIADD R3, R0, 0x7f ;  /* 0x0000007f00037836 */ /* 0x000fe20000000000 */
[----:B------:R-:W-:Y:S01]  /*71a0*/  ISETP.GT.U32.AND P6, PT, R8, R5, PT ;  /* 0x000000050800720c */ /* 0x000fe20003fc4070 */
[----:B------:R-:W-:Y:S01]  /*71b0*/  @!P2 IMAD.MOV R12, RZ, RZ, -R12 ;  /* 0x000000ffff0ca224 */ /* 0x000fe200078e0a0c */
[----:B------:R-:W-:Y:S01]  /*71c0*/  ISETP.GE.AND P2, PT, R6, RZ, PT ;  /* 0x000000ff0600720c */ /* 0x000fe20003f46270 */
[----:B------:R-:W-:Y:S01]  /*71d0*/  IMAD.HI.U32 R6, R9, R17, RZ ;  /* 0x0000001109067227 */ /* 0x000fe200078e00ff */
[----:B------:R0:W-:Y:S01]  /*71e0*/  STL [R1+0x234], R11 ;  /* 0x0002340b01007387 */ /* 0x0001e20000100800 */
[----:B------:R-:W-:-:S02]  /*71f0*/  IABS R13, R3 ;  /* 0x00000003000d7213 */ /* 0x000fc40000000000 */
[----:B------:R-:W-:Y:S01]  /*7200*/  @!P3 IMAD.IADD R2, R2, 0x1, -R8 ;  /* 0x000000010202b824 */ /* 0x000fe200078e0a08 */
[----:B------:R-:W-:Y:S01]  /*7210*/  STL [R1+0x238], R12 ;  /* 0x0002380c01007387 */ /* 0x000fe20000100800 */
[----:B------:R-:W-:Y:S02]  /*7220*/  IMAD.MOV R6, RZ, RZ, -R6 ;  /* 0x000000ffff067224 */ /* 0x000fe400078e0a06 */
[----:B------:R-:W-:Y:S01]  /*7230*/  VIADD R10, R0, 0x80 ;  /* 0x00000080000a7836 */ /* 0x000fe20000000000 */
[----:B------:R-:W-:Y:S01]  /*7240*/  ISETP.GT.U32.AND P3, PT, R8, R2, PT ;  /* 0x000000020800720c */ /* 0x000fe20003f64070 */
[----:B------:R-:W-:Y:S02]  /*7250*/  @!P6 IMAD.IADD R5, R5, 0x1, -R8 ;  /* 0x000000010505e824 */ /* 0x000fe400078e0a08 */
[----:B0-----:R-:W-:Y:S01]  /*7260*/  IMAD.MOV.U32 R11, RZ, RZ, R4 ;  /* 0x000000ffff0b7224 */ /* 0x001fe200078e0004 */
[----:B------:R-:W-:Y:S01]  /*7270*/  ISETP.GE.AND P6, PT, R10, RZ, PT ;  /* 0x000000ff0a00720c */ /* 0x000fe20003fc6270 */
[----:B------:R-:W-:Y:S01]  /*7280*/  IMAD.HI.U32 R4, R9, R13, RZ ;  /* 0x0000000d09047227 */ /* 0x000fe200078e00ff */
[----:B------:R-:W-:-:S03]  /*7290*/  IABS R10, R10 ;  /* 0x0000000a000a7213 */ /* 0x000fc60000000000 */
[----:B------:R-:W-:Y:S01]  /*72a0*/  @!P1 IMAD.MOV R11, RZ, RZ, -R11 ;  /* 0x000000ffff0b9224 */ /* 0x000fe200078e0a0b */
[----:B------:R-:W-:Y:S01]  /*72b0*/  ISETP.GE.AND P1, PT, R3, RZ, PT ;  /* 0x000000ff0300720c */ /* 0x000fe20003f26270 */
[----:B------:R-:W-:-:S03]  /*72c0*/  IMAD.HI.U32 R3, R9, R14, RZ ;  /* 0x0000000e09037227 */ /* 0x000fc600078e00ff */
[----:B------:R-:W-:Y:S01]  /*72d0*/  STL [R1+0x798], R11 ;  /* 0x0007980b01007387 */ /* 0x000fe20000100800 */
[C---:B------:R-:W-:Y:S02]  /*72e0*/  IMAD R17, R8.reuse, R6, R17 ;  /* 0x0000000608117224 */ /* 0x040fe400078e0211 */
[----:B------:R-:W-:Y:S02]  /*72f0*/  IMAD.MOV.U32 R7, RZ, RZ, R5 ;  /* 0x000000ffff077224 */ /* 0x000fe400078e0005 */
[----:B------:R-:W-:Y:S02]  /*7300*/  IMAD.MOV R5, RZ, RZ, -R3 ;  /* 0x000000ffff057224 */ /* 0x000fe400078e0a03 */
[----:B------:R-:W-:Y:S02]  /*7310*/  IMAD.MOV R4, RZ, RZ, -R4 ;  /* 0x000000ffff047224 */ /* 0x000fe400078e0a04 */
[----:B------:R-:W-:Y:S01]  /*7320*/  @!P4 IMAD.MOV R7, RZ, RZ, -R7 ;  /* 0x000000ffff07c224 */ /* 0x000fe200078e0a07 */
[----:B------:R-:W-:Y:S01]  /*7330*/  ISETP.GT.U32.AND P4, PT, R8, R17, PT ;  /* 0x000000110800720c */ /* 0x000fe20003f84070 */
[----:B------:R-:W-:-:S02]  /*7340*/  @!P3 IMAD.IADD R2, R2, 0x1, -R8 ;  /* 0x000000010202b824 */ /* 0x000fc400078e0a08 */
[C---:B------:R-:W-:Y:S01]  /*7350*/  IMAD R14, R8.reuse, R5, R14 ;  /* 0x00000005080e7224 */ /* 0x040fe200078e020e */
[----:B------:R0:W-:Y:S01]  /*7360*/  STL [R1+0x79c], R7 ;  /* 0x00079c0701007387 */ /* 0x0001e20000100800 */
[C---:B------:R-:W-:Y:S02]  /*7370*/  IMAD R13, R8.reuse, R4, R13 ;  /* 0x00000004080d7224 */ /* 0x040fe400078e020d */
[----:B------:R-:W-:Y:S01]  /*7380*/  IMAD.MOV.U32 R6, RZ, RZ, R2 ;  /* 0x000000ffff067224 */ /* 0x000fe200078e0002 */
[----:B------:R-:W-:Y:S01]  /*7390*/  ISETP.GT.U32.AND P3, PT, R8, R14, PT ;  /* 0x0000000e0800720c */ /* 0x000fe20003f64070 */
[----:B------:R-:W-:Y:S02]  /*73a0*/  VIADD R18, R0, 0x81 ;  /* 0x0000008100127836 */ /* 0x000fe40000000000 */
[----:B------:R-:W-:Y:S01]  /*73b0*/  @!P5 IMAD.MOV R6, RZ, RZ, -R6 ;  /* 0x000000ffff06d224 */ /* 0x000fe200078e0a06 */
[----:B------:R-:W-:Y:S01]  /*73c0*/  ISETP.GT.U32.AND P5, PT, R8, R13, PT ;  /* 0x0000000d0800720c */ /* 0x000fe20003fa4070 */
[----:B------:R-:W-:Y:S01]  /*73d0*/  @!P4 IMAD.IADD R17, R17, 0x1, -R8 ;  /* 0x000000011111c824 */ /* 0x000fe200078e0a08 */
[----:B------:R-:W-:Y:S01]  /*73e0*/  IABS R2, R18 ;  /* 0x0000001200027213 */ /* 0x000fe20000000000 */
[----:B0-----:R-:W-:Y:S01]  /*73f0*/  VIADD R7, R0, 0x82 ;  /* 0x0000008200077836 */ /* 0x001fe20000000000 */
[----:B------:R0:W-:Y:S01]  /*7400*/  STL [R1+0x7a0], R6 ;  /* 0x0007a00601007387 */ /* 0x0001e20000100800 */
[----:B------:R-:W-:Y:S01]  /*7410*/  IMAD.HI.U32 R3, R9, R10, RZ ;  /* 0x0000000a09037227 */ /* 0x000fe200078e00ff */
[----:B------:R-:W-:-:S03]  /*7420*/  ISETP.GT.U32.AND P4, PT, R8, R17, PT ;  /* 0x000000110800720c */ /* 0x000fc60003f84070 */
[--C-:B------:R-:W-:Y:S02]  /*7430*/  @!P3 IMAD.IADD R14, R14, 0x1, -R8.reuse ;  /* 0x000000010e0eb824 */ /* 0x100fe400078e0a08 */
[----:B------:R-:W-:Y:S02]  /*7440*/  IMAD.MOV R3, RZ, RZ, -R3 ;  /* 0x000000ffff037224 */ /* 0x000fe400078e0a03 */
[----:B------:R-:W-:Y:S01]  /*7450*/  @!P5 IMAD.IADD R13, R13, 0x1, -R8 ;  /* 0x000000010d0dd824 */ /* 0x000fe200078e0a08 */
[----:B0-----:R-:W-:Y:S01]  /*7460*/  IABS R6, R7 ;  /* 0x0000000700067213 */ /* 0x001fe20000000000 */
[C---:B------:R-:W-:Y:S01]  /*7470*/  IMAD R10, R8.reuse, R3, R10 ;  /* 0x00000003080a7224 */ /* 0x040fe200078e020a */
[C---:B------:R-:W-:Y:S01]  /*7480*/  ISETP.GT.U32.AND P3, PT, R8.reuse, R14, PT ;  /* 0x0000000e0800720c */ /* 0x040fe20003f64070 */
[----:B------:R-:W-:Y:S01]  /*7490*/  IMAD.HI.U32 R15, R9, R2, RZ ;  /* 0x00000002090f7227 */ /* 0x000fe200078e00ff */
[----:B------:R-:W-:-:S03]  /*74a0*/  ISETP.GT.U32.AND P5, PT, R8, R13, PT ;  /* 0x0000000d0800720c */ /* 0x000fc60003fa4070 */
[----:B------:R-:W-:-:S04]  /*74b0*/  IMAD.HI.U32 R3, R9, R6, RZ ;  /* 0x0000000609037227 */ /* 0x000fc800078e00ff */
[----:B------:R-:W-:Y:S02]  /*74c0*/  IMAD.MOV R15, RZ, RZ, -R15 ;  /* 0x000000ffff0f7224 */ /* 0x000fe400078e0a0f */
[----:B------:R-:W-:Y:S02]  /*74d0*/  IMAD.MOV R3, RZ, RZ, -R3 ;  /* 0x000000ffff037224 */ /* 0x000fe400078e0a03 */
[----:B------:R-:W-:Y:S01]  /*74e0*/  @!P4 IMAD.IADD R17, R17, 0x1, -R8 ;  /* 0x000000011111c824 */ /* 0x000fe200078e0a08 */
[C---:B------:R-:W-:Y:S01]  /*74f0*/  ISETP.GT.U32.AND P4, PT, R8.reuse, R10, PT ;  /* 0x0000000a0800720c */ /* 0x040fe20003f84070 */
[C---:B------:R-:W-:Y:S02]  /*7500*/  IMAD R2, R8.reuse, R15, R2 ;  /* 0x0000000f08027224 */ /* 0x040fe400078e0202 */
[----:B------:R-:W-:Y:S02]  /*7510*/  IMAD R6, R8, R3, R6 ;  /* 0x0000000308067224 */ /* 0x000fe400078e0206 */
[--C-:B------:R-:W-:Y:S01]  /*7520*/  @!P3 IMAD.IADD R14, R14, 0x1, -R8.reuse ;  /* 0x000000010e0eb824 */ /* 0x100fe200078e0a08 */
[C---:B------:R-:W-:Y:S01]  /*7530*/  ISETP.GT.U32.AND P3, PT, R8.reuse, R2, PT ;  /* 0x000000020800720c */ /* 0x040fe20003f64070 */
[----:B------:R-:W-:Y:S01]  /*7540*/  @!P5 IMAD.IADD R13, R13, 0x1, -R8 ;  /* 0x000000010d0dd824 */ /* 0x000fe200078e0a08 */
[----:B------:R-:W-:Y:S01]  /*7550*/  ISETP.GT.U32.AND P5, PT, R8, R6, PT ;  /* 0x000000060800720c */ /* 0x000fe20003fa4070 */
[----:B------:R-:W-:-:S02]  /*7560*/  VIADD R5, R0, 0x83 ;  /* 0x0000008300057836 */ /* 0x000fc40000000000 */
[----:B------:R-:W-:Y:S02]  /*7570*/  VIADD R3, R0, 0x85 ;  /* 0x0000008500037836 */ /* 0x000fe40000000000 */
[----:B------:R-:W-:Y:S01]  /*7580*/  IMAD.MOV.U32 R19, RZ, RZ, R17 ;  /* 0x000000ffff137224 */ /* 0x000fe200078e0011 */
[----:B------:R-:W-:Y:S01]  /*7590*/  IABS R12, R5 ;  /* 0x00000005000c7213 */ /* 0x000fe20000000000 */
[--C-:B------:R-:W-:Y:S01]  /*75a0*/  @!P4 IMAD.IADD R10, R10, 0x1, -R8.reuse ;  /* 0x000000010a0ac824 */ /* 0x100fe200078e0a08 */
[----:B------:R-:W-:Y:S01]  /*75b0*/  IABS R17, R3 ;  /* 0x0000000300117213 */ /* 0x000fe20000000000 */
[----:B------:R-:W-:Y:S01]  /*75c0*/  VIADD R4, R0, 0x84 ;  /* 0x0000008400047836 */ /* 0x000fe20000000000 */
[----:B------:R-:W-:Y:S01]  /*75d0*/  ISETP.GE.AND P4, PT, R18, RZ, PT ;  /* 0x000000ff1200720c */ /* 0x000fe20003f86270 */
[----:B------:R-:W-:Y:S01]  /*75e0*/  @!P0 IMAD.MOV R19, RZ, RZ, -R19 ;  /* 0x000000ffff138224 */ /* 0x000fe200078e0a13 */
[----:B------:R-:W-:Y:S01]  /*75f0*/  ISETP.GT.U32.AND P0, PT, R8, R10, PT ;  /* 0x0000000a0800720c */ /* 0x000fe20003f04070 */
[--C-:B------:R-:W-:Y:S01]  /*7600*/  @!P3 IMAD.IADD R2, R2, 0x1, -R8.reuse ;  /* 0x000000010202b824 */ /* 0x100fe200078e0a08 */
[----:B------:R-:W-:Y:S01]  /*7610*/  IABS R11, R4 ;  /* 0x00000004000b7213 */ /* 0x000fe20000000000 */
[----:B------:R-:W-:Y:S01]  /*7620*/  @!P5 IMAD.IADD R6, R6, 0x1, -R8 ;  /* 0x000000010606d824 */ /* 0x000fe200078e0a08 */
[----:B------:R-:W-:Y:S01]  /*7630*/  ISETP.GE.AND P3, PT, R7, RZ, PT ;  /* 0x000000ff0700720c */ /* 0x000fe20003f66270 */
[----:B------:R-:W-:Y:S01]  /*7640*/  IMAD.HI.U32 R16, R9, R12, RZ ;  /* 0x0000000c09107227 */ /* 0x000fe200078e00ff */
[----:B------:R0:W-:Y:S02]  /*7650*/  STL [R1+0x794], R19 ;  /* 0x0007941301007387 */ /* 0x0001e40000100800 */
[----:B------:R-:W-:Y:S01]  /*7660*/  ISETP.GT.U32.AND P5, PT, R8, R6, PT ;  /* 0x000000060800720c */ /* 0x000fe20003fa4070 */
[----:B------:R-:W-:-:S02]  /*7670*/  IMAD.MOV.U32 R7, RZ, RZ, R17 ;  /* 0x000000ffff077224 */ /* 0x000fc400078e0011 */
[----:B------:R-:W-:-:S04]  /*7680*/  IMAD.HI.U32 R15, R9, R11, RZ ;  /* 0x0000000b090f7227 */ /* 0x000fc800078e00ff */
[----:B------:R-:W-:Y:S02]  /*7690*/  IMAD.MOV R16, RZ, RZ, -R16 ;  /* 0x000000ffff107224 */ /* 0x000fe400078e0a10 */
[----:B0-----:R-:W-:Y:S02]  /*76a0*/  IMAD.MOV.U32 R19, RZ, RZ, R14 ;  /* 0x000000ffff137224 */ /* 0x001fe400078e000e */
[----:B------:R-:W-:-:S04]  /*76b0*/  IMAD.HI.U32 R14, R9, R7, RZ ;  /* 0x00000007090e7227 */ /* 0x000fc800078e00ff */
[----:B------:R-:W-:Y:S02]  /*76c0*/  IMAD.MOV R15, RZ, RZ, -R15 ;  /* 0x000000ffff0f7224 */ /* 0x000fe400078e0a0f */
[----:B------:R-:W-:Y:S02]  /*76d0*/  IMAD R12, R8, R16, R12 ;  /* 0x00000010080c7224 */ /* 0x000fe400078e020c */
[----:B------:R-:W-:Y:S02]  /*76e0*/  @!P0 IMAD.IADD R10, R10, 0x1, -R8 ;  /* 0x000000010a0a8824 */ /* 0x000fe400078e0a08 */
[----:B------:R-:W-:Y:S01]  /*76f0*/  IMAD.MOV R14, RZ, RZ, -R14 ;  /* 0x000000ffff0e7224 */ /* 0x000fe200078e0a0e */
[C---:B------:R-:W-:Y:S01]  /*7700*/  ISETP.GT.U32.AND P0, PT, R8.reuse, R12, PT ;  /* 0x0000000c0800720c */ /* 0x040fe20003f04070 */
[----:B------:R-:W-:Y:S01]  /*7710*/  @!P2 IMAD.MOV R19, RZ, RZ, -R19 ;  /* 0x000000ffff13a224 */ /* 0x000fe200078e0a13 */
[C---:B------:R-:W-:Y:S01]  /*7720*/  ISETP.GT.U32.AND P2, PT, R8.reuse, R2, PT ;  /* 0x000000020800720c */ /* 0x040fe20003f44070 */
[----:B------:R-:W-:-:S02]  /*7730*/  IMAD R11, R8, R15, R11 ;  /* 0x0000000f080b7224 */ /* 0x000fc400078e020b */
[----:B------:R-:W-:Y:S01]  /*7740*/  IMAD.MOV.U32 R15, RZ, RZ, R10 ;  /* 0x000000ffff0f7224 */ /* 0x000fe200078e000a */
[----:B------:R-:W-:Y:S01]  /*7750*/  STL [R1+0x788], R19 ;  /* 0x0007881301007387 */ /* 0x000fe20000100800 */
[C---:B------:R-:W-:Y:S02]  /*7760*/  IMAD R7, R8.reuse, R14, R7 ;  /* 0x0000000e08077224 */ /* 0x040fe400078e0207 */
[----:B------:R-:W-:Y:S01]  /*7770*/  @!P1 IMAD.MOV R13, RZ, RZ, -R13 ;  /* 0x000000ffff0d9224 */ /* 0x000fe200078e0a0d */
[----:B------:R-:W-:Y:S01]  /*7780*/  ISETP.GE.AND P1, PT, R5, RZ, PT ;  /* 0x000000ff0500720c */ /* 0x000fe20003f26270 */
[----:B------:R-:W-:Y:S01]  /*7790*/  @!P6 IMAD.MOV R15, RZ, RZ, -R15 ;  /* 0x000000ffff0fe224 */ /* 0x000fe200078e0a0f */
[----:B------:R-:W-:Y:S01]  /*77a0*/  ISETP.GT.U32.AND P6, PT, R8, R11, PT ;  /* 0x0000000b0800720c */ /* 0x000fe20003fc4070 */
[--C-:B------:R-:W-:Y:S01]  /*77b0*/  @!P5 IMAD.IADD R6, R6, 0x1, -R8.reuse ;  /* 0x000000010606d824 */ /* 0x100fe200078e0a08 */
[----:B------:R-:W-:Y:S01]  /*77c0*/  ISETP.GT.U32.AND P5, PT, R8, R7, PT ;  /* 0x000000070800720c */ /* 0x000fe20003fa4070 */
[----:B------:R0:W-:Y:S01]  /*77d0*/  STL [R1+0x780], R13 ;  /* 0x0007800d01007387 */ /* 0x0001e20000100800 */
[--C-:B------:R-:W-:Y:S01]  /*77e0*/  @!P2 IMAD.IADD R2, R2, 0x1, -R8.reuse ;  /* 0x000000010202a824 */ /* 0x100fe200078e0a08 */
[----:B------:R-:W-:Y:S01]  /*77f0*/  ISETP.GE.AND P2, PT, R4, RZ, PT ;  /* 0x000000ff0400720c */ /* 0x000fe20003f46270 */
[----:B------:R-:W-:Y:S01]  /*7800*/  VIADD R4, R0, 0x87 ;  /* 0x0000008700047836 */ /* 0x000fe20000000000 */
[----:B------:R1:W-:Y:S01]  /*7810*/  STL [R1+0x23c], R15 ;  /* 0x00023c0f01007387 */ /* 0x0003e20000100800 */
[----:B------:R-:W-:Y:S01]  /*7820*/  @!P0 IMAD.IADD R12, R12, 0x1, -R8 ;  /* 0x000000010c0c8824 */ /* 0x000fe200078e0a08 */
[----:B------:R-:W-:Y:S01]  /*7830*/  ISETP.GE.AND P0, PT, R3, RZ, PT ;  /* 0x000000ff0300720c */ /* 0x000fe20003f06270 */
[----:B------:R-:W-:Y:S01]  /*7840*/  IMAD.MOV.U32 R10, RZ, RZ, R2 ;  /* 0x000000ffff0a7224 */ /* 0x000fe200078e0002 */
[----:B------:R-:W-:Y:S01]  /*7850*/  IABS R5, R4 ;  /* 0x0000000400057213 */ /* 0x000fe20000000000 */
[----:B------:R-:W-:-:S02]  /*7860*/  VIADD R14, R0, 0x88 ;  /* 0x00000088000e7836 */ /* 0x000fc40000000000 */
[----:B0-----:R-:W-:Y:S02]  /*7870*/  VIADD R13, R0, 0x86 ;  /* 0x00000086000d7836 */ /* 0x001fe40000000000 */
[--C-:B------:R-:W-:Y:S01]  /*7880*/  @!P6 IMAD.IADD R11, R11, 0x1, -R8.reuse ;  /* 0x000000010b0be824 */ /* 0x100fe200078e0a08 */
[C---:B------:R-:W-:Y:S01]  /*7890*/  ISETP.GT.U32.AND P6, PT, R8.reuse, R12, PT ;  /* 0x0000000c0800720c */ /* 0x040fe20003fc4070 */
[----:B------:R-:W-:Y:S01]  /*78a0*/  @!P5 IMAD.IADD R7, R7, 0x1, -R8 ;  /* 0x000000010707d824 */ /* 0x000fe200078e0a08 */
[----:B------:R-:W-:Y:S01]  /*78b0*/  IABS R16, R13 ;  /* 0x0000000d00107213 */ /* 0x000fe20000000000 */
[----:B------:R-:W-:Y:S01]  /*78c0*/  @!P4 IMAD.MOV R10, RZ, RZ, -R10 ;  /* 0x000000ffff0ac224 */ /* 0x000fe200078e0a0a */
[C---:B------:R-:W-:Y:S01]  /*78d0*/  ISETP.GT.U32.AND P5, PT, R8.reuse, R11, PT ;  /* 0x0000000b0800720c */ /* 0x040fe20003fa4070 */
[C---:B-1----:R-:W-:Y:S01]  /*78e0*/  IMAD.HI.U32 R15, R9.reuse, R5, RZ ;  /* 0x00000005090f7227 */ /* 0x042fe200078e00ff */
[----:B------:R-:W-:Y:S02]  /*78f0*/  ISETP.GT.U32.AND P4, PT, R8, R7, PT ;  /* 0x000000070800720c */ /* 0x000fe40003f84070 */
[----:B------:R0:W-:Y:S01]  /*7900*/  STL [R1+0x240], R10 ;  /* 0x0002400a01007387 */ /* 0x0001e20000100800 */
[----:B------:R-:W-:Y:S01]  /*7910*/  IMAD.HI.U32 R3, R9, R16, RZ ;  /* 0x0000001009037227 */ /* 0x000fe200078e00ff */
[----:B------:R-:W-:-:S03]  /*7920*/  IABS R2, R14 ;  /* 0x0000000e00027213 */ /* 0x000fc60000000000 */
[----:B------:R-:W-:Y:S02]  /*7930*/  IMAD.MOV R3, RZ, RZ, -R3 ;  /* 0x000000ffff037224 */ /* 0x000fe400078e0a03 */
[----:B------:R-:W-:Y:S02]  /*7940*/  IMAD.MOV R15, RZ, RZ, -R15 ;  /* 0x000000ffff0f7224 */ /* 0x000fe400078e0a0f */
[----:B------:R-:W-:Y:S02]  /*7950*/  IMAD R3, R8, R3, R16 ;  /* 0x0000000308037224 */ /* 0x000fe400078e0210 */
[--C-:B------:R-:W-:Y:S02]  /*7960*/  @!P6 IMAD.IADD R12, R12, 0x1, -R8.reuse ;  /* 0x000000010c0ce824 */ /* 0x100fe400078e0a08 */
[C---:B------:R-:W-:Y:S01]  /*7970*/  IMAD R5, R8.reuse, R15, R5 ;  /* 0x0000000f08057224 */ /* 0x040fe200078e0205 */
[----:B------:R-:W-:Y:S01]  /*7980*/  ISETP.GT.U32.AND P6, PT, R8, R3, PT ;  /* 0x000000030800720c */ /* 0x000fe20003fc4070 */
[----:B------:R-:W-:-:S02]  /*7990*/  @!P4 IMAD.IADD R7, R7, 0x1, -R8 ;  /* 0x000000010707c824 */ /* 0x000fc400078e0a08 */
[----:B0-----:R-:W-:Y:S01]  /*79a0*/  VIADD R10, R0, 0x89 ;  /* 0x00000089000a7836 */ /* 0x001fe20000000000 */
[----:B------:R-:W-:Y:S01]  /*79b0*/  ISETP.GT.U32.AND P4, PT, R8, R5, PT ;  /* 0x000000050800720c */ /* 0x000fe20003f84070 */
[----:B------:R-:W-:-:S03]  /*79c0*/  IMAD.HI.U32 R15, R9, R2, RZ ;  /* 0x00000002090f7227 */ /* 0x000fc600078e00ff */
[----:B------:R-:W-:Y:S01]  /*79d0*/  IABS R18, R10 ;  /* 0x0000000a00127213 */ /* 0x000fe20000000000 */
[--C-:B------:R-:W-:Y:S01]  /*79e0*/  @!P5 IMAD.IADD R11, R11, 0x1, -R8.reuse ;  /* 0x000000010b0bd824 */ /* 0x100fe200078e0a08 */
[----:B------:R-:W-:Y:S01]  /*79f0*/  ISETP.GE.AND P5, PT, R13, RZ, PT ;  /* 0x000000ff0d00720c */ /* 0x000fe20003fa6270 */
[----:B------:R-:W-:Y:S02]  /*7a00*/  VIADD R13, R0, 0x8a ;  /* 0x0000008a000d7836 */ /* 0x000fe40000000000 */
[----:B------:R-:W-:Y:S01]  /*7a10*/  @!P6 IMAD.IADD R3, R3, 0x1, -R8 ;  /* 0x000000010303e824 */ /* 0x000fe200078e0a08 */
[----:B------:R-:W-:Y:S01]  /*7a20*/  ISETP.GE.AND P6, PT, R4, RZ, PT ;  /* 0x000000ff0400720c */ /* 0x000fe20003fc6270 */
[----:B------:R-:W-:-:S04]  /*7a30*/  IMAD.HI.U32 R16, R9, R18, RZ ;  /* 0x0000001209107227 */ /* 0x000fc800078e00ff */
[----:B------:R-:W-:Y:S02]  /*7a40*/  IMAD.MOV R15, RZ, RZ, -R15 ;  /* 0x000000ffff0f7224 */ /* 0x000fe400078e0a0f */
[----:B------:R-:W-:Y:S02]  /*7a50*/  @!P4 IMAD.IADD R5, R5, 0x1, -R8 ;  /* 0x000000010505c824 */ /* 0x000fe400078e0a08 */
[----:B------:R-:W-:Y:S01]  /*7a60*/  @!P3 IMAD.MOV R6, RZ, RZ, -R6 ;  /* 0x000000ffff06b224 */ /* 0x000fe200078e0a06 */
[C---:B------:R-:W-:Y:S01]  /*7a70*/  ISETP.GT.U32.AND P3, PT, R8.reuse, R3, PT ;  /* 0x000000030800720c */ /* 0x040fe20003f64070 */
[----:B------:R-:W-:Y:S01]  /*7a80*/  IMAD.MOV R16, RZ, RZ, -R16 ;  /* 0x000000ffff107224 */ /* 0x000fe200078e0a10 */
[----:B------:R-:W-:Y:S01]  /*7a90*/  ISETP.GT.U32.AND P4, PT, R8, R5, PT ;  /* 0x000000050800720c */ /* 0x000fe20003f84070 */
[----:B------:R-:W-:Y:S01]  /*7aa0*/  VIADD R4, R0, 0x8b ;  /* 0x0000008b00047836 */ /* 0x000fe20000000000 */
[----:B------:R0:W-:Y:S01]  /*7ab0*/  STL [R1+0x75c], R6 ;  /* 0x00075c0601007387 */ /* 0x0001e20000100800 */
[----:B------:R-:W-:Y:S01]  /*7ac0*/  IMAD R2, R8, R15, R2 ;  /* 0x0000000f08027224 */ /* 0x000fe200078e0202 */
[----:B------:R-:W-:Y:S01]  /*7ad0*/  IABS R15, R13 ;  /* 0x0000000d000f7213 */ /* 0x000fe20000000000 */
[----:B------:R-:W-:-:S02]  /*7ae0*/  IMAD.MOV.U32 R17, RZ, RZ, R12 ;  /* 0x000000ffff117224 */ /* 0x000fc400078e000c */
[C---:B------:R-:W-:Y:S01]  /*7af0*/  IMAD R18, R8.reuse, R16, R18 ;  /* 0x0000001008127224 */ /* 0x040fe200078e0212 */
[----:B------:R-:W-:Y:S01]  /*7b00*/  IABS R16, R4 ;  /* 0x0000000400107213 */ /* 0x000fe20000000000 */
[----:B------:R-:W-:Y:S01]  /*7b10*/  @!P1 IMAD.MOV R17, RZ, RZ, -R17 ;  /* 0x000000ffff119224 */ /* 0x000fe200078e0a11 */
[C---:B------:R-:W-:Y:S01]  /*7b20*/  ISETP.GT.U32.AND P1, PT, R8.reuse, R2, PT ;  /* 0x000000020800720c */ /* 0x040fe20003f24070 */
[----:B------:R-:W-:Y:S02]  /*7b30*/  IMAD.MOV.U32 R12, RZ, RZ, R7 ;  /* 0x000000ffff0c7224 */ /* 0x000fe400078e0007 */
[C---:B0-----:R-:W-:Y:S01]  /*7b40*/  IMAD.HI.U32 R6, R9.reuse, R15, RZ ;  /* 0x0000000f09067227 */ /* 0x041fe200078e00ff */
[----:B------:R-:W-:Y:S03]  /*7b50*/  STL [R1+0x758], R17 ;  /* 0x0007581101007387 */ /* 0x000fe60000100800 */
[----:B------:R-:W-:Y:S01]  /*7b60*/  @!P2 IMAD.MOV R11, RZ, RZ, -R11 ;  /* 0x000000ffff0ba224 */ /* 0x000fe200078e0a0b */
[----:B------:R-:W-:Y:S01]  /*7b70*/  ISETP.GT.U32.AND P2, PT, R8, R18, PT ;  /* 0x000000120800720c */ /* 0x000fe20003f44070 */
[----:B------:R-:W-:Y:S01]  /*7b80*/  @!P0 IMAD.MOV R12, RZ, RZ, -R12 ;  /* 0x000000ffff0c8224 */ /* 0x000fe200078e0a0c */
[----:B------:R-:W-:Y:S01]  /*7b90*/  ISETP.GE.AND P0, PT, R14, RZ, PT ;  /* 0x000000ff0e00720c */ /* 0x000fe20003f06270 */
[----:B------:R-:W-:Y:S01]  /*7ba0*/  IMAD.HI.U32 R7, R9, R16, RZ ;  /* 0x0000001009077227 */ /* 0x000fe200078e00ff */
[----:B------:R-:W-:Y:S03]  /*7bb0*/  STL [R1+0x754], R11 ;  /* 0x0007540b01007387 */ /* 0x000fe60000100800 */
[----:B------:R-:W-:Y:S01]  /*7bc0*/  @!P3 IMAD.IADD R3, R3, 0x1, -R8 ;  /* 0x000000010303b824 */ /* 0x000fe200078e0a08 */
[----:B------:R0:W-:Y:S01]  /*7bd0*/  STL [R1+0x750], R12 ;  /* 0x0007500c01007387 */ /* 0x0001e20000100800 */
[----:B------:R-:W-:Y:S01]  /*7be0*/  IMAD.MOV R6, RZ, RZ, -R6 ;  /* 0x000000ffff067224 */ /* 0x000fe200078e0a06 */
[----:B------:R-:W-:Y:S01]  /*7bf0*/  ISETP.GE.AND P3, PT, R10, RZ, PT ;  /* 0x000000ff0a00720c */ /* 0x000fe20003f66270 */
[----:B------:R-:W-:-:S02]  /*7c00*/  IMAD.MOV R7, RZ, RZ, -R7 ;  /* 0x000000ffff077224 */ /* 0x000fc400078e0a07 */
[--C-:B------:R-:W-:Y:S01]  /*7c10*/  @!P4 IMAD.IADD R5, R5, 0x1, -R8.reuse ;  /* 0x000000010505c824 */ /* 0x100fe200078e0a08 */
[----:B------:R-:W-:Y:S01]  /*7c20*/  ISETP.GE.AND P4, PT, R13, RZ, PT ;  /* 0x000000ff0d00720c */ /* 0x000fe20003f86270 */
[----:B------:R-:W-:Y:S02]  /*7c30*/  IMAD.MOV.U32 R19, RZ, RZ, R3 ;  /* 0x000000ffff137224 */ /* 0x000fe400078e0003 */
[----:B------:R-:W-:Y:S02]  /*7c40*/  @!P1 IMAD.IADD R2, R2, 0x1, -R8 ;  /* 0x0000000102029824 */ /* 0x000fe400078e0a08 */
[C---:B0-----:R-:W-:Y:S02]  /*7c50*/  IMAD R12, R8.reuse, R6, R15 ;  /* 0x00000006080c7224 */ /* 0x041fe400078e020f */
[C---:B------:R-:W-:Y:S01]  /*7c60*/  IMAD R6, R8.reuse, R7, R16 ;  /* 0x0000000708067224 */ /* 0x040fe200078e0210 */
[----:B------:R-:W-:Y:S01]  /*7c70*/  ISETP.GT.U32.AND P1, PT, R8, R2, PT ;  /* 0x000000020800720c */ /* 0x000fe20003f24070 */
[----:B------:R-:W-:-:S02]  /*7c80*/  IMAD.MOV.U32 R17, RZ, RZ, R5 ;  /* 0x000000ffff117224 */ /* 0x000fc400078e0005 */
[----:B------:R-:W-:Y:S01]  /*7c90*/  @!P5 IMAD.MOV R19, RZ, RZ, -R19 ;  /* 0x000000ffff13d224 */ /* 0x000fe200078e0a13 */
[----:B------:R-:W-:Y:S01]  /*7ca0*/  ISETP.GT.U32.AND P5, PT, R8, R12, PT ;  /* 0x0000000c0800720c */ /* 0x000fe20003fa4070 */
[--C-:B------:R-:W-:Y:S02]  /*7cb0*/  @!P2 IMAD.IADD R18, R18, 0x1, -R8.reuse ;  /* 0x000000011212a824 */ /* 0x100fe400078e0a08 */
[----:B------:R-:W-:Y:S01]  /*7cc0*/  @!P6 IMAD.MOV R17, RZ, RZ, -R17 ;  /* 0x000000ffff11e224 */ /* 0x000fe200078e0a11 */
[----:B------:R-:W-:Y:S01]  /*7cd0*/  ISETP.GT.U32.AND P6, PT, R8, R6, PT ;  /* 0x000000060800720c */ /* 0x000fe20003fc4070 */
[----:B------:R-:W-:Y:S01]  /*7ce0*/  VIADD R11, R0, 0x8c ;  /* 0x0000008c000b7836 */ /* 0x000fe20000000000 */
[----:B------:R-:W-:Y:S01]  /*7cf0*/  ISETP.GT.U32.AND P2, PT, R8, R18, PT ;  /* 0x000000120800720c */ /* 0x000fe20003f44070 */
[----:B------:R-:W-:Y:S01]  /*7d00*/  VIADD R10, R0, 0x8d ;  /* 0x0000008d000a7836 */ /* 0x000fe20000000000 */
[----:B------:R-:W-:Y:S01]  /*7d10*/  STL [R1+0x748], R19 ;  /* 0x0007481301007387 */ /* 0x000fe20000100800 */
[--C-:B------:R-:W-:Y:S01]  /*7d20*/  @!P1 IMAD.IADD R2, R2, 0x1, -R8.reuse ;  /* 0x0000000102029824 */ /* 0x100fe200078e0a08 */
[----:B------:R-:W-:Y:S01]  /*7d30*/  IABS R7, R11 ;  /* 0x0000000b00077213 */ /* 0x000fe20000000000 */
[----:B------:R-:W-:Y:S01]  /*7d40*/  VIADD R54, R0, 0x1d9 ;  /* 0x000001d900367836 */ /* 0x000fe20000000000 */
[----:B------:R-:W-:Y:S01]  /*7d50*/  IABS R3, R10 ;  /* 0x0000000a00037213 */ /* 0x000fe20000000000 */
[--C-:B------:R-:W-:Y:S01]  /*7d60*/  @!P5 IMAD.IADD R12, R12, 0x1, -R8.reuse ;  /* 0x000000010c0cd824 */ /* 0x100fe200078e0a08 */
[----:B------:R-:W-:Y:S01]  /*7d70*/  ISETP.GE.AND P1, PT, R4, RZ, PT ;  /* 0x000000ff0400720c */ /* 0x000fe20003f26270 */
[----:B------:R-:W-:Y:S01]  /*7d80*/  IMAD.MOV.U32 R5, RZ, RZ, R7 ;  /* 0x000000ffff057224 */ /* 0x000fe200078e0007 */
[----:B------:R0:W-:Y:S01]  /*7d90*/  STL [R1+0x740], R17 ;  /* 0x0007401101007387 */ /* 0x0001e20000100800 */
[----:B------:R-:W-:Y:S01]  /*7da0*/  @!P6 IMAD.IADD R6, R6, 0x1, -R8 ;  /* 0x000000010606e824 */ /* 0x000fe200078e0a08 */
[----:B------:R-:W-:Y:S01]  /*7db0*/  ISETP.GT.U32.AND P5, PT, R8, R12, PT ;  /* 0x0000000c0800720c */ /* 0x000fe20003fa4070 */
[----:B------:R-:W-:-:S02]  /*7dc0*/  IMAD.MOV.U32 R4, RZ, RZ, R3 ;  /* 0x000000ffff047224 */ /* 0x000fc400078e0003 */
[----:B------:R-:W-:Y:S01]  /*7dd0*/  IMAD.HI.U32 R14, R9, R5, RZ ;  /* 0x00000005090e7227 */ /* 0x000fe200078e00ff */
[----:B------:R-:W-:-:S03]  /*7de0*/  ISETP.GT.U32.AND P6, PT, R8, R6, PT ;  /* 0x000000060800720c */ /* 0x000fc60003fc4070 */
[----:B------:R-:W-:Y:S01]  /*7df0*/  @!P2 IMAD.IADD R18, R18, 0x1, -R8 ;  /* 0x000000011212a824 */ /* 0x000fe200078e0a08 */
[----:B------:R-:W-:Y:S01]  /*7e00*/  ISETP.GE.AND P2, PT, R11, RZ, PT ;  /* 0x000000ff0b00720c */ /* 0x000fe20003f46270 */
[----:B------:R-:W-:-:S04]  /*7e10*/  IMAD.HI.U32 R13, R9, R4, RZ ;  /* 0x00000004090d7227 */ /* 0x000fc800078e00ff */
[----:B------:R-:W-:Y:S02]  /*7e20*/  IMAD.MOV R11, RZ, RZ, -R14 ;  /* 0x000000ffff0b7224 */ /* 0x000fe400078e0a0e */
[----:B------:R-:W-:Y:S02]  /*7e30*/  IMAD.MOV.U32 R15, RZ, RZ, R2 ;  /* 0x000000ffff0f7224 */ /* 0x000fe400078e0002 */
[----:B------:R-:W-:Y:S02]  /*7e40*/  IMAD.MOV R2, RZ, RZ, -R13 ;  /* 0x000000ffff027224 */ /* 0x000fe400078e0a0d */
[C---:B------:R-:W-:Y:S02]  /*7e50*/  IMAD R5, R8.reuse, R11, R5 ;  /* 0x0000000b08057224 */ /* 0x040fe400078e0205 */
[----:B------:R-:W-:Y:S02]  /*7e60*/  IMAD R4, R8, R2, R4 ;  /* 0x0000000208047224 */ /* 0x000fe400078e0204 */
[--C-:B------:R-:W-:Y:S01]  /*7e70*/  @!P5 IMAD.IADD R12, R12, 0x1, -R8.reuse ;  /* 0x000000010c0cd824 */ /* 0x100fe200078e0a08 */
[----:B------:R-:W-:Y:S01]  /*7e80*/  ISETP.GT.U32.AND P5, PT, R8, R5, PT ;  /* 0x000000050800720c */ /* 0x000fe20003fa4070 */
[----:B------:R-:W-:Y:S01]  /*7e90*/  @!P6 IMAD.IADD R6, R6, 0x1, -R8 ;  /* 0x000000010606e824 */ /* 0x000fe200078e0a08 */
[----:B------:R-:W-:Y:S01]  /*7ea0*/  ISETP.GT.U32.AND P6, PT, R8, R4, PT ;  /* 0x000000040800720c */ /* 0x000fe20003fc4070 */
[----:B------:R-:W-:-:S02]  /*7eb0*/  VIADD R11, R0, 0x8f ;  /* 0x0000008f000b7836 */ /* 0x000fc40000000000 */
[C---:B------:R-:W-:Y:S02]  /*7ec0*/  VIADD R7, R0.reuse, 0x8e ;  /* 0x0000008e00077836 */ /* 0x040fe40000000000 */
[C---:B------:R-:W-:Y:S01]  /*7ed0*/  VIADD R13, R0.reuse, 0x90 ;  /* 0x00000090000d7836 */ /* 0x040fe20000000000 */
[----:B------:R-:W-:Y:S01]  /*7ee0*/  IABS R16, R11 ;  /* 0x0000000b00107213 */ /* 0x000fe20000000000 */
[----:B------:R-:W-:Y:S01]  /*7ef0*/  @!P0 IMAD.MOV R15, RZ, RZ, -R15 ;  /* 0x000000ffff0f8224 */ /* 0x000fe200078e0a0f */
[----:B------:R-:W-:Y:S01]  /*7f00*/  IABS R3, R7 ;  /* 0x0000000700037213 */ /* 0x000fe20000000000 */
[----:B------:R-:W-:Y:S01]  /*7f10*/  VIADD R2, R0, 0x91 ;  /* 0x0000009100027836 */ /* 0x000fe20000000000 */
[----:B------:R-:W-:Y:S01]  /*7f20*/  ISETP.GE.AND P0, PT, R10, RZ, PT ;  /* 0x000000ff0a00720c */ /* 0x000fe20003f06270 */
[--C-:B------:R-:W-:Y:S01]  /*7f30*/  @!P5 IMAD.IADD R5, R5, 0x1, -R8.reuse ;  /* 0x000000010505d824 */ /* 0x100fe200078e0a08 */
[----:B------:R-:W-:Y:S01]  /*7f40*/  IABS R60, R13 ;  /* 0x0000000d003c7213 */ /* 0x000fe20000000000 */
[----:B------:R-:W-:Y:S01]  /*7f50*/  @!P6 IMAD.IADD R4, R4, 0x1, -R8 ;  /* 0x000000010404e824 */ /* 0x000fe200078e0a08 */
[----:B------:R1:W-:Y:S01]  /*7f60*/  STL [R1+0x244], R15 ;  /* 0x0002440f01007387 */ /* 0x0003e20000100800 */
[----:B0-----:R-:W-:Y:S01]  /*7f70*/  IMAD.HI.U32 R17, R9, R16, RZ ;  /* 0x0000001009117227 */ /* 0x001fe200078e00ff */
[----:B------:R-:W-:-:S02]  /*7f80*/  ISETP.GT.U32.AND P6, PT, R8, R5, PT ;  /* 0x000000050800720c */ /* 0x000fc40003fc4070 */
[----:B------:R-:W-:Y:S01]  /*7f90*/  IABS R14, R2 ;  /* 0x00000002000e7213 */ /* 0x000fe20000000000 */
[----:B------:R-:W-:Y:S02]  /*7fa0*/  IMAD.MOV.U32 R10, RZ, RZ, R3 ;  /* 0x000000ffff0a7224 */ /* 0x000fe400078e0003 */
[----:B------:R-:W-:Y:S02]  /*7fb0*/  IMAD.MOV R17, RZ, RZ, -R17 ;  /* 0x000000ffff117224 */ /* 0x000fe400078e0a11 */
[----:B------:R-:W-:-:S04]  /*7fc0*/  IMAD.HI.U32 R3, R9, R10, RZ ;  /* 0x0000000a09037227 */ /* 0x000fc800078e00ff */
[----:B------:R-:W-:Y:S01]  /*7fd0*/  @!P3 IMAD.MOV R18, RZ, RZ, -R18 ;  /* 0x000000ffff12b224 */ /* 0x000fe200078e0a12 */
[----:B------:R-:W-:Y:S01]  /*7fe0*/  ISETP.GE.AND P3, PT, R7, RZ, PT ;  /* 0x000000ff0700720c */ /* 0x000fe20003f66270 */
[----:B-1----:R-:W-:-:S03]  /*7ff0*/  IMAD.HI.U32 R15, R9, R60, RZ ;  /* 0x0000003c090f7227 */ /* 0x002fc600078e00ff */
[----:B------:R0:W-:Y:S01]  /*8000*/  STL [R1+0x248], R18 ;  /* 0x0002481201007387 */ /* 0x0001e20000100800 */
[C---:B------:R-:W-:Y:S02]  /*8010*/  IMAD R7, R8.reuse, R17, R16 ;  /* 0x0000001108077224 */ /* 0x040fe400078e0210 */
[----:B------:R-:W-:Y:S02]  /*8020*/  IMAD.MOV R3, RZ, RZ, -R3 ;  /* 0x000000ffff037224 */ /* 0x000fe400078e0a03 */
[----:B------:R-:W-:Y:S02]  /*8030*/  IMAD.MOV R15, RZ, RZ, -R15 ;  /* 0x000000ffff0f7224 */ /* 0x000fe400078e0a0f */
[----:B------:R-:W-:Y:S01]  /*8040*/  @!P6 IMAD.IADD R5, R5, 0x1, -R8 ;  /* 0x000000010505e824 */ /* 0x000fe200078e0a08 */
[C---:B------:R-:W-:Y:S01]  /*8050*/  ISETP.GT.U32.AND P6, PT, R8.reuse, R7, PT ;  /* 0x000000070800720c */ /* 0x040fe20003fc4070 */
[----:B------:R-:W-:Y:S02]  /*8060*/  IMAD R10, R8, R3, R10 ;  /* 0x00000003080a7224 */ /* 0x000fe400078e020a */
[----:B0-----:R-:W-:-:S02]  /*8070*/  IMAD.MOV.U32 R18, RZ, RZ, R12 ;  /* 0x000000ffff127224 */ /* 0x001fc400078e000c */
[----:B------:R-:W-:Y:S01]  /*8080*/  IMAD.HI.U32 R12, R9, R14, RZ ;  /* 0x0000000e090c7227 */ /* 0x000fe200078e00ff */
[----:B------:R-:W-:-:S03]  /*8090*/  ISETP.GT.U32.AND P5, PT, R8, R10, PT ;  /* 0x0000000a0800720c */ /* 0x000fc60003fa4070 */
[C---:B------:R-:W-:Y:S02]  /*80a0*/  IMAD R60, R8.reuse, R15, R60 ;  /* 0x0000000f083c7224 */ /* 0x040fe400078e023c */
[----:B------:R-:W-:Y:S02]  /*80b0*/  IMAD.MOV.U32 R15, RZ, RZ, R5 ;  /* 0x000000ffff0f7224 */ /* 0x000fe400078e0005 */
[----:B------:R-:W-:Y:S02]  /*80c0*/  IMAD.MOV R12, RZ, RZ, -R12 ;  /* 0x000000ffff0c7224 */ /* 0x000fe400078e0a0c */
[----:B------:R-:W-:Y:S01]  /*80d0*/  @!P4 IMAD.MOV R18, RZ, RZ, -R18 ;  /* 0x000000ffff12c224 */ /* 0x000fe200078e0a12 */
[C---:B------:R-:W-:Y:S01]  /*80e0*/  ISETP.GT.U32.AND P4, PT, R8.reuse, R4, PT ;  /* 0x000000040800720c */ /* 0x040fe20003f84070 */
[----:B------:R-:W-:Y:S01]  /*80f0*/  @!P2 IMAD.MOV R15, RZ, RZ, -R15 ;  /* 0x000000ffff0fa224 */ /* 0x000fe200078e0a0f */
[C---:B------:R-:W-:Y:S01]  /*8100*/  ISETP.GT.U32.AND P2, PT, R8.reuse, R60, PT ;  /* 0x0000003c0800720c */ /* 0x040fe20003f44070 */
[----:B------:R-:W-:Y:S01]  /*8110*/  IMAD R62, R8, R12, R14 ;  /* 0x0000000c083e7224 */ /* 0x000fe200078e020e */
[----:B------:R-:W-:Y:S01]  /*8120*/  STL [R1+0x714], R18 ;  /* 0x0007141201007387 */ /* 0x000fe20000100800 */
[----:B------:R-:W-:-:S02]  /*8130*/  IMAD.MOV.U32 R17, RZ, RZ, R6 ;  /* 0x000000ffff117224 */ /* 0x000fc400078e0006 */
[--C-:B------:R-:W-:Y:S01]  /*8140*/  @!P6 IMAD.IADD R7, R7, 0x1, -R8.reuse ;  /* 0x000000010707e824 */ /* 0x100fe200078e0a08 */
[----:B------:R-:W-:Y:S01]  /*8150*/  ISETP.GT.U32.AND P6, PT, R8, R62, PT ;  /* 0x0000003e0800720c */ /* 0x000fe20003fc4070 */
[----:B------:R-:W-:Y:S01]  /*8160*/  @!P1 IMAD.MOV R17, RZ, RZ, -R17 ;  /* 0x000000ffff119224 */ /* 0x000fe200078e0a11 */
[----:B------:R-:W-:Y:S01]  /*8170*/  ISETP.GE.AND P1, PT, R11, RZ, PT ;  /* 0x000000ff0b00720c */ /* 0x000fe20003f26270 */
[--C-:B------:R-:W-:Y:S02]  /*8180*/  @!P5 IMAD.IADD R10, R10, 0x1, -R8.reuse ;  /* 0x000000010a0ad824 */ /* 0x100fe400078e0a08 */
[----:B------:R-:W-:Y:S01]  /*8190*/  VIADD R3, R0, 0x92 ;  /* 0x0000009200037836 */ /* 0x000fe20000000000 */
[----:B------:R-:W-:Y:S01]  /*81a0*/  STL [R1+0x710], R17 ;  /* 0x0007101101007387 */ /* 0x000fe20000100800 */
[--C-:B------:R-:W-:Y:S01]  /*81b0*/  @!P4 IMAD.IADD R4, R4, 0x1, -R8.reuse ;  /* 0x000000010404c824 */ /* 0x100fe200078e0a08 */
[----:B------:R-:W-:Y:S01]  /*81c0*/  ISETP.GT.U32.AND P5, PT, R8, R10, PT ;  /* 0x0000000a0800720c */ /* 0x000fe20003fa4070 */
[----:B------:R-:W-:Y:S01]  /*81d0*/  @!P2 IMAD.IADD R60, R60, 0x1, -R8 ;  /* 0x000000013c3ca824 */ /* 0x000fe200078e0a08 */
[----:B------:R0:W-:Y:S01]  /*81e0*/  STL [R1+0x70c], R15 ;  /* 0x00070c0f01007387 */ /* 0x0001e20000100800 */
[----:B------:R-:W-:Y:S01]  /*81f0*/  IMAD.MOV.U32 R5, RZ, RZ, R4 ;  /* 0x000000ffff057224 */ /* 0x000fe200078e0004 */
[----:B------:R-:W-:Y:S01]  /*8200*/  IABS R16, R3 ;  /* 0x0000000300107213 */ /* 0x000fe20000000000 */
[----:B------:R-:W-:Y:S01]  /*8210*/  @!P6 IMAD.IADD R62, R62, 0x1, -R8 ;  /* 0x000000013e3ee824 */ /* 0x000fe200078e0a08 */
[C---:B------:R-:W-:Y:S01]  /*8220*/  ISETP.GT.U32.AND P2, PT, R8.reuse, R60, PT ;  /* 0x0000003c0800720c */ /* 0x040fe20003f44070 */
[----:B------:R-:W-:Y:S01]  /*8230*/  @!P0 IMAD.MOV R5, RZ, RZ, -R5 ;  /* 0x000000ffff058224 */ /* 0x000fe200078e0a05 */
[----:B------:R-:W-:Y:S01]  /*8240*/  ISETP.GE.AND P4, PT, R13, RZ, PT ;  /* 0x000000ff0d00720c */ /* 0x000fe20003f86270 */
[----:B------:R-:W-:Y:S01]  /*8250*/  IMAD.HI.U32 R6, R9, R16, RZ ;  /* 0x0000001009067227 */ /* 0x000fe200078e00ff */
[----:B------:R-:W-:-:S02]  /*8260*/  ISETP.GT.U32.AND P0, PT, R8, R7, PT ;  /* 0x000000070800720c */ /* 0x000fc40003f04070 */
[----:B------:R-:W-:Y:S01]  /*8270*/  ISETP.GT.U32.AND P6, PT, R8, R62, PT ;  /* 0x0000003e0800720c */ /* 0x000fe20003fc4070 */
[----:B0-----:R-:W-:Y:S01]  /*8280*/  VIADD R15, R0, 0x93 ;  /* 0x00000093000f7836 */ /* 0x001fe20000000000 */
[----:B------:R0:W-:Y:S01]  /*8290*/  STL [R1+0x708], R5 ;  /* 0x0007080501007387 */ /* 0x0001e20000100800 */
[----:B------:R-:W-:Y:S02]  /*82a0*/  IMAD.MOV R6, RZ, RZ, -R6 ;  /* 0x000000ffff067224 */ /* 0x000fe400078e0a06 */
[--C-:B------:R-:W-:Y:S01]  /*82b0*/  @!P5 IMAD.IADD R10, R10, 0x1, -R8.reuse ;  /* 0x000000010a0ad824 */ /* 0x100fe200078e0a08 */
[----:B------:R-:W-:Y:S01]  /*82c0*/  IABS R13, R15 ;  /* 0x0000000f000d7213 */ /* 0x000fe20000000000 */
[----:B------:R-:W-:Y:S01]  /*82d0*/  @!P2 IMAD.IADD R60, R60, 0x1, -R8 ;  /* 0x000000013c3ca824 */ /* 0x000fe200078e0a08 */
[----:B------:R-:W-:Y:S01]  /*82e0*/  ISETP.GE.AND P5, PT, R2, RZ, PT ;  /* 0x000000ff0200720c */ /* 0x000fe20003fa6270 */
[----:B------:R-:W-:Y:S01]  /*82f0*/  IMAD R2, R8, R6, R16 ;  /* 0x0000000608027224 */ /* 0x000fe200078e0210 */
[----:B------:R-:W-:Y:S01]  /*8300*/  ISETP.GE.AND P2, PT, R3, RZ, PT ;  /* 0x000000ff0300720c */ /* 0x000fe20003f46270 */
[----:B------:R-:W-:-:S04]  /*8310*/  IMAD.HI.U32 R14, R9, R13, RZ ;  /* 0x0000000d090e7227 */ /* 0x000fc800078e00ff */
[----:B------:R-:W-:Y:S02]  /*8320*/  IMAD.MOV R14, RZ, RZ, -R14 ;  /* 0x000000ffff0e7224 */ /* 0x000fe400078e0a0e */
[----:B------:R-:W-:Y:S02]  /*8330*/  VIADD R6, R0, 0x94 ;  /* 0x0000009400067836 */ /* 0x000fe40000000000 */
[C---:B------:R-:W-:Y:S02]  /*8340*/  IMAD R3, R8.reuse, R14, R13 ;  /* 0x0000000e08037224 */ /* 0x040fe400078e020d */
[--C-:B------:R-:W-:Y:S01]  /*8350*/  @!P0 IMAD.IADD R7, R7, 0x1, -R8.reuse ;  /* 0x0000000107078824 */ /* 0x100fe200078e0a08 */
[----:B------:R-:W-:Y:S01]  /*8360*/  ISETP.GT.U32.AND P0, PT, R8, R2, PT ;  /* 0x000000020800720c */ /* 0x000fe20003f04070 */
[----:B------:R-:W-:Y:S01]  /*8370*/  VIADD R4, R0, 0x95 ;  /* 0x0000009500047836 */ /* 0x000fe20000000000 */
[----:B------:R-:W-:Y:S01]  /*8380*/  IABS R16, R6 ;  /* 0x0000000600107213 */ /* 0x000fe20000000000 */
[----:B------:R-:W-:Y:S01]  /*8390*/  @!P6 IMAD.IADD R62, R62, 0x1, -R8 ;  /* 0x000000013e3ee824 */ /* 0x000fe200078e0a08 */
[----:B------:R-:W-:Y:S01]  /*83a0*/  ISETP.GT.U32.AND P6, PT, R8, R3, PT ;  /* 0x000000030800720c */ /* 0x000fe20003fc4070 */
[----:B0-----:R-:W-:Y:S01]  /*83b0*/  VIADD R5, R0, 0x96 ;  /* 0x0000009600057836 */ /* 0x001fe20000000000 */
[----:B------:R-:W-:Y:S01]  /*83c0*/  IABS R11, R4 ;  /* 0x00000004000b7213 */ /* 0x000fe20000000000 */
[----:B------:R-:W-:-:S03]  /*83d0*/  IMAD.HI.U32 R17, R9, R16, RZ ;  /* 0x0000001009117227 */ /* 0x000fc600078e00ff */
[----:B------:R-:W-:Y:S01]  /*83e0*/  IABS R12, R5 ;  /* 0x00000005000c7213 */ /* 0x000fe20000000000 */
[----:B------:R-:W-:-:S04]  /*83f0*/  IMAD.HI.U32 R13, R9, R11, RZ ;  /* 0x0000000b090d7227 */ /* 0x000fc800078e00ff */
[----:B------:R-:W-:Y:S02]  /*8400*/  IMAD.MOV R17, RZ, RZ, -R17 ;  /* 0x000000ffff117224 */ /* 0x000fe400078e0a11 */
[----:B------:R-:W-:Y:S01]  /*8410*/  @!P0 IMAD.IADD R2, R2, 0x1, -R8 ;  /* 0x0000000102028824 */ /* 0x000fe200078e0a08 */
[----:B------:R-:W-:Y:S01]  /*8420*/  ISETP.GE.AND P0, PT, R15, RZ, PT ;  /* 0x000000ff0f00720c */ /* 0x000fe20003f06270 */
[----:B------:R-:W-:Y:S02]  /*8430*/  IMAD.MOV R13, RZ, RZ, -R13 ;  /* 0x000000ffff0d7224 */ /* 0x000fe400078e0a0d */
[C---:B------:R-:W-:Y:S02]  /*8440*/  IMAD R16, R8.reuse, R17, R16 ;  /* 0x0000001108107224 */ /* 0x040fe400078e0210 */
[----:B------:R-:W-:Y:S02]  /*8450*/  IMAD.MOV.U32 R19, RZ, RZ, R10 ;  /* 0x000000ffff137224 */ /* 0x000fe400078e000a */
[----:B------:R-:W-:Y:S01]  /*8460*/  @!P6 IMAD.IADD R3, R3, 0x1, -R8 ;  /* 0x000000010303e824 */ /* 0x000fe200078e0a08 */
[----:B------:R-:W-:Y:S01]  /*8470*/  ISETP.GT.U32.AND P6, PT, R8, R2, PT ;  /* 0x000000020800720c */ /* 0x000fe20003fc4070 */
[----:B------:R-:W-:-:S02]  /*8480*/  IMAD.MOV.U32 R18, RZ, RZ, R7 ;  /* 0x000000ffff127224 */ /* 0x000fc400078e0007 */
[----:B------:R-:W-:Y:S02]  /*8490*/  IMAD R11, R8, R13, R11 ;  /* 0x0000000d080b7224 */ /* 0x000fe400078e020b */
[----:B------:R-:W-:-:S04]  /*84a0*/  IMAD.HI.U32 R14, R9, R12, RZ ;  /* 0x0000000c090e7227 */ /* 0x000fc800078e00ff */
[----:B------:R-:W-:Y:S02]  /*84b0*/  VIADD R13, R0, 0x97 ;  /* 0x00000097000d7836 */ /* 0x000fe40000000000 */
[----:B------:R-:W-:Y:S01]  /*84c0*/  @!P3 IMAD.MOV R19, RZ, RZ, -R19 ;  /* 0x000000ffff13b224 */ /* 0x000fe200078e0a13 */
[C---:B------:R-:W-:Y:S01]  /*84d0*/  ISETP.GT.U32.AND P3, PT, R8.reuse, R16, PT ;  /* 0x000000100800720c */ /* 0x040fe20003f64070 */
[----:B------:R-:W-:Y:S01]  /*84e0*/  @!P1 IMAD.MOV R18, RZ, RZ, -R18 ;  /* 0x000000ffff129224 */ /* 0x000fe200078e0a12 */
[C---:B------:R-:W-:Y:S01]  /*84f0*/  ISETP.GT.U32.AND P1, PT, R8.reuse, R3, PT ;  /* 0x000000030800720c */ /* 0x040fe20003f24070 */
[----:B------:R-:W-:Y:S01]  /*8500*/  IMAD.MOV R14, RZ, RZ, -R14 ;  /* 0x000000ffff0e7224 */ /* 0x000fe200078e0a0e */
[----:B------:R-:W-:Y:S01]  /*8510*/  IABS R10, R13 ;  /* 0x0000000d000a7213 */ /* 0x000fe20000000000 */
[----:B------:R-:W-:Y:S01]  /*8520*/  @!P4 IMAD.MOV R60, RZ, RZ, -R60 ;  /* 0x000000ffff3cc224 */ /* 0x000fe200078e0a3c */
[C---:B------:R-:W-:Y:S01]  /*8530*/  ISETP.GT.U32.AND P4, PT, R8.reuse, R11, PT ;  /* 0x0000000b0800720c */ /* 0x040fe20003f84070 */
[----:B------:R-:W-:Y:S01]  /*8540*/  IMAD R14, R8, R14, R12 ;  /* 0x0000000e080e7224 */ /* 0x000fe200078e020c */
[----:B------:R-:W-:Y:S01]  /*8550*/  STL [R1+0x6e8], R19 ;  /* 0x0006e81301007387 */ /* 0x000fe20000100800 */
[----:B------:R-:W-:-:S03]  /*8560*/  IMAD.HI.U32 R15, R9, R10, RZ ;  /* 0x0000000a090f7227 */ /* 0x000fc600078e00ff */
[----:B------:R-:W-:Y:S01]  /*8570*/  STL [R1+0x790], R18 ;  /* 0x0007901201007387 */ /* 0x000fe20000100800 */
[--C-:B------:R-:W-:Y:S01]  /*8580*/  @!P6 IMAD.IADD R2, R2, 0x1, -R8.reuse ;  /* 0x000000010202e824 */ /* 0x100fe200078e0a08 */
[----:B------:R-:W-:Y:S01]  /*8590*/  ISETP.GT.U32.AND P6, PT, R8, R14, PT ;  /* 0x0000000e0800720c */ /* 0x000fe20003fc4070 */
[----:B------:R-:W-:Y:S02]  /*85a0*/  IMAD.MOV R15, RZ, RZ, -R15 ;  /* 0x000000ffff0f7224 */ /* 0x000fe400078e0a0f */
[--C-:B------:R-:W-:Y:S01]  /*85b0*/  @!P1 IMAD.IADD R3, R3, 0x1, -R8.reuse ;  /* 0x0000000103039824 */ /* 0x100fe200078e0a08 */
[----:B------:R-:W-:Y:S01]  /*85c0*/  ISETP.GE.AND P1, PT, R4, RZ, PT ;  /* 0x000000ff0400720c */ /* 0x000fe20003f26270 */
[----:B------:R-:W-:Y:S01]  /*85d0*/  @!P3 IMAD.IADD R16, R16, 0x1, -R8 ;  /* 0x000000011010b824 */ /* 0x000fe200078e0a08 */
[----:B------:R-:W-:Y:S01]  /*85e0*/  ISETP.GE.AND P3, PT, R5, RZ, PT ;  /* 0x000000ff0500720c */ /* 0x000fe20003f66270 */
[----:B------:R-:W-:Y:S02]  /*85f0*/  VIADD R12, R0, 0x98 ;  /* 0x00000098000c7836 */ /* 0x000fe40000000000 */
[----:B------:R-:W-:-:S02]  /*8600*/  IMAD R10, R8, R15, R10 ;  /* 0x0000000f080a7224 */ /* 0x000fc400078e020a */
[----:B------:R-:W-:Y:S01]  /*8610*/  @!P4 IMAD.IADD R11, R11, 0x1, -R8 ;  /* 0x000000010b0bc824 */ /* 0x000fe200078e0a08 */
[C---:B------:R-:W-:Y:S01]  /*8620*/  ISETP.GT.U32.AND P4, PT, R8.reuse, R16, PT ;  /* 0x000000100800720c */ /* 0x040fe20003f84070 */
[----:B------:R-:W-:Y:S01]  /*8630*/  IMAD.MOV.U32 R5, RZ, RZ, R3 ;  /* 0x000000ffff057224 */ /* 0x000fe200078e0003 */
[----:B------:R-:W-:Y:S01]  /*8640*/  IABS R7, R12 ;  /* 0x0000000c00077213 */ /* 0x000fe20000000000 */
[----:B------:R-:W-:Y:S02]  /*8650*/  IMAD.MOV.U32 R17, RZ, RZ, R2 ;  /* 0x000000ffff117224 */ /* 0x000fe400078e0002 */
[----:B------:R-:W-:Y:S01]  /*8660*/  @!P0 IMAD.MOV R5, RZ, RZ, -R5 ;  /* 0x000000ffff058224 */ /* 0x000fe200078e0a05 */
[----:B------:R-:W-:Y:S01]  /*8670*/  ISETP.GT.U32.AND P0, PT, R8, R10, PT ;  /* 0x0000000a0800720c */ /* 0x000fe20003f04070 */
[----:B------:R-:W-:Y:S01]  /*8680*/  @!P5 IMAD.MOV R62, RZ, RZ, -R62 ;  /* 0x000000ffff3ed224 */ /* 0x000fe200078e0a3e */
[----:B------:R-:W-:Y:S01]  /*8690*/  ISETP.GE.AND P5, PT, R6, RZ, PT ;  /* 0x000000ff0600720c */ /* 0x000fe20003fa6270 */
[----:B------:R-:W-:Y:S01]  /*86a0*/  @!P6 IMAD.IADD R14, R14, 0x1, -R8 ;  /* 0x000000010e0ee824 */ /* 0x000fe200078e0a08 */
[----:B------:R-:W-:Y:S01]  /*86b0*/  ISETP.GT.U32.AND P6, PT, R8, R11, PT ;  /* 0x0000000b0800720c */ /* 0x000fe20003fc4070 */
[----:B------:R-:W-:-:S04]  /*86c0*/  IMAD.HI.U32 R4, R9, R7, RZ ;  /* 0x0000000709047227 */ /* 0x000fc800078e00ff */
[----:B------:R-:W-:Y:S01]  /*86d0*/  @!P2 IMAD.MOV R17, RZ, RZ, -R17 ;  /* 0x000000ffff11a224 */ /* 0x000fe200078e0a11 */
[----:B------:R-:W-:Y:S01]  /*86e0*/  ISETP.GT.U32.AND P2, PT, R8, R14, PT ;  /* 0x0000000e0800720c */ /* 0x000fe20003f44070 */
[----:B------:R-:W-:Y:S02]  /*86f0*/  IMAD.MOV R4, RZ, RZ, -R4 ;  /* 0x000000ffff047224 */ /* 0x000fe400078e0a04 */
[----:B------:R-:W-:Y:S01]  /*8700*/  VIADD R3, R0, 0x9a ;  /* 0x0000009a00037836 */ /* 0x000fe20000000000 */
[----:B------:R-:W-:Y:S01]  /*8710*/  STL [R1+0x784], R17 ;  /* 0x0007841101007387 */ /* 0x000fe20000100800 */
[--C-:B------:R-:W-:Y:S01]  /*8720*/  @!P4 IMAD.IADD R16, R16, 0x1, -R8.reuse ;  /* 0x000000011010c824 */ /* 0x100fe200078e0a08 */
[----:B------:R-:W-:Y:S01]  /*8730*/  ISETP.GE.AND P4, PT, R13, RZ, PT ;  /* 0x000000ff0d00720c */ /* 0x000fe20003f86270 */
[----:B------:R-:W-:Y:S01]  /*8740*/  VIADD R2, R0, 0x99 ;  /* 0x0000009900027836 */ /* 0x000fe20000000000 */
[----:B------:R0:W-:Y:S01]  /*8750*/  STL [R1+0x78c], R5 ;  /* 0x00078c0501007387 */ /* 0x0001e20000100800 */
[----:B------:R-:W-:Y:S01]  /*8760*/  IMAD R7, R8, R4, R7 ;  /* 0x0000000408077224 */ /* 0x000fe200078e0207 */
[----:B------:R-:W-:Y:S01]  /*8770*/  IABS R4, R3 ;  /* 0x0000000300047213 */ /* 0x000fe20000000000 */
[----:B------:R-:W-:Y:S01]  /*8780*/  @!P0 IMAD.IADD R10, R10, 0x1, -R8 ;  /* 0x000000010a0a8824 */ /* 0x000fe200078e0a08 */
[----:B------:R-:W-:Y:S01]  /*8790*/  IABS R66, R2 ;  /* 0x0000000200427213 */ /* 0x000fe20000000000 */
[----:B------:R-:W-:Y:S01]  /*87a0*/  IMAD.MOV.U32 R15, RZ, RZ, R16 ;  /* 0x000000ffff0f7224 */ /* 0x000fe200078e0010 */
[----:B------:R-:W-:Y:S01]  /*87b0*/  ISETP.GE.AND P0, PT, R2, RZ, PT ;  /* 0x000000ff0200720c */ /* 0x000fe20003f06270 */
[----:B------:R-:W-:Y:S01]  /*87c0*/  @!P6 IMAD.IADD R11, R11, 0x1, -R8 ;  /* 0x000000010b0be824 */ /* 0x000fe200078e0a08 */
[C---:B------:R-:W-:Y:S01]  /*87d0*/  ISETP.GT.U32.AND P6, PT, R8.reuse, R7, PT ;  /* 0x000000070800720c */ /* 0x040fe20003fc4070 */
[----:B------:R-:W-:Y:S01]  /*87e0*/  @!P5 IMAD.MOV R15, RZ, RZ, -R15 ;  /* 0x000000ffff0fd224 */ /* 0x000fe200078e0a0f */
[----:B------:R-:W-:Y:S01]  /*87f0*/  ISETP.GT.U32.AND P5, PT, R8, R10, PT ;  /* 0x0000000a0800720c */ /* 0x000fe20003fa4070 */
[----:B0-----:R-:W-:-:S02]  /*8800*/  VIADD R5, R0, 0x9b ;  /* 0x0000009b00057836 */ /* 0x001fc40000000000 */
[C---:B------:R-:W-:Y:S01]  /*8810*/  IMAD.HI.U32 R6, R9.reuse, R4, RZ ;  /* 0x0000000409067227 */ /* 0x040fe200078e00ff */
[----:B------:R-:W-:Y:S02]  /*8820*/  STL [R1+0x77c], R15 ;  /* 0x00077c0f01007387 */ /* 0x000fe40000100800 */
[----:B------:R-:W-:Y:S01]  /*8830*/  IABS R2, R5 ;  /* 0x0000000500027213 */ /* 0x000fe20000000000 */
[----:B------:R-:W-:Y:S02]  /*8840*/  IMAD.MOV R6, RZ, RZ, -R6 ;  /* 0x000000ffff067224 */ /* 0x000fe400078e0a06 */
[----:B------:R-:W-:Y:S01]  /*8850*/  @!P2 IMAD.IADD R14, R14, 0x1, -R8 ;  /* 0x000000010e0ea824 */ /* 0x000fe200078e0a08 */
[----:B------:R-:W-:Y:S01]  /*8860*/  ISETP.GE.AND P2, PT, R12, RZ, PT ;  /* 0x000000ff0c00720c */ /* 0x000fe20003f46270 */
[----:B------:R-:W-:Y:S02]  /*8870*/  IMAD.MOV.U32 R13, RZ, RZ, R2 ;  /* 0x000000ffff0d7224 */ /* 0x000fe400078e0002 */
[----:B------:R-:W-:-:S04]  /*8880*/  IMAD.HI.U32 R12, R9, R66, RZ ;  /* 0x00000042090c7227 */ /* 0x000fc800078e00ff */
[----:B------:R-:W-:Y:S02]  /*8890*/  IMAD R2, R8, R6, R4 ;  /* 0x0000000608027224 */ /* 0x000fe400078e0204 */
[----:B------:R-:W-:-:S04]  /*88a0*/  IMAD.HI.U32 R4, R9, R13, RZ ;  /* 0x0000000d09047227 */ /* 0x000fc800078e00ff */
[----:B------:R-:W-:Y:S01]  /*88b0*/  @!P3 IMAD.MOV R14, RZ, RZ, -R14 ;  /* 0x000000ffff0eb224 */ /* 0x000fe200078e0a0e */
[----:B------:R-:W-:Y:S01]  /*88c0*/  ISETP.GE.AND P3, PT, R3, RZ, PT ;  /* 0x000000ff0300720c */ /* 0x000fe20003f66270 */
[----:B------:R-:W-:Y:S02]  /*88d0*/  IMAD.MOV R12, RZ, RZ, -R12 ;  /* 0x000000ffff0c7224 */ /* 0x000fe400078e0a0c */
[----:B------:R-:W-:Y:S02]  /*88e0*/  @!P6 IMAD.IADD R7, R7, 0x1, -R8 ;  /* 0x000000010707e824 */ /* 0x000fe400078e0a08 */
[----:B------:R-:W-:Y:S02]  /*88f0*/  IMAD.MOV R3, RZ, RZ, -R4 ;  /* 0x000000ffff037224 */ /* 0x000fe400078e0a04 */
[----:B------:R-:W-:Y:S01]  /*8900*/  @!P5 IMAD.IADD R10, R10, 0x1, -R8 ;  /* 0x000000010a0ad824 */ /* 0x000fe200078e0a08 */
[C---:B------:R-:W-:Y:S01]  /*8910*/  ISETP.GT.U32.AND P6, PT, R8.reuse, R7, PT ;  /* 0x000000070800720c */ /* 0x040fe20003fc4070 */
[C---:B------:R-:W-:Y:S01]  /*8920*/  IMAD R66, R8.reuse, R12, R66 ;  /* 0x0000000c08427224 */ /* 0x040fe200078e0242 */
[C---:B------:R-:W-:Y:S01]  /*8930*/  ISETP.GT.U32.AND P5, PT, R8.reuse, R2, PT ;  /* 0x000000020800720c */ /* 0x040fe20003fa4070 */
[----:B------:R-:W-:-:S02]  /*8940*/  IMAD R3, R8, R3, R13 ;  /* 0x0000000308037224 */ /* 0x000fc400078e020d */
[----:B------:R-:W-:Y:S02]  /*8950*/  IMAD.MOV.U32 R12, RZ, RZ, R10 ;  /* 0x000000ffff0c7224 */ /* 0x000fe400078e000a */
[----:B------:R-:W-:Y:S01]  /*8960*/  @!P1 IMAD.MOV R11, RZ, RZ, -R11 ;  /* 0x000000ffff0b9224 */ /* 0x000fe200078e0a0b */
[C---:B------:R-:W-:Y:S01]  /*8970*/  ISETP.GT.U32.AND P1, PT, R8.reuse, R66, PT ;  /* 0x000000420800720c */ /* 0x040fe20003f24070 */
[----:B------:R-:W-:Y:S01]  /*8980*/  @!P4 IMAD.MOV R12, RZ, RZ, -R12 ;  /* 0x000000ffff0cc224 */ /* 0x000fe200078e0a0c */
[----:B------:R-:W-:Y:S01]  /*8990*/  ISETP.GT.U32.AND P4, PT, R8, R3, PT ;  /* 0x000000030800720c */ /* 0x000fe20003f84070 */
[C---:B------:R-:W-:Y:S01]  /*89a0*/  VIADD R4, R0.reuse, 0x9d ;  /* 0x0000009d00047836 */ /* 0x040fe20000000000 */
[----:B------:R0:W-:Y:S01]  /*89b0*/  STL [R1+0x778], R11 ;  /* 0x0007780b01007387 */ /* 0x0001e20000100800 */
[--C-:B------:R-:W-:Y:S01]  /*89c0*/  @!P6 IMAD.IADD R7, R7, 0x1, -R8.reuse ;  /* 0x000000010707e824 */ /* 0x100fe200078e0a08 */
[----:B------:R-:W-:Y:S01]  /*89d0*/  ISETP.GE.AND P6, PT, R5, RZ, PT ;  /* 0x000000ff0500720c */ /* 0x000fe20003fc6270 */
[----:B------:R-:W-:Y:S01]  /*89e0*/  VIADD R5, R0, 0x9c ;  /* 0x0000009c00057836 */ /* 0x000fe20000000000 */
[----:B------:R-:W-:Y:S01]  /*89f0*/  IABS R17, R4 ;  /* 0x0000000400117213 */ /* 0x000fe20000000000 */
[----:B------:R-:W-:Y:S01]  /*8a00*/  IMAD.MOV.U32 R64, RZ, RZ, R7 ;  /* 0x000000ffff407224 */ /* 0x000fe200078e0007 */
[----:B------:R1:W-:Y:S01]  /*8a10*/  STL [R1+0x774], R14 ;  /* 0x0007740e01007387 */ /* 0x0003e20000100800 */
[----:B------:R-:W-:Y:S01]  /*8a20*/  @!P5 IMAD.IADD R2, R2, 0x1, -R8 ;  /* 0x000000010202d824 */ /* 0x000fe200078e0a08 */
[----:B------:R-:W-:Y:S01]  /*8a30*/  IABS R18, R5 ;  /* 0x0000000500127213 */ /* 0x000fe20000000000 */
[----:B------:R-:W-:Y:S01]  /*8a40*/  @!P2 IMAD.MOV R64, RZ, RZ, -R64 ;  /* 0x000000ffff40a224 */ /* 0x000fe200078e0a40 */
[----:B------:R-:W-:Y:S01]  /*8a50*/  ISETP.GE.AND P2, PT, R5, RZ, PT ;  /* 0x000000ff0500720c */ /* 0x000fe20003f46270 */
[--C-:B------:R-:W-:Y:S01]  /*8a60*/  @!P4 IMAD.IADD R3, R3, 0x1, -R8.reuse ;  /* 0x000000010303c824 */ /* 0x100fe200078e0a08 */
[----:B------:R-:W-:Y:S01]  /*8a70*/  ISETP.GT.U32.AND P5, PT, R8, R2, PT ;  /* 0x000000020800720c */ /* 0x000fe20003fa4070 */
[----:B------:R-:W-:Y:S01]  /*8a80*/  @!P1 IMAD.IADD R66, R66, 0x1, -R8 ;  /* 0x0000000142429824 */ /* 0x000fe200078e0a08 */
[----:B------:R2:W-:Y:S01]  /*8a90*/  STL [R1+0x770], R12 ;  /* 0x0007700c01007387 */ /* 0x0005e20000100800 */
[----:B------:R-:W-:Y:S01]  /*8aa0*/  IMAD.HI.U32 R5, R9, R17, RZ ;  /* 0x0000001109057227 */ /* 0x000fe200078e00ff */
[----:B------:R-:W-:-:S02]  /*8ab0*/  ISETP.GT.U32.AND P4, PT, R8, R3, PT ;  /* 0x000000030800720c */ /* 0x000fc40003f84070 */
[----:B------:R-:W-:Y:S01]  /*8ac0*/  ISETP.GT.U32.AND P1, PT, R8, R66, PT ;  /* 0x000000420800720c */ /* 0x000fe20003f24070 */
[----:B------:R-:W-:Y:S02]  /*8ad0*/  IMAD.MOV R5, RZ, RZ, -R5 ;  /* 0x000000ffff057224 */ /* 0x000fe400078e0a05 */
[----:B------:R-:W-:-:S04]  /*8ae0*/  IMAD.HI.U32 R10, R9, R18, RZ ;  /* 0x00000012090a7227 */ /* 0x000fc800078e00ff */
[----:B------:R-:W-:Y:S02]  /*8af0*/  IMAD R17, R8, R5, R17 ;  /* 0x0000000508117224 */ /* 0x000fe400078e0211 */
[----:B------:R-:W-:Y:S02]  /*8b00*/  VIADD R6, R0, 0x9e ;  /* 0x0000009e00067836 */ /* 0x000fe40000000000 */
[----:B------:R-:W-:Y:S01]  /*8b10*/  @!P4 IMAD.IADD R3, R3, 0x1, -R8 ;  /* 0x000000010303c824 */ /* 0x000fe200078e0a08 */
[----:B------:R-:W-:Y:S01]  /*8b20*/  ISETP.GT.U32.AND P4, PT, R8, R17, PT ;  /* 0x000000110800720c */ /* 0x000fe20003f84070 */
[----:B------:R-:W-:Y:S01]  /*8b30*/  IMAD.MOV R10, RZ, RZ, -R10 ;  /* 0x000000ffff0a7224 */ /* 0x000fe200078e0a0a */
[----:B0-----:R-:W-:Y:S01]  /*8b40*/  IABS R11, R6 ;  /* 0x00000006000b7213 */ /* 0x001fe20000000000 */
[--C-:B------:R-:W-:Y:S01]  /*8b50*/  @!P5 IMAD.IADD R2, R2, 0x1, -R8.reuse ;  /* 0x000000010202d824 */ /* 0x100fe200078e0a08 */
[----:B------:R-:W-:Y:S01]  /*8b60*/  ISETP.GE.AND P5, PT, R6, RZ, PT ;  /* 0x000000ff0600720c */ /* 0x000fe20003fa6270 */
[----:B------:R-:W-:Y:S01]  /*8b70*/  @!P1 IMAD.IADD R66, R66, 0x1, -R8 ;  /* 0x0000000142429824 */ /* 0x000fe200078e0a08 */
[----:B------:R-:W-:Y:S01]  /*8b80*/  ISETP.GE.AND P1, PT, R4, RZ, PT ;  /* 0x000000ff0400720c */ /* 0x000fe20003f26270 */
[----:B------:R-:W-:-:S02]  /*8b90*/  IMAD R18, R8, R10, R18 ;  /* 0x0000000a08127224 */ /* 0x000fc400078e0212 */
[----:B-1----:R-:W-:Y:S02]  /*8ba0*/  IMAD.MOV.U32 R14, RZ, RZ, R2 ;  /* 0x000000ffff0e7224 */ /* 0x002fe400078e0002 */
[----:B------:R-:W-:-:S04]  /*8bb0*/  IMAD.HI.U32 R7, R9, R11, RZ ;  /* 0x0000000b09077227 */ /* 0x000fc800078e00ff */
[----:B--2---:R-:W-:Y:S02]  /*8bc0*/  VIADD R12, R0, 0x9f ;  /* 0x0000009f000c7836 */ /* 0x004fe40000000000 */
[----:B------:R-:W-:Y:S01]  /*8bd0*/  @!P0 IMAD.MOV R66, RZ, RZ, -R66 ;  /* 0x000000ffff428224 */ /* 0x000fe200078e0a42 */
[----:B------:R-:W-:Y:S01]  /*8be0*/  ISETP.GT.U32.AND P0, PT, R8, R18, PT ;  /* 0x000000120800720c */ /* 0x000fe20003f04070 */
[----:B------:R-:W-:Y:S01]  /*8bf0*/  @!P3 IMAD.MOV R14, RZ, RZ, -R14 ;  /* 0x000000ffff0eb224 */ /* 0x000fe200078e0a0e */
[----:B------:R-:W-:Y:S01]  /*8c00*/  ISETP.GE.AND P3, PT, R12, RZ, PT ;  /* 0x000000ff0c00720c */ /* 0x000fe20003f66270 */
[----:B------:R-:W-:Y:S01]  /*8c10*/  IMAD.MOV R4, RZ, RZ, -R7 ;  /* 0x000000ffff047224 */ /* 0x000fe200078e0a07 */
[----:B------:R-:W-:Y:S01]  /*8c20*/  IABS R12, R12 ;  /* 0x0000000c000c7213 */ /* 0x000fe20000000000 */
[----:B------:R-:W-:Y:S01]  /*8c30*/  VIADD R6, R0, 0xa0 ;  /* 0x000000a000067836 */ /* 0x000fe20000000000 */
[----:B------:R0:W-:Y:S01]  /*8c40*/  STL [R1+0x764], R14 ;  /* 0x0007640e01007387 */ /* 0x0001e20000100800 */
[----:B------:R-:W-:-:S02]  /*8c50*/  @!P4 IMAD.IADD R17, R17, 0x1, -R8 ;  /* 0x000000011111c824 */ /* 0x000fc400078e0a08 */
[C---:B------:R-:W-:Y:S01]  /*8c60*/  IMAD R11, R8.reuse, R4, R11 ;  /* 0x00000004080b7224 */ /* 0x040fe200078e020b */
[----:B------:R-:W-:Y:S01]  /*8c70*/  IABS R68, R6 ;  /* 0x0000000600447213 */ /* 0x000fe20000000000 */
[----:B------:R-:W-:Y:S01]  /*8c80*/  IMAD.HI.U32 R7, R9, R12, RZ ;  /* 0x0000000c09077227 */ /* 0x000fe200078e00ff */
[----:B------:R-:W-:-:S03]  /*8c90*/  ISETP.GT.U32.AND P4, PT, R8, R17, PT ;  /* 0x000000110800720c */ /* 0x000fc60003f84070 */
[----:B------:R-:W-:-:S04]  /*8ca0*/  IMAD.HI.U32 R5, R9, R68, RZ ;  /* 0x0000004409057227 */ /* 0x000fc800078e00ff */
[----:B0-----:R-:W-:Y:S02]  /*8cb0*/  IMAD.MOV.U32 R14, RZ, RZ, R3 ;  /* 0x000000ffff0e7224 */ /* 0x001fe400078e0003 */
[----:B------:R-:W-:Y:S02]  /*8cc0*/  @!P0 IMAD.IADD R18, R18, 0x1, -R8 ;  /* 0x0000000112128824 */ /* 0x000fe400078e0a08 */
[----:B------:R-:W-:Y:S01]  /*8cd0*/  @!P6 IMAD.MOV R14, RZ, RZ, -R14 ;  /* 0x000000ffff0ee224 */ /* 0x000fe200078e0a0e */
[C---:B------:R-:W-:Y:S01]  /*8ce0*/  ISETP.GT.U32.AND P6, PT, R8.reuse, R11, PT ;  /* 0x0000000b0800720c */ /* 0x040fe20003fc4070 */
[----:B------:R-:W-:Y:S01]  /*8cf0*/  IMAD.MOV R7, RZ, RZ, -R7 ;  /* 0x000000ffff077224 */ /* 0x000fe200078e0a07 */
[----:B------:R-:W-:Y:S01]  /*8d00*/  ISETP.GT.U32.AND P0, PT, R8, R18, PT ;  /* 0x000000120800720c */ /* 0x000fe20003f04070 */
[----:B------:R-:W-:Y:S01]  /*8d10*/  IMAD.MOV R5, RZ, RZ, -R5 ;  /* 0x000000ffff057224 */ /* 0x000fe200078e0a05 */
[----:B------:R0:W-:Y:S01]  /*8d20*/  STL [R1+0x760], R14 ;  /* 0x0007600e01007387 */ /* 0x0001e20000100800 */
[----:B------:R-:W-:-:S02]  /*8d30*/  VIADD R15, R0, 0xa1 ;  /* 0x000000a1000f7836 */ /* 0x000fc40000000000 */
[----:B------:R-:W-:Y:S02]  /*8d40*/  IMAD R12, R8, R7, R12 ;  /* 0x00000007080c7224 */ /* 0x000fe400078e020c */
[----:B------:R-:W-:Y:S01]  /*8d50*/  VIADD R13, R0, 0xa2 ;  /* 0x000000a2000d7836 */ /* 0x000fe20000000000 */
[----:B------:R-:W-:Y:S01]  /*8d60*/  IABS R70, R15 ;  /* 0x0000000f00467213 */ /* 0x000fe20000000000 */
[C---:B------:R-:W-:Y:S02]  /*8d70*/  IMAD R68, R8.reuse, R5, R68 ;  /* 0x0000000508447224 */ /* 0x040fe400078e0244 */
[--C-:B------:R-:W-:Y:S01]  /*8d80*/  @!P4 IMAD.IADD R17, R17, 0x1, -R8.reuse ;  /* 0x000000011111c824 */ /* 0x100fe200078e0a08 */
[C---:B------:R-:W-:Y:S01]  /*8d90*/  ISETP.GT.U32.AND P4, PT, R8.reuse, R12, PT ;  /* 0x0000000c0800720c */ /* 0x040fe20003f84070 */
[----:B------:R-:W-:Y:S01]  /*8da0*/  @!P6 IMAD.IADD R11, R11, 0x1, -R8 ;  /* 0x000000010b0be824 */ /* 0x000fe200078e0a08 */
[----:B------:R-:W-:Y:S01]  /*8db0*/  IABS R4, R13 ;  /* 0x0000000d00047213 */ /* 0x000fe20000000000 */
[----:B------:R-:W-:Y:S01]  /*8dc0*/  IMAD.HI.U32 R10, R9, R70, RZ ;  /* 0x00000046090a7227 */ /* 0x000fe200078e00ff */
[----:B------:R-:W-:-:S03]  /*8dd0*/  ISETP.GT.U32.AND P6, PT, R8, R68, PT ;  /* 0x000000440800720c */ /* 0x000fc60003fc4070 */
[----:B------:R-:W-:-:S04]  /*8de0*/  IMAD.HI.U32 R2, R9, R4, RZ ;  /* 0x0000000409027227 */ /* 0x000fc800078e00ff */
[----:B------:R-:W-:Y:S02]  /*8df0*/  IMAD.MOV R3, RZ, RZ, -R10 ;  /* 0x000000ffff037224 */ /* 0x000fe400078e0a0a */
[----:B------:R-:W-:Y:S01]  /*8e00*/  @!P0 IMAD.IADD R18, R18, 0x1, -R8 ;  /* 0x0000000112128824 */ /* 0x000fe200078e0a08 */
[----:B------:R-:W-:Y:S01]  /*8e10*/  ISETP.GE.AND P0, PT, R6, RZ, PT ;  /* 0x000000ff0600720c */ /* 0x000fe20003f06270 */
[C---:B------:R-:W-:Y:S02]  /*8e20*/  VIADD R7, R0.reuse, 0xa3 ;  /* 0x000000a300077836 */ /* 0x040fe40000000000 */
[----:B------:R-:W-:Y:S02]  /*8e30*/  IMAD.MOV R2, RZ, RZ, -R2 ;  /* 0x000000ffff027224 */ /* 0x000fe400078e0a02 */
[----:B------:R-:W-:Y:S02]  /*8e40*/  VIADD R10, R0, 0xa4 ;  /* 0x000000a4000a7836 */ /* 0x000fe40000000000 */
[----:B------:R-:W-:Y:S01]  /*8e50*/  IMAD R70, R8, R3, R70 ;  /* 0x0000000308467224 */ /* 0x000fe200078e0246 */
[----:B------:R-:W-:Y:S01]  /*8e60*/  IABS R3, R7 ;  /* 0x0000000700037213 */ /* 0x000fe20000000000 */
[----:B------:R-:W-:Y:S01]  /*8e70*/  @!P4 IMAD.IADD R12, R12, 0x1, -R8 ;  /* 0x000000010c0cc824 */ /* 0x000fe200078e0a08 */
[----:B------:R-:W-:Y:S01]  /*8e80*/  ISETP.GT.U32.AND P4, PT, R8, R11, PT ;  /* 0x0000000b0800720c */ /* 0x000fe20003f84070 */
[----:B------:R-:W-:-:S02]  /*8e90*/  IMAD.MOV.U32 R21, RZ, RZ, R18 ;  /* 0x000000ffff157224 */ /* 0x000fc400078e0012 */
[----:B------:R-:W-:Y:S01]  /*8ea0*/  IMAD R4, R8, R2, R4 ;  /* 0x0000000208047224 */ /* 0x000fe200078e0204 */
[----:B------:R-:W-:Y:S01]  /*8eb0*/  IABS R2, R10 ;  /* 0x0000000a00027213 */ /* 0x000fe20000000000 */
[----:B------:R-:W-:Y:S02]  /*8ec0*/  @!P6 IMAD.IADD R68, R68, 0x1, -R8 ;  /* 0x000000014444e824 */ /* 0x000fe400078e0a08 */
[----:B------:R-:W-:Y:S01]  /*8ed0*/  @!P2 IMAD.MOV R21, RZ, RZ, -R21 ;  /* 0x000000ffff15a224 */ /* 0x000fe200078e0a15 */
[C---:B------:R-:W-:Y:S01]  /*8ee0*/  ISETP.GT.U32.AND P2, PT, R8.reuse, R12, PT ;  /* 0x0000000c0800720c */ /* 0x040fe20003f44070 */
[C---:B------:R-:W-:Y:S01]  /*8ef0*/  IMAD.HI.U32 R18, R9.reuse, R3, RZ ;  /* 0x0000000309127227 */ /* 0x040fe200078e00ff */
[----:B------:R-:W-:Y:S02]  /*8f00*/  ISETP.GT.U32.AND P6, PT, R8, R68, PT ;  /* 0x000000440800720c */ /* 0x000fe40003fc4070 */
[----:B------:R1:W-:Y:S01]  /*8f10*/  STL [R1+0x744], R21 ;  /* 0x0007441501007387 */ /* 0x0003e20000100800 */
[----:B------:R-:W-:-:S04]  /*8f20*/  IMAD.HI.U32 R19, R9, R2, RZ ;  /* 0x0000000209137227 */ /* 0x000fc800078e00ff */
[----:B------:R-:W-:Y:S02]  /*8f30*/  IMAD.MOV R18, RZ, RZ, -R18 ;  /* 0x000000ffff127224 */ /* 0x000fe400078e0a12 */
[----:B------:R-:W-:Y:S02]  /*8f40*/  IMAD.MOV R19, RZ, RZ, -R19 ;  /* 0x000000ffff137224 */ /* 0x000fe400078e0a13 */
[----:B------:R-:W-:Y:S01]  /*8f50*/  @!P1 IMAD.MOV R17, RZ, RZ, -R17 ;  /* 0x000000ffff119224 */ /* 0x000fe200078e0a11 */
[C---:B------:R-:W-:Y:S01]  /*8f60*/  ISETP.GT.U32.AND P1, PT, R8.reuse, R70, PT ;  /* 0x000000460800720c */ /* 0x040fe20003f24070 */
[C---:B------:R-:W-:Y:S02]  /*8f70*/  IMAD R3, R8.reuse, R18, R3 ;  /* 0x0000001208037224 */ /* 0x040fe400078e0203 */
[----:B------:R-:W-:Y:S01]  /*8f80*/  @!P4 IMAD.IADD R11, R11, 0x1, -R8 ;  /* 0x000000010b0bc824 */ /* 0x000fe200078e0a08 */
[C---:B------:R-:W-:Y:S01]  /*8f90*/  ISETP.GT.U32.AND P4, PT, R8.reuse, R4, PT ;  /* 0x000000040800720c */ /* 0x040fe20003f84070 */
[----:B------:R-:W-:Y:S01]  /*8fa0*/  IMAD R2, R8, R19, R2 ;  /* 0x0000001308027224 */ /* 0x000fe200078e0202 */
[----:B------:R2:W-:Y:S01]  /*8fb0*/  STL [R1+0x74c], R17 ;  /* 0x00074c1101007387 */ /* 0x0005e20000100800 */
[--C-:B------:R-:W-:Y:S01]  /*8fc0*/  @!P2 IMAD.IADD R12, R12, 0x1, -R8.reuse ;  /* 0x000000010c0ca824 */ /* 0x100fe200078e0a08 */
[----:B------:R-:W-:Y:S01]  /*8fd0*/  ISETP.GT.U32.AND P2, PT, R8, R3, PT ;  /* 0x000000030800720c */ /* 0x000fe20003f44070 */
[----:B------:R-:W-:Y:S01]  /*8fe0*/  @!P6 IMAD.IADD R68, R68, 0x1, -R8 ;  /* 0x000000014444e824 */ /* 0x000fe200078e0a08 */
[----:B------:R-:W-:Y:S01]  /*8ff0*/  ISETP.GT.U32.AND P6, PT, R8, R2, PT ;  /* 0x000000020800720c */ /* 0x000fe20003fc4070 */
[----:B------:R-:W-:-:S02]  /*9000*/  VIADD R6, R0, 0xa6 ;  /* 0x000000a600067836 */ /* 0x000fc40000000000 */
[--C-:B------:R-:W-:Y:S01]  /*9010*/  @!P1 IMAD.IADD R70, R70, 0x1, -R8.reuse ;  /* 0x0000000146469824 */ /* 0x100fe200078e0a08 */
[----:B------:R-:W-:Y:S01]  /*9020*/  ISETP.GE.AND P1, PT, R15, RZ, PT ;  /* 0x000000ff0f00720c */ /* 0x000fe20003f26270 */
[----:B------:R-:W-:Y:S01]  /*9030*/  IMAD.MOV.U32 R22, RZ, RZ, R11 ;  /* 0x000000ffff167224 */ /* 0x000fe200078e000b */
[----:B0-----:R-:W-:Y:S01]  /*9040*/  IABS R14, R6 ;  /* 0x00000006000e7213 */ /* 0x001fe20000000000 */
[----:B------:R-:W-:Y:S01]  /*9050*/  @!P4 IMAD.IADD R4, R4, 0x1, -R8 ;  /* 0x000000010404c824 */ /* 0x000fe200078e0a08 */
[----:B------:R-:W-:Y:S01]  /*9060*/  ISETP.GE.AND P4, PT, R13, RZ, PT ;  /* 0x000000ff0d00720c */ /* 0x000fe20003f86270 */
[----:B-1----:R-:W-:Y:S02]  /*9070*/  IMAD.MOV.U32 R21, RZ, RZ, R12 ;  /* 0x000000ffff157224 */ /* 0x002fe400078e000c */
[--C-:B------:R-:W-:Y:S01]  /*9080*/  @!P2 IMAD.IADD R3, R3, 0x1, -R8.reuse ;  /* 0x000000010303a824 */ /* 0x100fe200078e0a08 */
[----:B------:R-:W-:Y:S01]  /*9090*/  ISETP.GT.U32.AND P2, PT, R8, R70, PT ;  /* 0x000000460800720c */ /* 0x000fe20003f44070 */
[----:B------:R-:W-:Y:S01]  /*90a0*/  @!P6 IMAD.IADD R2, R2, 0x1, -R8 ;  /* 0x000000010202e824 */ /* 0x000fe200078e0a08 */
[C---:B------:R-:W-:Y:S01]  /*90b0*/  ISETP.GT.U32.AND P6, PT, R8.reuse, R4, PT ;  /* 0x000000040800720c */ /* 0x040fe20003fc4070 */
[----:B------:R-:W-:Y:S01]  /*90c0*/  @!P5 IMAD.MOV R22, RZ, RZ, -R22 ;  /* 0x000000ffff16d224 */ /* 0x000fe200078e0a16 */
[----:B------:R-:W-:Y:S01]  /*90d0*/  ISETP.GT.U32.AND P5, PT, R8, R3, PT ;  /* 0x000000030800720c */ /* 0x000fe20003fa4070 */
[----:B------:R-:W-:-:S02]  /*90e0*/  VIADD R5, R0, 0xa5 ;  /* 0x000000a500057836 */ /* 0x000fc40000000000 */
[----:B------:R-:W-:Y:S01]  /*90f0*/  IMAD.HI.U32 R18, R9, R14, RZ ;  /* 0x0000000e09127227 */ /* 0x000fe200078e00ff */
[----:B------:R-:W-:Y:S02]  /*9100*/  STL [R1+0x734], R22 ;  /* 0x0007341601007387 */ /* 0x000fe40000100800 */
[----:B------:R-:W-:Y:S01]  /*9110*/  IABS R16, R5 ;  /* 0x0000000500107213 */ /* 0x000fe20000000000 */
[----:B------:R-:W-:Y:S02]  /*9120*/  VIADD R13, R0, 0xa7 ;  /* 0x000000a7000d7836 */ /* 0x000fe40000000000 */
[----:B------:R-:W-:Y:S01]  /*9130*/  @!P3 IMAD.MOV R21, RZ, RZ, -R21 ;  /* 0x000000ffff15b224 */ /* 0x000fe200078e0a15 */
[----:B------:R-:W-:Y:S01]  /*9140*/  ISETP.GT.U32.AND P3, PT, R8, R2, PT ;  /* 0x000000020800720c */ /* 0x000fe20003f64070 */
[----:B------:R-:W-:Y:S01]  /*9150*/  IMAD.MOV R18, RZ, RZ, -R18 ;  /* 0x000000ffff127224 */ /* 0x000fe200078e0a12 */
[----:B------:R-:W-:Y:S01]  /*9160*/  IABS R12, R13 ;  /* 0x0000000d000c7213 */ /* 0x000fe20000000000 */
[----:B------:R-:W-:Y:S01]  /*9170*/  VIADD R15, R0, 0xa8 ;  /* 0x000000a8000f7836 */ /* 0x000fe20000000000 */
[----:B------:R-:W-:Y:S01]  /*9180*/  STL [R1+0x738], R21 ;  /* 0x0007381501007387 */ /* 0x000fe20000100800 */
[----:B------:R-:W-:-:S02]  /*9190*/  IMAD R14, R8, R18, R14 ;  /* 0x00000012080e7224 */ /* 0x000fc400078e020e */
[----:B------:R-:W-:Y:S01]  /*91a0*/  @!P2 IMAD.IADD R70, R70, 0x1, -R8 ;  /* 0x000000014646a824 */ /* 0x000fe200078e0a08 */
[----:B------:R-:W-:Y:S01]  /*91b0*/  ISETP.GE.AND P2, PT, R7, RZ, PT ;  /* 0x000000ff0700720c */ /* 0x000fe20003f46270 */
[----:B--2---:R-:W-:Y:S01]  /*91c0*/  IMAD.HI.U32 R17, R9, R16, RZ ;  /* 0x0000001009117227 */ /* 0x004fe200078e00ff */
[----:B------:R-:W-:-:S03]  /*91d0*/  IABS R11, R15 ;  /* 0x0000000f000b7213 */ /* 0x000fc60000000000 */
[----:B------:R-:W-:Y:S02]  /*91e0*/  IMAD.MOV.U32 R7, RZ, RZ, R12 ;  /* 0x000000ffff077224 */ /* 0x000fe400078e000c */
[--C-:B------:R-:W-:Y:S01]  /*91f0*/  @!P6 IMAD.IADD R4, R4, 0x1, -R8.reuse ;  /* 0x000000010404e824 */ /* 0x100fe200078e0a08 */
[----:B------:R-:W-:Y:S01]  /*9200*/  ISETP.GT.U32.AND P6, PT, R8, R14, PT ;  /* 0x0000000e0800720c */ /* 0x000fe20003fc4070 */
[----:B------:R-:W-:Y:S01]  /*9210*/  @!P5 IMAD.IADD R3, R3, 0x1, -R8 ;  /* 0x000000010303d824 */ /* 0x000fe200078e0a08 */
[----:B------:R-:W-:Y:S01]  /*9220*/  ISETP.GE.AND P5, PT, R10, RZ, PT ;  /* 0x000000ff0a00720c */ /* 0x000fe20003fa6270 */
[----:B------:R-:W-:Y:S02]  /*9230*/  IMAD.MOV R17, RZ, RZ, -R17 ;  /* 0x000000ffff117224 */ /* 0x000fe400078e0a11 */
[----:B------:R-:W-:-:S04]  /*9240*/  IMAD.HI.U32 R10, R9, R7, RZ ;  /* 0x00000007090a7227 */ /* 0x000fc800078e00ff */
[----:B------:R-:W-:Y:S01]  /*9250*/  @!P3 IMAD.IADD R2, R2, 0x1, -R8 ;  /* 0x000000010202b824 */ /* 0x000fe200078e0a08 */
[----:B------:R-:W-:Y:S01]  /*9260*/  ISETP.GE.AND P3, PT, R5, RZ, PT ;  /* 0x000000ff0500720c */ /* 0x000fe20003f66270 */
[----:B------:R-:W-:Y:S02]  /*9270*/  IMAD R16, R8, R17, R16 ;  /* 0x0000001108107224 */ /* 0x000fe400078e0210 */
[----:B------:R-:W-:-:S04]  /*9280*/  IMAD.HI.U32 R5, R9, R11, RZ ;  /* 0x0000000b09057227 */ /* 0x000fc800078e00ff */
[----:B------:R-:W-:Y:S02]  /*9290*/  IMAD.MOV R10, RZ, RZ, -R10 ;  /* 0x000000ffff0a7224 */ /* 0x000fe400078e0a0a */
[----:B------:R-:W-:Y:S01]  /*92a0*/  @!P0 IMAD.MOV R68, RZ, RZ, -R68 ;  /* 0x000000ffff448224 */ /* 0x000fe200078e0a44 */
[C---:B------:R-:W-:Y:S01]  /*92b0*/  ISETP.GT.U32.AND P0, PT, R8.reuse, R16, PT ;  /* 0x000000100800720c */ /* 0x040fe20003f04070 */
[----:B------:R-:W-:Y:S02]  /*92c0*/  IMAD.MOV R5, RZ, RZ, -R5 ;  /* 0x000000ffff057224 */ /* 0x000fe400078e0a05 */
[----:B------:R-:W-:Y:S02]  /*92d0*/  IMAD R7, R8, R10, R7 ;  /* 0x0000000a08077224 */ /* 0x000fe400078e0207 */
[----:B------:R-:W-:Y:S02]  /*92e0*/  IMAD.MOV.U32 R17, RZ, RZ, R4 ;  /* 0x000000ffff117224 */ /* 0x000fe400078e0004 */
[----:B------:R-:W-:Y:S01]  /*92f0*/  @!P6 IMAD.IADD R14, R14, 0x1, -R8 ;  /* 0x000000010e0ee824 */ /* 0x000fe200078e0a08 */
[----:B------:R-:W-:Y:S01]  /*9300*/  ISETP.GE.AND P6, PT, R13, RZ, PT ;  /* 0x000000ff0d00720c */ /* 0x000fe20003fc6270 */
[----:B------:R-:W-:-:S02]  /*9310*/  IMAD R72, R8, R5, R11 ;  /* 0x0000000508487224 */ /* 0x000fc400078e020b */
[----:B------:R-:W-:Y:S02]  /*9320*/  IMAD.MOV.U32 R4, RZ, RZ, R2 ;  /* 0x000000ffff047224 */ /* 0x000fe400078e0002 */
[----:B------:R-:W-:Y:S01]  /*9330*/  @!P2 IMAD.MOV R3, RZ, RZ, -R3 ;  /* 0x000000ffff03a224 */ /* 0x000fe200078e0a03 */
[C---:B------:R-:W-:Y:S01]  /*9340*/  ISETP.GT.U32.AND P2, PT, R8.reuse, R7, PT ;  /* 0x000000070800720c */ /* 0x040fe20003f44070 */
[----:B------:R-:W-:Y:S01]  /*9350*/  @!P4 IMAD.MOV R17, RZ, RZ, -R17 ;  /* 0x000000ffff11c224 */ /* 0x000fe200078e0a11 */
[C---:B------:R-:W-:Y:S01]  /*9360*/  ISETP.GT.U32.AND P4, PT, R8.reuse, R14, PT ;  /* 0x0000000e0800720c */ /* 0x040fe20003f84070 */
[----:B------:R-:W-:Y:S01]  /*9370*/  @!P5 IMAD.MOV R4, RZ, RZ, -R4 ;  /* 0x000000ffff04d224 */ /* 0x000fe200078e0a04 */
[----:B------:R-:W-:Y:S01]  /*9380*/  ISETP.GT.U32.AND P5, PT, R8, R72, PT ;  /* 0x000000480800720c */ /* 0x000fe20003fa4070 */
[----:B------:R-:W-:Y:S01]  /*9390*/  @!P0 IMAD.IADD R16, R16, 0x1, -R8 ;  /* 0x0000000110108824 */ /* 0x000fe200078e0a08 */
[----:B------:R-:W-:Y:S01]  /*93a0*/  STL [R1+0x730], R17 ;  /* 0x0007301101007387 */ /* 0x000fe20000100800 */
[----:B------:R-:W-:Y:S01]  /*93b0*/  VIADD R2, R0, 0xaa ;  /* 0x000000aa00027836 */ /* 0x000fe20000000000 */
[----:B------:R-:W-:Y:S01]  /*93c0*/  ISETP.GE.AND P0, PT, R6, RZ, PT ;  /* 0x000000ff0600720c */ /* 0x000fe20003f06270 */
[----:B------:R-:W-:Y:S01]  /*93d0*/  @!P1 IMAD.MOV R70, RZ, RZ, -R70 ;  /* 0x000000ffff469224 */ /* 0x000fe200078e0a46 */
[----:B------:R0:W-:Y:S01]  /*93e0*/  STL [R1+0x72c], R3 ;  /* 0x00072c0301007387 */ /* 0x0001e20000100800 */
[----:B------:R-:W-:Y:S01]  /*93f0*/  ISETP.GT.U32.AND P1, PT, R8, R16, PT ;  /* 0x000000100800720c */ /* 0x000fe20003f24070 */
[----:B------:R-:W-:-:S02]  /*9400*/  VIADD R12, R0, 0xab ;  /* 0x000000ab000c7836 */ /* 0x000fc40000000000 */
[----:B------:R1:W-:Y:S01]  /*9410*/  STL [R1+0x728], R4 ;  /* 0x0007280401007387 */ /* 0x0003e20000100800 */
[--C-:B------:R-:W-:Y:S01]  /*9420*/  @!P2 IMAD.IADD R7, R7, 0x1, -R8.reuse ;  /* 0x000000010707a824 */ /* 0x100fe200078e0a08 */
[----:B------:R-:W-:Y:S01]  /*9430*/  ISETP.GE.AND P2, PT, R2, RZ, PT ;  /* 0x000000ff0200720c */ /* 0x000fe20003f46270 */
[--C-:B------:R-:W-:Y:S02]  /*9440*/  @!P4 IMAD.IADD R14, R14, 0x1, -R8.reuse ;  /* 0x000000010e0ec824 */ /* 0x100fe400078e0a08 */
[--C-:B------:R-:W-:Y:S01]  /*9450*/  @!P5 IMAD.IADD R72, R72, 0x1, -R8.reuse ;  /* 0x000000014848d824 */ /* 0x100fe200078e0a08 */
[----:B------:R-:W-:Y:S01]  /*9460*/  ISETP.GT.U32.AND P5, PT, R8, R7, PT ;  /* 0x000000070800720c */ /* 0x000fe20003fa4070 */
[C---:B0-----:R-:W-:Y:S02]  /*9470*/  VIADD R3, R0.reuse, 0xa9 ;  /* 0x000000a900037836 */ /* 0x041fe40000000000 */
[----:B------:R-:W-:Y:S01]  /*9480*/  VIADD R10, R0, 0xad ;  /* 0x000000ad000a7836 */ /* 0x000fe20000000000 */
[----:B-1----:R-:W-:Y:S01]  /*9490*/  IABS R4, R2 ;  /* 0x0000000200047213 */ /* 0x002fe20000000000 */
[----:B------:R-:W-:Y:S01]  /*94a0*/  @!P1 IMAD.IADD R16, R16, 0x1, -R8 ;  /* 0x0000000110109824 */ /* 0x000fe200078e0a08 */
[----:B------:R-:W-:Y:S01]  /*94b0*/  IABS R78, R3 ;  /* 0x00000003004e7213 */ /* 0x000fe20000000000 */
[----:B------:R-:W-:Y:S01]  /*94c0*/  VIADD R11, R0, 0xac ;  /* 0x000000ac000b7836 */ /* 0x000fe20000000000 */
[----:B------:R-:W-:Y:S01]  /*94d0*/  ISETP.GE.AND P4, PT, R3, RZ, PT ;  /* 0x000000ff0300720c */ /* 0x000fe20003f86270 */
[----:B------:R-:W-:Y:S01]  /*94e0*/  IMAD.MOV.U32 R3, RZ, RZ, R4 ;  /* 0x000000ffff037224 */ /* 0x000fe200078e0004 */
[----:B------:R-:W-:Y:S01]  /*94f0*/  ISETP.GE.AND P1, PT, R15, RZ, PT ;  /* 0x000000ff0f00720c */ /* 0x000fe20003f26270 */
[----:B------:R-:W-:-:S04]  /*9500*/  IMAD.HI.U32 R4, R9, R78, RZ ;  /* 0x0000004e09047227 */ /* 0x000fc800078e00ff */
[----:B------:R-:W-:Y:S02]  /*9510*/  IMAD.MOV R4, RZ, RZ, -R4 ;  /* 0x000000ffff047224 */ /* 0x000fe400078e0a04 */
[----:B------:R-:W-:-:S04]  /*9520*/  IMAD.HI.U32 R2, R9, R3, RZ ;  /* 0x0000000309027227 */ /* 0x000fc800078e00ff */
[C---:B------:R-:W-:Y:S02]  /*9530*/  IMAD R78, R8.reuse, R4, R78 ;  /* 0x00000004084e7224 */ /* 0x040fe400078e024e */
[----:B------:R-:W-:Y:S02]  /*9540*/  IMAD.MOV.U32 R5, RZ, RZ, R16 ;  /* 0x000000ffff057224 */ /* 0x000fe400078e0010 */
[----:B------:R-:W-:Y:S01]  /*9550*/  @!P5 IMAD.IADD R7, R7, 0x1, -R8 ;  /* 0x000000010707d824 */ /* 0x000fe200078e0a08 */
[C---:B------:R-:W-:Y:S01]  /*9560*/  ISETP.GT.U32.AND P5, PT, R8.reuse, R78, PT ;  /* 0x0000004e0800720c */ /* 0x040fe20003fa4070 */
[----:B------:R-:W-:Y:S02]  /*9570*/  IMAD.MOV R2, RZ, RZ, -R2 ;  /* 0x000000ffff027224 */ /* 0x000fe400078e0a02 */
[----:B------:R-:W-:Y:S01]  /*9580*/  @!P3 IMAD.MOV R5, RZ, RZ, -R5 ;  /* 0x000000ffff05b224 */ /* 0x000fe200078e0a05 */
[C---:B------:R-:W-:Y:S01]  /*9590*/  ISETP.GT.U32.AND P3, PT, R8.reuse, R72, PT ;  /* 0x000000480800720c */ /* 0x040fe20003f64070 */
[----:B------:R-:W-:-:S02]  /*95a0*/  IMAD R2, R8, R2, R3 ;  /* 0x0000000208027224 */ /* 0x000fc400078e0203 */
[----:B------:R-:W-:Y:S01]  /*95b0*/  IMAD.MOV.U32 R6, RZ, RZ, R7 ;  /* 0x000000ffff067224 */ /* 0x000fe200078e0007 */
[----:B------:R0:W-:Y:S01]  /*95c0*/  STL [R1+0x720], R5 ;  /* 0x0007200501007387 */ /* 0x0001e20000100800 */
[----:B------:R-:W-:Y:S02]  /*95d0*/  VIADD R16, R0, 0xaf ;  /* 0x000000af00107836 */ /* 0x000fe40000000000 */
[----:B------:R-:W-:Y:S01]  /*95e0*/  @!P6 IMAD.MOV R6, RZ, RZ, -R6 ;  /* 0x000000ffff06e224 */ /* 0x000fe200078e0a06 */
[----:B------:R-:W-:Y:S01]  /*95f0*/  ISETP.GT.U32.AND P6, PT, R8, R2, PT ;  /* 0x000000020800720c */ /* 0x000fe20003fc4070 */
[--C-:B------:R-:W-:Y:S02]  /*9600*/  @!P5 IMAD.IADD R78, R78, 0x1, -R8.reuse ;  /* 0x000000014e4ed824 */ /* 0x100fe400078e0a08 */
[----:B------:R-:W-:Y:S02]  /*9610*/  VIADD R13, R0, 0xb1 ;  /* 0x000000b1000d7836 */ /* 0x000fe40000000000 */
[----:B------:R-:W-:Y:S01]  /*9620*/  @!P3 IMAD.IADD R72, R72, 0x1, -R8 ;  /* 0x000000014848b824 */ /* 0x000fe200078e0a08 */
[----:B------:R-:W-:Y:S01]  /*9630*/  ISETP.GT.U32.AND P5, PT, R8, R78, PT ;  /* 0x0000004e0800720c */ /* 0x000fe20003fa4070 */
[----:B0-----:R-:W-:Y:S01]  /*9640*/  IMAD.MOV.U32 R5, RZ, RZ, R14 ;  /* 0x000000ffff057224 */ /* 0x001fe200078e000e */
[----:B------:R-:W-:Y:S01]  /*9650*/  ISETP.GE.AND P3, PT, R11, RZ, PT ;  /* 0x000000ff0b00720c */ /* 0x000fe20003f66270 */
[----:B------:R-:W-:Y:S01]  /*9660*/  @!P1 IMAD.MOV R72, RZ, RZ, -R72 ;  /* 0x000000ffff489224 */ /* 0x000fe200078e0a48 */
[----:B------:R-:W-:Y:S01]  /*9670*/  ISETP.GE.AND P1, PT, R10, RZ, PT ;  /* 0x000000ff0a00720c */ /* 0x000fe20003f26270 */
[----:B------:R-:W-:Y:S01]  /*9680*/  @!P0 IMAD.MOV R5, RZ, RZ, -R5 ;  /* 0x000000ffff058224 */ /* 0x000fe200078e0a05 */
[----:B------:R-:W-:Y:S01]  /*9690*/  ISETP.GE.AND P0, PT, R12, RZ, PT ;  /* 0x000000ff0c00720c */ /* 0x000fe20003f06270 */
[----:B------:R-:W-:Y:S01]  /*96a0*/  @!P6 IMAD.IADD R2, R2, 0x1, -R8 ;  /* 0x000000010202e824 */ /* 0x000fe200078e0a08 */
[----:B------:R-:W-:Y:S01]  /*96b0*/  IABS R12, R12 ;  /* 0x0000000c000c7213 */ /* 0x000fe20000000000 */
[----:B------:R-:W-:Y:S01]  /*96c0*/  VIADD R14, R0, 0xb0 ;  /* 0x000000b0000e7836 */ /* 0x000fe20000000000 */
[----:B------:R0:W-:Y:S01]  /*96d0*/  STL [R1+0x724], R5 ;  /* 0x0007240501007387 */ /* 0x0001e20000100800 */
[----:B------:R-:W-:Y:S01]  /*96e0*/  IABS R10, R10 ;  /* 0x0000000a000a7213 */ /* 0x000fe20000000000 */
[----:B---3--:R-:W-:Y:S01]  /*96f0*/  IMAD R20, R20, UR30, RZ ;  /* 0x0000001e14147c24 */ /* 0x008fe2000f8e02ff */
[----:B------:R-:W-:Y:S01]  /*9700*/  IABS R11, R11 ;  /* 0x0000000b000b7213 */ /* 0x000fe20000000000 */
[----:B------:R-:W-:Y:S01]  /*9710*/  IMAD.HI.U32 R3, R9, R12, RZ ;  /* 0x0000000c09037227 */ /* 0x000fe200078e00ff */
[----:B------:R1:W-:Y:S01]  /*9720*/  STL [R1+0x71c], R6 ;  /* 0x00071c0601007387 */ /* 0x0003e20000100800 */
[----:B------:R-:W-:-:S02]  /*9730*/  ISETP.GT.U32.AND P6, PT, R8, R2, PT ;  /* 0x000000020800720c */ /* 0x000fc40003fc4070 */
[----:B------:R-:W-:Y:S01]  /*9740*/  IMAD.MOV R3, RZ, RZ, -R3 ;  /* 0x000000ffff037224 */ /* 0x000fe200078e0a03 */
[----:B------:R-:W-:Y:S01]  /*9750*/  IABS R80, R14 ;  /* 0x0000000e00507213 */ /* 0x000fe20000000000 */
[----:B0-----:R-:W-:Y:S01]  /*9760*/  VIADD R5, R0, 0xae ;  /* 0x000000ae00057836 */ /* 0x001fe20000000000 */
[----:B------:R-:W-:Y:S01]  /*9770*/  IABS R82, R13 ;  /* 0x0000000d00527213 */ /* 0x000fe20000000000 */
[----:B------:R-:W-:Y:S02]  /*9780*/  IMAD R12, R8, R3, R12 ;  /* 0x00000003080c7224 */ /* 0x000fe400078e020c */
[----:B------:R-:W-:Y:S01]  /*9790*/  @!P5 IMAD.IADD R78, R78, 0x1, -R8 ;  /* 0x000000014e4ed824 */ /* 0x000fe200078e0a08 */
[----:B------:R-:W-:Y:S01]  /*97a0*/  IABS R3, R5 ;  /* 0x0000000500037213 */ /* 0x000fe20000000000 */
[----:B-1----:R-:W-:Y:S01]  /*97b0*/  IMAD.HI.U32 R6, R9, R10, RZ ;  /* 0x0000000a09067227 */ /* 0x002fe200078e00ff */
[----:B------:R-:W-:-:S03]  /*97c0*/  ISETP.GT.U32.AND P5, PT, R8, R12, PT ;  /* 0x0000000c0800720c */ /* 0x000fc60003fa4070 */
[----:B------:R-:W-:-:S04]  /*97d0*/  IMAD.HI.U32 R4, R9, R11, RZ ;  /* 0x0000000b09047227 */ /* 0x000fc800078e00ff */
[----:B------:R-:W-:-:S04]  /*97e0*/  IMAD.HI.U32 R7, R9, R3, RZ ;  /* 0x0000000309077227 */ /* 0x000fc800078e00ff */
[----:B------:R-:W-:Y:S02]  /*97f0*/  IMAD.MOV R6, RZ, RZ, -R6 ;  /* 0x000000ffff067224 */ /* 0x000fe400078e0a06 */
[----:B------:R-:W-:Y:S02]  /*9800*/  IMAD.MOV R4, RZ, RZ, -R4 ;  /* 0x000000ffff047224 */ /* 0x000fe400078e0a04 */
[----:B------:R-:W-:Y:S02]  /*9810*/  IMAD.MOV R7, RZ, RZ, -R7 ;  /* 0x000000ffff077224 */ /* 0x000fe400078e0a07 */
[C---:B------:R-:W-:Y:S02]  /*9820*/  IMAD R10, R8.reuse, R6, R10 ;  /* 0x00000006080a7224 */ /* 0x040fe400078e020a */
[C---:B------:R-:W-:Y:S01]  /*9830*/  IMAD R11, R8.reuse, R4, R11 ;  /* 0x00000004080b7224 */ /* 0x040fe200078e020b */
[----:B------:R-:W-:Y:S01]  /*9840*/  IABS R4, R16 ;  /* 0x0000001000047213 */ /* 0x000fe20000000000 */
[----:B------:R-:W-:-:S02]  /*9850*/  IMAD R3, R8, R7, R3 ;  /* 0x0000000708037224 */ /* 0x000fc400078e0203 */
[----:B------:R-:W-:Y:S01]  /*9860*/  @!P6 IMAD.IADD R2, R2, 0x1, -R8 ;  /* 0x000000010202e824 */ /* 0x000fe200078e0a08 */
[C---:B------:R-:W-:Y:S01]  /*9870*/  ISETP.GT.U32.AND P6, PT, R8.reuse, R10, PT ;  /* 0x0000000a0800720c */ /* 0x040fe20003fc4070 */
[----:B------:R-:W-:Y:S01]  /*9880*/  @!P4 IMAD.MOV R78, RZ, RZ, -R78 ;  /* 0x000000ffff4ec224 */ /* 0x000fe200078e0a4e */
[----:B------:R-:W-:Y:S01]  /*9890*/  ISETP.GT.U32.AND P4, PT, R8, R11, PT ;  /* 0x0000000b0800720c */ /* 0x000fe20003f84070 */
[----:B------:R-:W-:Y:S01]  /*98a0*/  @!P5 IMAD.IADD R12, R12, 0x1, -R8 ;  /* 0x000000010c0cd824 */ /* 0x000fe200078e0a08 */
[----:B------:R-:W-:Y:S01]  /*98b0*/  ISETP.GT.U32.AND P5, PT, R8, R3, PT ;  /* 0x000000030800720c */ /* 0x000fe20003fa4070 */
[----:B------:R-:W-:-:S04]  /*98c0*/  IMAD.HI.U32 R6, R9, R4, RZ ;  /* 0x0000000409067227 */ /* 0x000fc800078e00ff */
[----:B------:R-:W-:Y:S02]  /*98d0*/  IMAD.MOV R6, RZ, RZ, -R6 ;  /* 0x000000ffff067224 */ /* 0x000fe400078e0a06 */
[----:B------:R-:W-:Y:S02]  /*98e0*/  IMAD.MOV.U32 R15, RZ, RZ, R2 ;  /* 0x000000ffff0f7224 */ /* 0x000fe400078e0002 */
[--C-:B------:R-:W-:Y:S02]  /*98f0*/  @!P6 IMAD.IADD R10, R10, 0x1, -R8.reuse ;  /* 0x000000010a0ae824 */ /* 0x100fe400078e0a08 */
[--C-:B------:R-:W-:Y:S01]  /*9900*/  @!P4 IMAD.IADD R11, R11, 0x1, -R8.reuse ;  /* 0x000000010b0bc824 */ /* 0x100fe200078e0a08 */
[C---:B------:R-:W-:Y:S01]  /*9910*/  ISETP.GT.U32.AND P4, PT, R8.reuse, R12, PT ;  /* 0x0000000c0800720c */ /* 0x040fe20003f84070 */
[----:B------:R-:W-:Y:S01]  /*9920*/  @!P5 IMAD.IADD R3, R3, 0x1, -R8 ;  /* 0x000000010303d824 */ /* 0x000fe200078e0a08 */
[C---:B------:R-:W-:Y:S01]  /*9930*/  ISETP.GT.U32.AND P5, PT, R8.reuse, R10, PT ;  /* 0x0000000a0800720c */ /* 0x040fe20003fa4070 */
[C---:B------:R-:W-:Y:S01]  /*9940*/  IMAD R4, R8.reuse, R6, R4 ;  /* 0x0000000608047224 */ /* 0x040fe200078e0204 */
[----:B------:R-:W-:Y:S01]  /*9950*/  ISETP.GT.U32.AND P6, PT, R8, R11, PT ;  /* 0x0000000b0800720c */ /* 0x000fe20003fc4070 */
[----:B------:R-:W-:-:S04]  /*9960*/  IMAD.HI.U32 R6, R9, R80, RZ ;  /* 0x0000005009067227 */ /* 0x000fc800078e00ff */
[----:B------:R-:W-:Y:S02]  /*9970*/  IMAD.MOV R6, RZ, RZ, -R6 ;  /* 0x000000ffff067224 */ /* 0x000fe400078e0a06 */
[----:B------:R-:W-:Y:S01]  /*9980*/  @!P2 IMAD.MOV R15, RZ, RZ, -R15 ;  /* 0x000000ffff0fa224 */ /* 0x000fe200078e0a0f */
[C---:B------:R-:W-:Y:S01]  /*9990*/  ISETP.GT.U32.AND P2, PT, R8.reuse, R3, PT ;  /* 0x000000030800720c */ /* 0x040fe20003f44070 */
[----:B------:R-:W-:Y:S02]  /*99a0*/  IMAD R80, R8, R6, R80 ;  /* 0x0000000608507224 */ /* 0x000fe400078e0250 */
[--C-:B------:R-:W-:Y:S01]  /*99b0*/  @!P4 IMAD.IADD R12, R12, 0x1, -R8.reuse ;  /* 0x000000010c0cc824 */ /* 0x100fe200078e0a08 */
[----:B------:R-:W-:Y:S01]  /*99c0*/  ISETP.GT.U32.AND P4, PT, R8, R4, PT ;  /* 0x000000040800720c */ /* 0x000fe20003f84070 */
        /* <DEDUP_REMOVED lines=9> */
[----:B------:R-:W-:Y:S01]  /*9a60*/  IMAD.MOV.U32 R18, RZ, RZ, R12 ;  /* 0x000000ffff127224 */ /* 0x000fe200078e000c */
[----:B------:R-:W-:Y:S01]  /*9a70*/  IABS R16, R6 ;  /* 0x0000000600107213 */ /* 0x000fe20000000000 */
[----:B------:R-:W-:Y:S01]  /*9a80*/  @!P4 IMAD.IADD R4, R4, 0x1, -R8 ;  /* 0x000000010404c824 */ /* 0x000fe200078e0a08 */
[----:B------:R-:W-:Y:S01]  /*9a90*/  ISETP.GE.AND P6, PT, R5, RZ, PT ;  /* 0x000000ff0500720c */ /* 0x000fe20003fc6270 */
[----:B------:R-:W-:Y:S01]  /*9aa0*/  IMAD.HI.U32 R5, R9, R2, RZ ;  /* 0x0000000209057227 */ /* 0x000fe200078e00ff */
[----:B------:R-:W-:-:S03]  /*9ab0*/  ISETP.GE.AND P4, PT, R14, RZ, PT ;  /* 0x000000ff0e00720c */ /* 0x000fc60003f86270 */
[----:B------:R-:W-:Y:S02]  /*9ac0*/  @!P5 IMAD.IADD R80, R80, 0x1, -R8 ;  /* 0x000000015050d824 */ /* 0x000fe400078e0a08 */
[----:B------:R-:W-:Y:S02]  /*9ad0*/  IMAD.MOV.U32 R14, RZ, RZ, R16 ;  /* 0x000000ffff0e7224 */ /* 0x000fe400078e0010 */
[----:B------:R-:W-:Y:S01]  /*9ae0*/  IMAD.MOV R5, RZ, RZ, -R5 ;  /* 0x000000ffff057224 */ /* 0x000fe200078e0a05 */
[----:B------:R-:W-:Y:S01]  /*9af0*/  ISETP.GT.U32.AND P5, PT, R8, R80, PT ;  /* 0x000000500800720c */ /* 0x000fe20003fa4070 */
[----:B------:R-:W-:-:S04]  /*9b00*/  IMAD.HI.U32 R12, R9, R14, RZ ;  /* 0x0000000e090c7227 */ /* 0x000fc800078e00ff */
[----:B------:R-:W-:Y:S02]  /*9b10*/  IMAD.MOV.U32 R17, RZ, RZ, R11 ;  /* 0x000000ffff117224 */ /* 0x000fe400078e000b */
[----:B------:R-:W-:Y:S02]  /*9b20*/  IMAD.MOV.U32 R11, RZ, RZ, R10 ;  /* 0x000000ffff0b7224 */ /* 0x000fe400078e000a */
[C---:B------:R-:W-:Y:S02]  /*9b30*/  IMAD R2, R8.reuse, R5, R2 ;  /* 0x0000000508027224 */ /* 0x040fe400078e0202 */
[----:B------:R-:W-:Y:S01]  /*9b40*/  @!P0 IMAD.MOV R18, RZ, RZ, -R18 ;  /* 0x000000ffff128224 */ /* 0x000fe200078e0a12 */
[----:B------:R-:W-:Y:S01]  /*9b50*/  ISETP.GT.U32.AND P0, PT, R8, R4, PT ;  /* 0x000000040800720c */ /* 0x000fe20003f04070 */
[----:B------:R-:W-:Y:S02]  /*9b60*/  IMAD.MOV.U32 R10, RZ, RZ, R3 ;  /* 0x000000ffff0a7224 */ /* 0x000fe400078e0003 */
[----:B------:R-:W-:Y:S01]  /*9b70*/  IMAD.MOV R12, RZ, RZ, -R12 ;  /* 0x000000ffff0c7224 */ /* 0x000fe200078e0a0c */
[----:B------:R-:W-:Y:S01]  /*9b80*/  STL [R1+0x6ec], R18 ;  /* 0x0006ec1201007387 */ /* 0x000fe20000100800 */
[----:B0-----:R-:W-:-:S04]  /*9b90*/  IMAD.HI.U32 R15, R9, R82, RZ ;  /* 0x00000052090f7227 */ /* 0x001fc800078e00ff */
[----:B------:R-:W-:Y:S01]  /*9ba0*/  @!P6 IMAD.MOV R10, RZ, RZ, -R10 ;  /* 0x000000ffff0ae224 */ /* 0x000fe200078e0a0a */
[C---:B------:R-:W-:Y:S01]  /*9bb0*/  ISETP.GT.U32.AND P6, PT, R8.reuse, R2, PT ;  /* 0x000000020800720c */ /* 0x040fe20003fc4070 */
[----:B------:R-:W-:Y:S02]  /*9bc0*/  IMAD R3, R8, R12, R14 ;  /* 0x0000000c08037224 */ /* 0x000fe400078e020e */
[----:B------:R-:W-:Y:S02]  /*9bd0*/  IMAD.MOV R15, RZ, RZ, -R15 ;  /* 0x000000ffff0f7224 */ /* 0x000fe400078e0a0f */
[----:B------:R-:W-:Y:S01]  /*9be0*/  @!P5 IMAD.IADD R80, R80, 0x1, -R8 ;  /* 0x000000015050d824 */ /* 0x000fe200078e0a08 */
[C---:B------:R-:W-:Y:S01]  /*9bf0*/  ISETP.GT.U32.AND P5, PT, R8.reuse, R3, PT ;  /* 0x000000030800720c */ /* 0x040fe20003fa4070 */
[----:B------:R-:W-:Y:S02]  /*9c00*/  @!P3 IMAD.MOV R17, RZ, RZ, -R17 ;  /* 0x000000ffff11b224 */ /* 0x000fe400078e0a11 */
[----:B------:R-:W-:-:S02]  /*9c10*/  IMAD R82, R8, R15, R82 ;  /* 0x0000000f08527224 */ /* 0x000fc400078e0252 */
[----:B------:R-:W-:Y:S01]  /*9c20*/  @!P1 IMAD.MOV R11, RZ, RZ, -R11 ;  /* 0x000000ffff0b9224 */ /* 0x000fe200078e0a0b */
[----:B------:R-:W-:Y:S01]  /*9c30*/  STL [R1+0x6f4], R17 ;  /* 0x0006f41101007387 */ /* 0x000fe20000100800 */
[--C-:B------:R-:W-:Y:S01]  /*9c40*/  @!P0 IMAD.IADD R4, R4, 0x1, -R8.reuse ;  /* 0x0000000104048824 */ /* 0x100fe200078e0a08 */
[----:B------:R-:W-:Y:S01]  /*9c50*/  ISETP.GT.U32.AND P3, PT, R8, R82, PT ;  /* 0x000000520800720c */ /* 0x000fe20003f64070 */
[--C-:B------:R-:W-:Y:S01]  /*9c60*/  @!P6 IMAD.IADD R2, R2, 0x1, -R8.reuse ;  /* 0x000000010202e824 */ /* 0x100fe200078e0a08 */
[----:B------:R0:W-:Y:S01]  /*9c70*/  STL [R1+0x6fc], R11 ;  /* 0x0006fc0b01007387 */ /* 0x0001e20000100800 */
[----:B------:R-:W-:Y:S01]  /*9c80*/  ISETP.GE.AND P1, PT, R13, RZ, PT ;  /* 0x000000ff0d00720c */ /* 0x000fe20003f26270 */
[C---:B------:R-:W-:Y:S01]  /*9c90*/  VIADD R13, R0.reuse, 0xb5 ;  /* 0x000000b5000d7836 */ /* 0x040fe20000000000 */
[----:B------:R-:W-:Y:S01]  /*9ca0*/  ISETP.GE.AND P0, PT, R7, RZ, PT ;  /* 0x000000ff0700720c */ /* 0x000fe20003f06270 */
[----:B------:R-:W-:Y:S01]  /*9cb0*/  @!P5 IMAD.IADD R3, R3, 0x1, -R8 ;  /* 0x000000010303d824 */ /* 0x000fe200078e0a08 */
[----:B------:R-:W-:Y:S01]  /*9cc0*/  STL [R1+0x700], R10 ;  /* 0x0007000a01007387 */ /* 0x000fe20000100800 */
[----:B------:R-:W-:Y:S01]  /*9cd0*/  VIADD R5, R0, 0xb4 ;  /* 0x000000b400057836 */ /* 0x000fe20000000000 */
[----:B------:R-:W-:Y:S01]  /*9ce0*/  IABS R12, R13 ;  /* 0x0000000d000c7213 */ /* 0x000fe20000000000 */
[----:B------:R-:W-:Y:S01]  /*9cf0*/  @!P4 IMAD.MOV R80, RZ, RZ, -R80 ;  /* 0x000000ffff50c224 */ /* 0x000fe200078e0a50 */
[----:B------:R-:W-:Y:S01]  /*9d00*/  ISETP.GT.U32.AND P5, PT, R8, R3, PT ;  /* 0x000000030800720c */ /* 0x000fe20003fa4070 */
[----:B0-----:R-:W-:Y:S01]  /*9d10*/  IMAD.MOV.U32 R11, RZ, RZ, R4 ;  /* 0x000000ffff0b7224 */ /* 0x001fe200078e0004 */
[----:B------:R-:W-:Y:S01]  /*9d20*/  IABS R14, R5 ;  /* 0x00000005000e7213 */ /* 0x000fe20000000000 */
[----:B------:R-:W-:Y:S01]  /*9d30*/  @!P3 IMAD.IADD R82, R82, 0x1, -R8 ;  /* 0x000000015252b824 */ /* 0x000fe200078e0a08 */
[----:B------:R-:W-:Y:S01]  /*9d40*/  ISETP.GE.AND P3, PT, R6, RZ, PT ;  /* 0x000000ff0600720c */ /* 0x000fe20003f66270 */
[----:B------:R-:W-:Y:S01]  /*9d50*/  @!P2 IMAD.MOV R11, RZ, RZ, -R11 ;  /* 0x000000ffff0ba224 */ /* 0x000fe200078e0a0b */
[C---:B------:R-:W-:Y:S01]  /*9d60*/  ISETP.GT.U32.AND P2, PT, R8.reuse, R2, PT ;  /* 0x000000020800720c */ /* 0x040fe20003f44070 */
[----:B------:R-:W-:Y:S01]  /*9d70*/  IMAD.HI.U32 R7, R9, R12, RZ ;  /* 0x0000000c09077227 */ /* 0x000fe200078e00ff */
[----:B------:R-:W-:-:S02]  /*9d80*/  ISETP.GT.U32.AND P6, PT, R8, R82, PT ;  /* 0x000000520800720c */ /* 0x000fc40003fc4070 */
[----:B------:R0:W-:Y:S01]  /*9d90*/  STL [R1+0x6f8], R11 ;  /* 0x0006f80b01007387 */ /* 0x0001e20000100800 */
[----:B------:R-:W-:Y:S02]  /*9da0*/  IMAD.MOV R15, RZ, RZ, -R7 ;  /* 0x000000ffff0f7224 */ /* 0x000fe400078e0a07 */
[----:B------:R-:W-:-:S04]  /*9db0*/  IMAD.HI.U32 R4, R9, R14, RZ ;  /* 0x0000000e09047227 */ /* 0x000fc800078e00ff */
[----:B------:R-:W-:Y:S02]  /*9dc0*/  IMAD.MOV R4, RZ, RZ, -R4 ;  /* 0x000000ffff047224 */ /* 0x000fe400078e0a04 */
[----:B------:R-:W-:Y:S01]  /*9dd0*/  @!P2 IMAD.IADD R2, R2, 0x1, -R8 ;  /* 0x000000010202a824 */ /* 0x000fe200078e0a08 */
[----:B------:R-:W-:Y:S01]  /*9de0*/  ISETP.GE.AND P2, PT, R5, RZ, PT ;  /* 0x000000ff0500720c */ /* 0x000fe20003f46270 */
[----:B------:R-:W-:Y:S02]  /*9df0*/  IMAD R5, R8, R15, R12 ;  /* 0x0000000f08057224 */ /* 0x000fe400078e020c */
[----:B0-----:R-:W-:Y:S02]  /*9e00*/  VIADD R11, R0, 0xb7 ;  /* 0x000000b7000b7836 */ /* 0x001fe40000000000 */
[----:B------:R-:W-:Y:S01]  /*9e10*/  @!P5 IMAD.IADD R3, R3, 0x1, -R8 ;  /* 0x000000010303d824 */ /* 0x000fe200078e0a08 */
[----:B------:R-:W-:Y:S01]  /*9e20*/  ISETP.GT.U32.AND P5, PT, R8, R5, PT ;  /* 0x000000050800720c */ /* 0x000fe20003fa4070 */
[----:B------:R-:W-:-:S02]  /*9e30*/  VIADD R10, R0, 0xb6 ;  /* 0x000000b6000a7836 */ /* 0x000fc40000000000 */
[----:B------:R-:W-:Y:S01]  /*9e40*/  IMAD R4, R8, R4, R14 ;  /* 0x0000000408047224 */ /* 0x000fe200078e020e */
[----:B------:R-:W-:Y:S01]  /*9e50*/  IABS R14, R11 ;  /* 0x0000000b000e7213 */ /* 0x000fe20000000000 */
[----:B------:R-:W-:Y:S01]  /*9e60*/  @!P6 IMAD.IADD R82, R82, 0x1, -R8 ;  /* 0x000000015252e824 */ /* 0x000fe200078e0a08 */
[----:B------:R-:W-:Y:S01]  /*9e70*/  IABS R6, R10 ;  /* 0x0000000a00067213 */ /* 0x000fe20000000000 */
[----:B------:R-:W-:Y:S01]  /*9e80*/  VIADD R12, R0, 0xb8 ;  /* 0x000000b8000c7836 */ /* 0x000fe20000000000 */
[----:B------:R-:W-:Y:S01]  /*9e90*/  ISETP.GT.U32.AND P6, PT, R8, R4, PT ;  /* 0x000000040800720c */ /* 0x000fe20003fc4070 */
[----:B------:R-:W-:Y:S02]  /*9ea0*/  IMAD.MOV.U32 R7, RZ, RZ, R14 ;  /* 0x000000ffff077224 */ /* 0x000fe400078e000e */
[----:B------:R-:W-:Y:S01]  /*9eb0*/  IMAD.HI.U32 R16, R9, R6, RZ ;  /* 0x0000000609107227 */ /* 0x000fe200078e00ff */
[----:B------:R-:W-:-:S03]  /*9ec0*/  IABS R14, R12 ;  /* 0x0000000c000e7213 */ /* 0x000fc60000000000 */
[----:B------:R-:W-:-:S04]  /*9ed0*/  IMAD.HI.U32 R15, R9, R7, RZ ;  /* 0x00000007090f7227 */ /* 0x000fc800078e00ff */
[----:B------:R-:W-:Y:S02]  /*9ee0*/  @!P5 IMAD.IADD R5, R5, 0x1, -R8 ;  /* 0x000000010505d824 */ /* 0x000fe400078e0a08 */
[----:B------:R-:W-:Y:S02]  /*9ef0*/  IMAD.MOV R16, RZ, RZ, -R16 ;  /* 0x000000ffff107224 */ /* 0x000fe400078e0a10 */
[----:B------:R-:W-:Y:S01]  /*9f00*/  IMAD.MOV R15, RZ, RZ, -R15 ;  /* 0x000000ffff0f7224 */ /* 0x000fe200078e0a0f */
[C---:B------:R-:W-:Y:S01]  /*9f10*/  ISETP.GT.U32.AND P4, PT, R8.reuse, R5, PT ;  /* 0x000000050800720c */ /* 0x040fe20003f84070 */
[----:B------:R-:W-:Y:S02]  /*9f20*/  IMAD R6, R8, R16, R6 ;  /* 0x0000001008067224 */ /* 0x000fe400078e0206 */
[----:B------:R-:W-:Y:S01]  /*9f30*/  @!P6 IMAD.IADD R4, R4, 0x1, -R8 ;  /* 0x000000010404e824 */ /* 0x000fe200078e0a08 */
[----:B------:R-:W-:Y:S01]  /*9f40*/  ISETP.GE.AND P6, PT, R13, RZ, PT ;  /* 0x000000ff0d00720c */ /* 0x000fe20003fc6270 */
[----:B------:R-:W-:-:S03]  /*9f50*/  IMAD.HI.U32 R16, R9, R14, RZ ;  /* 0x0000000e09107227 */ /* 0x000fc600078e00ff */
[C---:B------:R-:W-:Y:S01]  /*9f60*/  ISETP.GT.U32.AND P5, PT, R8.reuse, R4, PT ;  /* 0x000000040800720c */ /* 0x040fe20003fa4070 */
[C---:B------:R-:W-:Y:S02]  /*9f70*/  IMAD R7, R8.reuse, R15, R7 ;  /* 0x0000000f08077224 */ /* 0x040fe400078e0207 */
[----:B------:R-:W-:Y:S02]  /*9f80*/  IMAD.MOV.U32 R17, RZ, RZ, R3 ;  /* 0x000000ffff117224 */ /* 0x000fe400078e0003 */
[----:B------:R-:W-:Y:S02]  /*9f90*/  IMAD.MOV R16, RZ, RZ, -R16 ;  /* 0x000000ffff107224 */ /* 0x000fe400078e0a10 */
[----:B------:R-:W-:Y:S01]  /*9fa0*/  @!P3 IMAD.MOV R17, RZ, RZ, -R17 ;  /* 0x000000ffff11b224 */ /* 0x000fe200078e0a11 */
[C---:B------:R-:W-:Y:S01]  /*9fb0*/  ISETP.GT.U32.AND P3, PT, R8.reuse, R7, PT ;  /* 0x000000070800720c */ /* 0x040fe20003f64070 */
[----:B------:R-:W-:Y:S02]  /*9fc0*/  IMAD R14, R8, R16, R14 ;  /* 0x00000010080e7224 */ /* 0x000fe400078e020e */
[----:B------:R-:W-:-:S02]  /*9fd0*/  @!P4 IMAD.IADD R5, R5, 0x1, -R8 ;  /* 0x000000010505c824 */ /* 0x000fc400078e0a08 */
[----:B------:R-:W-:Y:S01]  /*9fe0*/  VIADD R13, R0, 0xb9 ;  /* 0x000000b9000d7836 */ /* 0x000fe20000000000 */
[C---:B------:R-:W-:Y:S01]  /*9ff0*/  ISETP.GT.U32.AND P4, PT, R8.reuse, R14, PT ;  /* 0x0000000e0800720c */ /* 0x040fe20003f84070 */
[----:B------:R-:W-:Y:S01]  /*a000*/  @!P1 IMAD.MOV R82, RZ, RZ, -R82 ;  /* 0x000000ffff529224 */ /* 0x000fe200078e0a52 */
[----:B------:R-:W-:Y:S01]  /*a010*/  ISETP.GT.U32.AND P1, PT, R8, R6, PT ;  /* 0x000000060800720c */ /* 0x000fe20003f24070 */
[----:B------:R-:W-:Y:S01]  /*a020*/  IMAD.MOV.U32 R18, RZ, RZ, R2 ;  /* 0x000000ffff127224 */ /* 0x000fe200078e0002 */
[----:B------:R-:W-:Y:S01]  /*a030*/  IABS R15, R13 ;  /* 0x0000000d000f7213 */ /* 0x000fe20000000000 */
[--C-:B------:R-:W-:Y:S01]  /*a040*/  @!P5 IMAD.IADD R4, R4, 0x1, -R8.reuse ;  /* 0x000000010404d824 */ /* 0x100fe200078e0a08 */
[----:B------:R-:W-:Y:S01]  /*a050*/  ISETP.GE.AND P5, PT, R11, RZ, PT ;  /* 0x000000ff0b00720c */ /* 0x000fe20003fa6270 */
[----:B------:R-:W-:Y:S02]  /*a060*/  VIADD R3, R0, 0xba ;  /* 0x000000ba00037836 */ /* 0x000fe40000000000 */
[----:B------:R-:W-:-:S02]  /*a070*/  @!P3 IMAD.IADD R7, R7, 0x1, -R8 ;  /* 0x000000010707b824 */ /* 0x000fc400078e0a08 */
[----:B------:R-:W-:Y:S01]  /*a080*/  @!P0 IMAD.MOV R18, RZ, RZ, -R18 ;  /* 0x000000ffff128224 */ /* 0x000fe200078e0a12 */
[----:B------:R-:W-:Y:S01]  /*a090*/  ISETP.GE.AND P0, PT, R10, RZ, PT ;  /* 0x000000ff0a00720c */ /* 0x000fe20003f06270 */
[----:B------:R-:W-:Y:S01]  /*a0a0*/  IMAD.MOV.U32 R16, RZ, RZ, R4 ;  /* 0x000000ffff107224 */ /* 0x000fe200078e0004 */
[----:B------:R-:W-:Y:S01]  /*a0b0*/  IABS R4, R3 ;  /* 0x0000000300047213 */ /* 0x000fe20000000000 */
[----:B------:R-:W-:Y:S01]  /*a0c0*/  IMAD.HI.U32 R10, R9, R15, RZ ;  /* 0x0000000f090a7227 */ /* 0x000fe200078e00ff */
[----:B------:R-:W-:Y:S01]  /*a0d0*/  ISETP.GT.U32.AND P3, PT, R8, R7, PT ;  /* 0x000000070800720c */ /* 0x000fe20003f64070 */
[----:B------:R-:W-:Y:S02]  /*a0e0*/  STL [R1+0x6e0], R18 ;  /* 0x0006e01201007387 */ /* 0x000fe40000100800 */
[----:B------:R-:W-:Y:S02]  /*a0f0*/  @!P4 IMAD.IADD R14, R14, 0x1, -R8 ;  /* 0x000000010e0ec824 */ /* 0x000fe400078e0a08 */
[----:B------:R-:W-:Y:S01]  /*a100*/  IMAD.MOV R86, RZ, RZ, -R10 ;  /* 0x000000ffff567224 */ /* 0x000fe200078e0a0a */
[----:B------:R-:W-:Y:S01]  /*a110*/  STL [R1+0x6e4], R17 ;  /* 0x0006e41101007387 */ /* 0x000fe20000100800 */
[----:B------:R-:W-:Y:S01]  /*a120*/  IMAD.MOV.U32 R10, RZ, RZ, R4 ;  /* 0x000000ffff0a7224 */ /* 0x000fe200078e0004 */
[----:B------:R-:W-:Y:S01]  /*a130*/  ISETP.GT.U32.AND P4, PT, R8, R14, PT ;  /* 0x0000000e0800720c */ /* 0x000fe20003f84070 */
[----:B------:R-:W-:Y:S01]  /*a140*/  @!P1 IMAD.IADD R6, R6, 0x1, -R8 ;  /* 0x0000000106069824 */ /* 0x000fe200078e0a08 */
[----:B------:R-:W-:Y:S01]  /*a150*/  ISETP.GE.AND P1, PT, R12, RZ, PT ;  /* 0x000000ff0c00720c */ /* 0x000fe20003f26270 */
[----:B------:R-:W-:-:S02]  /*a160*/  IMAD.MOV.U32 R11, RZ, RZ, R5 ;  /* 0x000000ffff0b7224 */ /* 0x000fc400078e0005 */
[----:B------:R-:W-:-:S04]  /*a170*/  IMAD.HI.U32 R5, R9, R10, RZ ;  /* 0x0000000a09057227 */ /* 0x000fc800078e00ff */
[----:B------:R-:W-:Y:S01]  /*a180*/  @!P2 IMAD.MOV R16, RZ, RZ, -R16 ;  /* 0x000000ffff10a224 */ /* 0x000fe200078e0a10 */
[C---:B------:R-:W-:Y:S01]  /*a190*/  ISETP.GT.U32.AND P2, PT, R8.reuse, R6, PT ;  /* 0x000000060800720c */ /* 0x040fe20003f44070 */
[----:B------:R-:W-:Y:S02]  /*a1a0*/  IMAD.MOV R5, RZ, RZ, -R5 ;  /* 0x000000ffff057224 */ /* 0x000fe400078e0a05 */
[----:B------:R-:W-:Y:S01]  /*a1b0*/  @!P3 IMAD.IADD R7, R7, 0x1, -R8 ;  /* 0x000000010707b824 */ /* 0x000fe200078e0a08 */
[----:B------:R-:W-:Y:S01]  /*a1c0*/  ISETP.GE.AND P3, PT, R3, RZ, PT ;  /* 0x000000ff0300720c */ /* 0x000fe20003f66270 */
[C---:B------:R-:W-:Y:S01]  /*a1d0*/  IMAD R3, R8.reuse, R5, R10 ;  /* 0x0000000508037224 */ /* 0x040fe200078e020a */
[----:B------:R-:W-:Y:S01]  /*a1e0*/  STL [R1+0x6dc], R16 ;  /* 0x0006dc1001007387 */ /* 0x000fe20000100800 */
[----:B------:R-:W-:Y:S02]  /*a1f0*/  IMAD R86, R8, R86, R15 ;  /* 0x0000005608567224 */ /* 0x000fe400078e020f */
[----:B------:R-:W-:Y:S01]  /*a200*/  @!P4 IMAD.IADD R14, R14, 0x1, -R8 ;  /* 0x000000010e0ec824 */ /* 0x000fe200078e0a08 */
[----:B------:R-:W-:Y:S01]  /*a210*/  ISETP.GT.U32.AND P4, PT, R8, R3, PT ;  /* 0x000000030800720c */ /* 0x000fe20003f84070 */
[----:B------:R-:W-:-:S02]  /*a220*/  VIADD R2, R0, 0xbb ;  /* 0x000000bb00027836 */ /* 0x000fc40000000000 */
[----:B------:R-:W-:Y:S01]  /*a230*/  @!P2 IMAD.IADD R6, R6, 0x1, -R8 ;  /* 0x000000010606a824 */ /* 0x000fe200078e0a08 */
[----:B------:R-:W-:Y:S01]  /*a240*/  ISETP.GT.U32.AND P2, PT, R8, R86, PT ;  /* 0x000000560800720c */ /* 0x000fe20003f44070 */
[----:B------:R-:W-:Y:S01]  /*a250*/  VIADD R5, R0, 0xbc ;  /* 0x000000bc00057836 */ /* 0x000fe20000000000 */
[----:B------:R-:W-:Y:S01]  /*a260*/  IABS R4, R2 ;  /* 0x0000000200047213 */ /* 0x000fe20000000000 */
[----:B------:R-:W-:Y:S01]  /*a270*/  @!P6 IMAD.MOV R11, RZ, RZ, -R11 ;  /* 0x000000ffff0be224 */ /* 0x000fe200078e0a0b */
[----:B------:R-:W-:Y:S01]  /*a280*/  ISETP.GE.AND P6, PT, R13, RZ, PT ;  /* 0x000000ff0d00720c */ /* 0x000fe20003fc6270 */
[----:B------:R-:W-:Y:S01]  /*a290*/  IMAD.MOV.U32 R15, RZ, RZ, R6 ;  /* 0x000000ffff0f7224 */ /* 0x000fe200078e0006 */
[----:B------:R-:W-:Y:S01]  /*a2a0*/  IABS R12, R5 ;  /* 0x00000005000c7213 */ /* 0x000fe20000000000 */
[----:B------:R-:W-:Y:S01]  /*a2b0*/  IMAD.HI.U32 R13, R9, R4, RZ ;  /* 0x00000004090d7227 */ /* 0x000fe200078e00ff */
[----:B------:R0:W-:Y:S03]  /*a2c0*/  STL [R1+0x6d8], R11 ;  /* 0x0006d80b01007387 */ /* 0x0001e60000100800 */
[----:B------:R-:W-:-:S02]  /*a2d0*/  @!P4 IMAD.IADD R3, R3, 0x1, -R8 ;  /* 0x000000010303c824 */ /* 0x000fc400078e0a08 */
[----:B------:R-:W-:Y:S02]  /*a2e0*/  IMAD.MOV.U32 R6, RZ, RZ, R12 ;  /* 0x000000ffff067224 */ /* 0x000fe400078e000c */
[----:B------:R-:W-:Y:S01]  /*a2f0*/  IMAD.MOV R13, RZ, RZ, -R13 ;  /* 0x000000ffff0d7224 */ /* 0x000fe200078e0a0d */
[----:B------:R-:W-:Y:S01]  /*a300*/  ISETP.GT.U32.AND P4, PT, R8, R3, PT ;  /* 0x000000030800720c */ /* 0x000fe20003f84070 */
[----:B------:R-:W-:Y:S01]  /*a310*/  @!P2 IMAD.IADD R86, R86, 0x1, -R8 ;  /* 0x000000015656a824 */ /* 0x000fe200078e0a08 */
[----:B------:R-:W-:Y:S01]  /*a320*/  ISETP.GE.AND P2, PT, R2, RZ, PT ;  /* 0x000000ff0200720c */ /* 0x000fe20003f46270 */
[----:B------:R-:W-:Y:S02]  /*a330*/  VIADD R10, R0, 0xbd ;  /* 0x000000bd000a7836 */ /* 0x000fe40000000000 */
[----:B------:R-:W-:-:S03]  /*a340*/  IMAD.HI.U32 R2, R9, R6, RZ ;  /* 0x0000000609027227 */ /* 0x000fc600078e00ff */
[----:B0-----:R-:W-:Y:S01]  /*a350*/  IABS R11, R10 ;  /* 0x0000000a000b7213 */ /* 0x001fe20000000000 */
[----:B------:R-:W-:Y:S01]  /*a360*/  @!P0 IMAD.MOV R15, RZ, RZ, -R15 ;  /* 0x000000ffff0f8224 */ /* 0x000fe200078e0a0f */
[C---:B------:R-:W-:Y:S01]  /*a370*/  ISETP.GT.U32.AND P0, PT, R8.reuse, R86, PT ;  /* 0x000000560800720c */ /* 0x040fe20003f04070 */
[C---:B------:R-:W-:Y:S02]  /*a380*/  IMAD R4, R8.reuse, R13, R4 ;  /* 0x0000000d08047224 */ /* 0x040fe400078e0204 */
[----:B------:R-:W-:Y:S01]  /*a390*/  IMAD.MOV.U32 R12, RZ, RZ, R7 ;  /* 0x000000ffff0c7224 */ /* 0x000fe200078e0007 */
[----:B------:R-:W-:Y:S01]  /*a3a0*/  STL [R1+0x6d4], R15 ;  /* 0x0006d40f01007387 */ /* 0x000fe20000100800 */
[----:B------:R-:W-:Y:S02]  /*a3b0*/  IMAD.MOV R2, RZ, RZ, -R2 ;  /* 0x000000ffff027224 */ /* 0x000fe400078e0a02 */
[----:B------:R-:W-:Y:S01]  /*a3c0*/  @!P5 IMAD.MOV R12, RZ, RZ, -R12 ;  /* 0x000000ffff0cd224 */ /* 0x000fe200078e0a0c */
[C---:B------:R-:W-:Y:S01]  /*a3d0*/  ISETP.GT.U32.AND P5, PT, R8.reuse, R4, PT ;  /* 0x000000040800720c */ /* 0x040fe20003fa4070 */
[----:B------:R-:W-:-:S02]  /*a3e0*/  IMAD R2, R8, R2, R6 ;  /* 0x0000000208027224 */ /* 0x000fc400078e0206 */
[----:B------:R-:W-:Y:S01]  /*a3f0*/  IMAD.HI.U32 R7, R9, R11, RZ ;  /* 0x0000000b09077227 */ /* 0x000fe200078e00ff */
[----:B------:R0:W-:Y:S03]  /*a400*/  STL [R1+0x6d0], R12 ;  /* 0x0006d00c01007387 */ /* 0x0001e60000100800 */
[--C-:B------:R-:W-:Y:S01]  /*a410*/  @!P4 IMAD.IADD R3, R3, 0x1, -R8.reuse ;  /* 0x000000010303c824 */ /* 0x100fe200078e0a08 */
[----:B------:R-:W-:Y:S01]  /*a420*/  ISETP.GT.U32.AND P4, PT, R8, R2, PT ;  /* 0x000000020800720c */ /* 0x000fe20003f84070 */
[----:B------:R-:W-:Y:S02]  /*a430*/  IMAD.MOV R7, RZ, RZ, -R7 ;  /* 0x000000ffff077224 */ /* 0x000fe400078e0a07 */
[----:B------:R-:W-:Y:S01]  /*a440*/  @!P0 IMAD.IADD R86, R86, 0x1, -R8 ;  /* 0x0000000156568824 */ /* 0x000fe200078e0a08 */
[----:B------:R-:W-:Y:S01]  /*a450*/  ISETP.GE.AND P0, PT, R10, RZ, PT ;  /* 0x000000ff0a00720c */ /* 0x000fe20003f06270 */
[----:B------:R-:W-:-:S02]  /*a460*/  IMAD R10, R8, R7, R11 ;  /* 0x00000007080a7224 */ /* 0x000fc400078e020b */
[----:B------:R-:W-:Y:S02]  /*a470*/  @!P5 IMAD.IADD R4, R4, 0x1, -R8 ;  /* 0x000000010404d824 */ /* 0x000fe400078e0a08 */
[----:B------:R-:W-:Y:S01]  /*a480*/  @!P6 IMAD.MOV R86, RZ, RZ, -R86 ;  /* 0x000000ffff56e224 */ /* 0x000fe200078e0a56 */
[----:B------:R-:W-:Y:S01]  /*a490*/  ISETP.GT.U32.AND P6, PT, R8, R10, PT ;  /* 0x0000000a0800720c */ /* 0x000fe20003fc4070 */
[----:B0-----:R-:W-:Y:S01]  /*a4a0*/  VIADD R12, R0, 0xbe ;  /* 0x000000be000c7836 */ /* 0x001fe20000000000 */
[----:B------:R-:W-:Y:S01]  /*a4b0*/  ISETP.GT.U32.AND P5, PT, R8, R4, PT ;  /* 0x000000040800720c */ /* 0x000fe20003fa4070 */
[----:B------:R-:W-:Y:S02]  /*a4c0*/  @!P4 IMAD.IADD R2, R2, 0x1, -R8 ;  /* 0x000000010202c824 */ /* 0x000fe400078e0a08 */
[----:B------:R-:W-:Y:S01]  /*a4d0*/  VIADD R6, R0, 0xbf ;  /* 0x000000bf00067836 */ /* 0x000fe20000000000 */
[----:B------:R-:W-:Y:S01]  /*a4e0*/  IABS R7, R12 ;  /* 0x0000000c00077213 */ /* 0x000fe20000000000 */
[----:B------:R-:W-:Y:S01]  /*a4f0*/  IMAD.MOV.U32 R84, RZ, RZ, R14 ;  /* 0x000000ffff547224 */ /* 0x000fe200078e000e */
[----:B------:R-:W-:Y:S01]  /*a500*/  ISETP.GT.U32.AND P4, PT, R8, R2, PT ;  /* 0x000000020800720c */ /* 0x000fe20003f84070 */
[----:B------:R-:W-:Y:S01]  /*a510*/  IMAD.MOV.U32 R14, RZ, RZ, R3 ;  /* 0x000000ffff0e7224 */ /* 0x000fe200078e0003 */
[----:B------:R-:W-:Y:S01]  /*a520*/  IABS R11, R6 ;  /* 0x00000006000b7213 */ /* 0x000fe20000000000 */
[----:B------:R-:W-:-:S04]  /*a530*/  IMAD.HI.U32 R3, R9, R7, RZ ;  /* 0x0000000709037227 */ /* 0x000fc800078e00ff */
[----:B------:R-:W-:Y:S02]  /*a540*/  @!P6 IMAD.IADD R10, R10, 0x1, -R8 ;  /* 0x000000010a0ae824 */ /* 0x000fe400078e0a08 */
[----:B------:R-:W-:Y:S01]  /*a550*/  @!P1 IMAD.MOV R84, RZ, RZ, -R84 ;  /* 0x000000ffff549224 */ /* 0x000fe200078e0a54 */
[----:B------:R-:W-:Y:S01]  /*a560*/  ISETP.GE.AND P1, PT, R5, RZ, PT ;  /* 0x000000ff0500720c */ /* 0x000fe20003f26270 */
[----:B------:R-:W-:Y:S01]  /*a570*/  @!P5 IMAD.IADD R4, R4, 0x1, -R8 ;  /* 0x000000010404d824 */ /* 0x000fe200078e0a08 */
[----:B------:R-:W-:Y:S01]  /*a580*/  ISETP.GE.AND P5, PT, R6, RZ, PT ;  /* 0x000000ff0600720c */ /* 0x000fe20003fa6270 */
[----:B------:R-:W-:Y:S01]  /*a590*/  VIADD R5, R0, 0xc0 ;  /* 0x000000c000057836 */ /* 0x000fe20000000000 */
[----:B------:R-:W-:Y:S01]  /*a5a0*/  ISETP.GT.U32.AND P6, PT, R8, R10, PT ;  /* 0x0000000a0800720c */ /* 0x000fe20003fc4070 */
[----:B------:R-:W-:-:S03]  /*a5b0*/  IMAD.HI.U32 R6, R9, R11, RZ ;  /* 0x0000000b09067227 */ /* 0x000fc600078e00ff */
[----:B------:R-:W-:Y:S01]  /*a5c0*/  IABS R13, R5 ;  /* 0x00000005000d7213 */ /* 0x000fe20000000000 */
[----:B------:R-:W-:Y:S01]  /*a5d0*/  @!P3 IMAD.MOV R14, RZ, RZ, -R14 ;  /* 0x000000ffff0eb224 */ /* 0x000fe200078e0a0e */
[----:B------:R-:W-:Y:S01]  /*a5e0*/  ISETP.GE.AND P3, PT, R12, RZ, PT ;  /* 0x000000ff0c00720c */ /* 0x000fe20003f66270 */
[----:B------:R-:W-:Y:S02]  /*a5f0*/  IMAD.MOV R3, RZ, RZ, -R3 ;  /* 0x000000ffff037224 */ /* 0x000fe400078e0a03 */
[----:B------:R-:W-:Y:S01]  /*a600*/  IMAD.MOV R6, RZ, RZ, -R6 ;  /* 0x000000ffff067224 */ /* 0x000fe200078e0a06 */
[----:B------:R0:W-:Y:S01]  /*a610*/  STL [R1+0x6c8], R14 ;  /* 0x0006c80e01007387 */ /* 0x0001e20000100800 */
[----:B------:R-:W-:Y:S02]  /*a620*/  @!P4 IMAD.IADD R2, R2, 0x1, -R8 ;  /* 0x000000010202c824 */ /* 0x000fe400078e0a08 */
[----:B------:R-:W-:Y:S02]  /*a630*/  IMAD R3, R8, R3, R7 ;  /* 0x0000000308037224 */ /* 0x000fe400078e0207 */
[----:B------:R-:W-:-:S02]  /*a640*/  IMAD.MOV.U32 R7, RZ, RZ, R2 ;  /* 0x000000ffff077224 */ /* 0x000fc400078e0002 */
[----:B------:R-:W-:Y:S01]  /*a650*/  IMAD.HI.U32 R12, R9, R13, RZ ;  /* 0x0000000d090c7227 */ /* 0x000fe200078e00ff */
[----:B------:R-:W-:-:S03]  /*a660*/  ISETP.GT.U32.AND P4, PT, R8, R3, PT ;  /* 0x000000030800720c */ /* 0x000fc60003f84070 */
[----:B0-----:R-:W-:Y:S02]  /*a670*/  IMAD.MOV.U32 R14, RZ, RZ, R4 ;  /* 0x000000ffff0e7224 */ /* 0x001fe400078e0004 */
[C---:B------:R-:W-:Y:S02]  /*a680*/  IMAD R4, R8.reuse, R6, R11 ;  /* 0x0000000608047224 */ /* 0x040fe400078e020b */
[----:B------:R-:W-:Y:S02]  /*a690*/  @!P1 IMAD.MOV R7, RZ, RZ, -R7 ;  /* 0x000000ffff079224 */ /* 0x000fe400078e0a07 */
[----:B------:R-:W-:Y:S01]  /*a6a0*/  IMAD.MOV R12, RZ, RZ, -R12 ;  /* 0x000000ffff0c7224 */ /* 0x000fe200078e0a0c */
[----:B------:R-:W-:Y:S01]  /*a6b0*/  ISETP.GT.U32.AND P1, PT, R8, R4, PT ;  /* 0x000000040800720c */ /* 0x000fe20003f24070 */
[----:B------:R-:W-:Y:S01]  /*a6c0*/  @!P6 IMAD.IADD R10, R10, 0x1, -R8 ;  /* 0x000000010a0ae824 */ /* 0x000fe200078e0a08 */
[----:B------:R-:W-:Y:S01]  /*a6d0*/  ISETP.GE.AND P6, PT, R90, RZ, PT ;  /* 0x000000ff5a00720c */ /* 0x000fe20003fc6270 */
[----:B------:R-:W-:Y:S01]  /*a6e0*/  IMAD R88, R8, R12, R13 ;  /* 0x0000000c08587224 */ /* 0x000fe200078e020d */
[----:B------:R-:W-:Y:S01]  /*a6f0*/  IABS R90, R90 ;  /* 0x0000005a005a7213 */ /* 0x000fe20000000000 */
[----:B------:R-:W-:-:S02]  /*a700*/  IMAD.MOV.U32 R15, RZ, RZ, R10 ;  /* 0x000000ffff0f7224 */ /* 0x000fc400078e000a */
[----:B------:R-:W-:Y:S02]  /*a710*/  @!P4 IMAD.IADD R3, R3, 0x1, -R8 ;  /* 0x000000010303c824 */ /* 0x000fe400078e0a08 */
[----:B------:R-:W-:Y:S01]  /*a720*/  @!P0 IMAD.MOV R15, RZ, RZ, -R15 ;  /* 0x000000ffff0f8224 */ /* 0x000fe200078e0a0f */
[C---:B------:R-:W-:Y:S01]  /*a730*/  ISETP.GT.U32.AND P0, PT, R8.reuse, R88, PT ;  /* 0x000000580800720c */ /* 0x040fe20003f04070 */
[----:B------:R-:W-:Y:S01]  /*a740*/  @!P2 IMAD.MOV R14, RZ, RZ, -R14 ;  /* 0x000000ffff0ea224 */ /* 0x000fe200078e0a0e */
[----:B------:R-:W-:Y:S01]  /*a750*/  ISETP.GT.U32.AND P4, PT, R8, R3, PT ;  /* 0x000000030800720c */ /* 0x000fe20003f84070 */
[--C-:B------:R-:W-:Y:S01]  /*a760*/  @!P1 IMAD.IADD R4, R4, 0x1, -R8.reuse ;  /* 0x0000000104049824 */ /* 0x100fe200078e0a08 */
[----:B------:R-:W-:Y:S01]  /*a770*/  ISETP.GE.AND P2, PT, R5, RZ, PT ;  /* 0x000000ff0500720c */ /* 0x000fe20003f46270 */
[C---:B------:R-:W-:Y:S01]  /*a780*/  VIADD R12, R0.reuse, 0xc2 ;  /* 0x000000c2000c7836 */ /* 0x040fe20000000000 */
[----:B------:R0:W-:Y:S01]  /*a790*/  STL [R1+0x6c4], R14 ;  /* 0x0006c40e01007387 */ /* 0x0001e20000100800 */
[----:B------:R-:W-:Y:S01]  /*a7a0*/  VIADD R13, R0, 0xc4 ;  /* 0x000000c4000d7836 */ /* 0x000fe20000000000 */
[----:B------:R-:W-:Y:S01]  /*a7b0*/  ISETP.GT.U32.AND P1, PT, R8, R4, PT ;  /* 0x000000040800720c */ /* 0x000fe20003f24070 */
[----:B------:R-:W-:Y:S01]  /*a7c0*/  VIADD R6, R0, 0xc3 ;  /* 0x000000c300067836 */ /* 0x000fe20000000000 */
[----:B------:R-:W-:Y:S01]  /*a7d0*/  IABS R2, R12 ;  /* 0x0000000c00027213 */ /* 0x000fe20000000000 */
[----:B------:R1:W-:Y:S01]  /*a7e0*/  STL [R1+0x6bc], R7 ;  /* 0x0006bc0701007387 */ /* 0x0003e20000100800 */
[----:B------:R-:W-:Y:S01]  /*a7f0*/  IABS R5, R13 ;  /* 0x0000000d00057213 */ /* 0x000fe20000000000 */
[----:B------:R-:W-:-:S02]  /*a800*/  @!P0 IMAD.IADD R88, R88, 0x1, -R8 ;  /* 0x0000000158588824 */ /* 0x000fc400078e0a08 */
[C---:B------:R-:W-:Y:S01]  /*a810*/  IMAD.HI.U32 R11, R9.reuse, R2, RZ ;  /* 0x00000002090b7227 */ /* 0x040fe200078e00ff */
[----:B------:R2:W-:Y:S02]  /*a820*/  STL [R1+0x6b8], R15 ;  /* 0x0006b80f01007387 */ /* 0x0005e40000100800 */
[----:B------:R-:W-:Y:S01]  /*a830*/  ISETP.GT.U32.AND P0, PT, R8, R88, PT ;  /* 0x000000580800720c */ /* 0x000fe20003f04070 */
[----:B0-----:R-:W-:Y:S01]  /*a840*/  IMAD.HI.U32 R14, R9, R90, RZ ;  /* 0x0000005a090e7227 */ /* 0x001fe200078e00ff */
[----:B-1----:R-:W-:-:S03]  /*a850*/  IABS R7, R6 ;  /* 0x0000000600077213 */ /* 0x002fc60000000000 */
[----:B------:R-:W-:Y:S02]  /*a860*/  IMAD.MOV R14, RZ, RZ, -R14 ;  /* 0x000000ffff0e7224 */ /* 0x000fe400078e0a0e */
[----:B------:R-:W-:Y:S02]  /*a870*/  IMAD.MOV R11, RZ, RZ, -R11 ;  /* 0x000000ffff0b7224 */ /* 0x000fe400078e0a0b */
[----:B------:R-:W-:Y:S02]  /*a880*/  IMAD R90, R8, R14, R90 ;  /* 0x0000000e085a7224 */ /* 0x000fe400078e025a */
[--C-:B------:R-:W-:Y:S01]  /*a890*/  @!P4 IMAD.IADD R3, R3, 0x1, -R8.reuse ;  /* 0x000000010303c824 */ /* 0x100fe200078e0a08 */
[----:B------:R-:W-:Y:S01]  /*a8a0*/  ISETP.GE.AND P4, PT, R12, RZ, PT ;  /* 0x000000ff0c00720c */ /* 0x000fe20003f86270 */
[----:B------:R-:W-:Y:S01]  /*a8b0*/  @!P1 IMAD.IADD R4, R4, 0x1, -R8 ;  /* 0x0000000104049824 */ /* 0x000fe200078e0a08 */
[C---:B------:R-:W-:Y:S01]  /*a8c0*/  ISETP.GT.U32.AND P1, PT, R8.reuse, R90, PT ;  /* 0x0000005a0800720c */ /* 0x040fe20003f24070 */
[----:B------:R-:W-:-:S02]  /*a8d0*/  IMAD R2, R8, R11, R2 ;  /* 0x0000000b08027224 */ /* 0x000fc400078e0202 */
[----:B------:R-:W-:Y:S02]  /*a8e0*/  IMAD.MOV.U32 R16, RZ, RZ, R3 ;  /* 0x000000ffff107224 */ /* 0x000fe400078e0003 */
[----:B------:R-:W-:-:S04]  /*a8f0*/  IMAD.HI.U32 R11, R9, R5, RZ ;  /* 0x00000005090b7227 */ /* 0x000fc800078e00ff */
[----:B------:R-:W-:Y:S01]  /*a900*/  @!P3 IMAD.MOV R16, RZ, RZ, -R16 ;  /* 0x000000ffff10b224 */ /* 0x000fe200078e0a10 */
[C---:B------:R-:W-:Y:S01]  /*a910*/  ISETP.GT.U32.AND P3, PT, R8.reuse, R2, PT ;  /* 0x000000020800720c */ /* 0x040fe20003f64070 */
[----:B------:R-:W-:Y:S02]  /*a920*/  IMAD.MOV R11, RZ, RZ, -R11 ;  /* 0x000000ffff0b7224 */ /* 0x000fe400078e0a0b */
[----:B------:R-:W-:Y:S01]  /*a930*/  IMAD.HI.U32 R10, R9, R7, RZ ;  /* 0x00000007090a7227 */ /* 0x000fe200078e00ff */
[----:B------:R-:W-:Y:S03]  /*a940*/  STL [R1+0x6b0], R16 ;  /* 0x0006b01001007387 */ /* 0x000fe60000100800 */
[----:B------:R-:W-:Y:S02]  /*a950*/  IMAD R5, R8, R11, R5 ;  /* 0x0000000b08057224 */ /* 0x000fe400078e0205 */
[----:B------:R-:W-:-:S02]  /*a960*/  @!P0 IMAD.IADD R88, R88, 0x1, -R8 ;  /* 0x0000000158588824 */ /* 0x000fc400078e0a08 */
[----:B--2---:R-:W-:Y:S02]  /*a970*/  IMAD.MOV.U32 R15, RZ, RZ, R4 ;  /* 0x000000ffff0f7224 */ /* 0x004fe400078e0004 */
[----:B------:R-:W-:Y:S02]  /*a980*/  IMAD.MOV R10, RZ, RZ, -R10 ;  /* 0x000000ffff0a7224 */ /* 0x000fe400078e0a0a */
[----:B------:R-:W-:Y:S02]  /*a990*/  @!P1 IMAD.IADD R90, R90, 0x1, -R8 ;  /* 0x000000015a5a9824 */ /* 0x000fe400078e0a08 */
[----:B------:R-:W-:Y:S01]  /*a9a0*/  @!P2 IMAD.MOV R88, RZ, RZ, -R88 ;  /* 0x000000ffff58a224 */ /* 0x000fe200078e0a58 */
[----:B------:R-:W-:Y:S01]  /*a9b0*/  ISETP.GT.U32.AND P2, PT, R8, R5, PT ;  /* 0x000000050800720c */ /* 0x000fe20003f44070 */
[----:B------:R-:W-:Y:S01]  /*a9c0*/  @!P5 IMAD.MOV R15, RZ, RZ, -R15 ;  /* 0x000000ffff0fd224 */ /* 0x000fe200078e0a0f */
[----:B------:R-:W-:Y:S01]  /*a9d0*/  ISETP.GE.AND P5, PT, R6, RZ, PT ;  /* 0x000000ff0600720c */ /* 0x000fe20003fa6270 */
[C---:B------:R-:W-:Y:S01]  /*a9e0*/  IMAD R3, R8.reuse, R10, R7 ;  /* 0x0000000a08037224 */ /* 0x040fe200078e0207 */
[----:B------:R-:W-:Y:S01]  /*a9f0*/  ISETP.GT.U32.AND P1, PT, R8, R90, PT ;  /* 0x0000005a0800720c */ /* 0x000fe20003f24070 */
[----:B------:R-:W-:Y:S01]  /*aa00*/  VIADD R6, R0, 0xc5 ;  /* 0x000000c500067836 */ /* 0x000fe20000000000 */
[----:B------:R0:W-:Y:S01]  /*aa10*/  STL [R1+0x6b4], R15 ;  /* 0x0006b40f01007387 */ /* 0x0001e20000100800 */
[--C-:B------:R-:W-:Y:S01]  /*aa20*/  @!P3 IMAD.IADD R2, R2, 0x1, -R8.reuse ;  /* 0x000000010202b824 */ /* 0x100fe200078e0a08 */
[----:B------:R-:W-:Y:S01]  /*aa30*/  ISETP.GT.U32.AND P0, PT, R8, R3, PT ;  /* 0x000000030800720c */ /* 0x000fe20003f04070 */
[C---:B------:R-:W-:Y:S01]  /*aa40*/  VIADD R7, R0.reuse, 0xc6 ;  /* 0x000000c600077836 */ /* 0x040fe20000000000 */
[----:B------:R-:W-:Y:S01]  /*aa50*/  IABS R4, R6 ;  /* 0x0000000600047213 */ /* 0x000fe20000000000 */
[----:B------:R-:W-:Y:S01]  /*aa60*/  VIADD R10, R0, 0xc7 ;  /* 0x000000c7000a7836 */ /* 0x000fe20000000000 */
[----:B------:R-:W-:Y:S01]  /*aa70*/  ISETP.GT.U32.AND P3, PT, R8, R2, PT ;  /* 0x000000020800720c */ /* 0x000fe20003f64070 */
[----:B------:R-:W-:Y:S01]  /*aa80*/  @!P2 IMAD.IADD R5, R5, 0x1, -R8 ;  /* 0x000000010505a824 */ /* 0x000fe200078e0a08 */
[----:B------:R-:W-:Y:S01]  /*aa90*/  IABS R11, R7 ;  /* 0x00000007000b7213 */ /* 0x000fe20000000000 */
[----:B------:R-:W-:Y:S01]  /*aaa0*/  IMAD.HI.U32 R14, R9, R4, RZ ;  /* 0x00000004090e7227 */ /* 0x000fe200078e00ff */
[----:B------:R-:W-:-:S02]  /*aab0*/  IABS R12, R10 ;  /* 0x0000000a000c7213 */ /* 0x000fc40000000000 */
[----:B------:R-:W-:Y:S01]  /*aac0*/  ISETP.GT.U32.AND P2, PT, R8, R5, PT ;  /* 0x000000050800720c */ /* 0x000fe20003f44070 */
[----:B------:R-:W-:Y:S01]  /*aad0*/  @!P1 IMAD.IADD R90, R90, 0x1, -R8 ;  /* 0x000000015a5a9824 */ /* 0x000fe200078e0a08 */
[----:B------:R-:W-:Y:S01]  /*aae0*/  ISETP.GE.AND P1, PT, R13, RZ, PT ;  /* 0x000000ff0d00720c */ /* 0x000fe20003f26270 */
[----:B------:R-:W-:Y:S02]  /*aaf0*/  IMAD.MOV R14, RZ, RZ, -R14 ;  /* 0x000000ffff0e7224 */ /* 0x000fe400078e0a0e */
[----:B------:R-:W-:-:S04]  /*ab00*/  IMAD.HI.U32 R13, R9, R11, RZ ;  /* 0x0000000b090d7227 */ /* 0x000fc800078e00ff */
[----:B------:R-:W-:Y:S02]  /*ab10*/  @!P0 IMAD.IADD R3, R3, 0x1, -R8 ;  /* 0x0000000103038824 */ /* 0x000fe400078e0a08 */
[----:B------:R-:W-:Y:S02]  /*ab20*/  IMAD R4, R8, R14, R4 ;  /* 0x0000000e08047224 */ /* 0x000fe400078e0204 */
[----:B------:R-:W-:Y:S01]  /*ab30*/  @!P3 IMAD.IADD R2, R2, 0x1, -R8 ;  /* 0x000000010202b824 */ /* 0x000fe200078e0a08 */
[C---:B------:R-:W-:Y:S01]  /*ab40*/  ISETP.GT.U32.AND P0, PT, R8.reuse, R3, PT ;  /* 0x000000030800720c */ /* 0x040fe20003f04070 */
[----:B------:R-:W-:Y:S01]  /*ab50*/  IMAD.MOV R13, RZ, RZ, -R13 ;  /* 0x000000ffff0d7224 */ /* 0x000fe200078e0a0d */
[C---:B------:R-:W-:Y:S01]  /*ab60*/  ISETP.GT.U32.AND P3, PT, R8.reuse, R4, PT ;  /* 0x000000040800720c */ /* 0x040fe20003f64070 */
[----:B0-----:R-:W-:Y:S02]  /*ab70*/  IMAD.MOV.U32 R15, RZ, RZ, R2 ;  /* 0x000000ffff0f7224 */ /* 0x001fe400078e0002 */
[----:B------:R-:W-:-:S02]  /*ab80*/  IMAD R2, R8, R13, R11 ;  /* 0x0000000d08027224 */ /* 0x000fc400078e020b */
[----:B------:R-:W-:Y:S02]  /*ab90*/  @!P2 IMAD.IADD R5, R5, 0x1, -R8 ;  /* 0x000000010505a824 */ /* 0x000fe400078e0a08 */
[----:B------:R-:W-:Y:S01]  /*aba0*/  @!P6 IMAD.MOV R90, RZ, RZ, -R90 ;  /* 0x000000ffff5ae224 */ /* 0x000fe200078e0a5a */
[----:B------:R-:W-:Y:S01]  /*abb0*/  ISETP.GT.U32.AND P2, PT, R8, R2, PT ;  /* 0x000000020800720c */ /* 0x000fe20003f44070 */
[----:B------:R-:W-:Y:S01]  /*abc0*/  IMAD.HI.U32 R14, R9, R12, RZ ;  /* 0x0000000c090e7227 */ /* 0x000fe200078e00ff */
[----:B------:R-:W-:-:S03]  /*abd0*/  ISETP.GE.AND P6, PT, R6, RZ, PT ;  /* 0x000000ff0600720c */ /* 0x000fc60003fc6270 */
[--C-:B------:R-:W-:Y:S01]  /*abe0*/  @!P0 IMAD.IADD R3, R3, 0x1, -R8.reuse ;  /* 0x0000000103038824 */ /* 0x100fe200078e0a08 */
[----:B------:R-:W-:Y:S01]  /*abf0*/  ISETP.GE.AND P0, PT, R10, RZ, PT ;  /* 0x000000ff0a00720c */ /* 0x000fe20003f06270 */
[--C-:B------:R-:W-:Y:S02]  /*ac00*/  @!P3 IMAD.IADD R4, R4, 0x1, -R8.reuse ;  /* 0x000000010404b824 */ /* 0x100fe400078e0a08 */
[----:B------:R-:W-:Y:S02]  /*ac10*/  VIADD R6, R0, 0xc8 ;  /* 0x000000c800067836 */ /* 0x000fe40000000000 */
[----:B------:R-:W-:Y:S01]  /*ac20*/  IMAD.MOV.U32 R16, RZ, RZ, R3 ;  /* 0x000000ffff107224 */ /* 0x000fe200078e0003 */
[----:B------:R-:W-:Y:S01]  /*ac30*/  ISETP.GT.U32.AND P3, PT, R8, R4, PT ;  /* 0x000000040800720c */ /* 0x000fe20003f64070 */
[----:B------:R-:W-:Y:S01]  /*ac40*/  VIADD R3, R0, 0xc9 ;  /* 0x000000c900037836 */ /* 0x000fe20000000000 */
[----:B------:R-:W-:Y:S01]  /*ac50*/  IABS R92, R6 ;  /* 0x00000006005c7213 */ /* 0x000fe20000000000 */
[----:B------:R-:W-:-:S02]  /*ac60*/  @!P2 IMAD.IADD R2, R2, 0x1, -R8 ;  /* 0x000000010202a824 */ /* 0x000fc400078e0a08 */
[----:B------:R-:W-:Y:S01]  /*ac70*/  IMAD.MOV R14, RZ, RZ, -R14 ;  /* 0x000000ffff0e7224 */ /* 0x000fe200078e0a0e */
[----:B------:R-:W-:Y:S01]  /*ac80*/  IABS R93, R3 ;  /* 0x00000003005d7213 */ /* 0x000fe20000000000 */
[----:B------:R-:W-:Y:S01]  /*ac90*/  IMAD.HI.U32 R11, R9, R92, RZ ;  /* 0x0000005c090b7227 */ /* 0x000fe200078e00ff */
[----:B------:R-:W-:-:S03]  /*aca0*/  ISETP.GT.U32.AND P2, PT, R8, R2, PT ;  /* 0x000000020800720c */ /* 0x000fc60003f44070 */
[----:B------:R-:W-:-:S04]  /*acb0*/  IMAD.HI.U32 R10, R9, R93, RZ ;  /* 0x0000005d090a7227 */ /* 0x000fc800078e00ff */
[----:B------:R-:W-:Y:S02]  /*acc0*/  IMAD.MOV R11, RZ, RZ, -R11 ;  /* 0x000000ffff0b7224 */ /* 0x000fe400078e0a0b */
[----:B------:R-:W-:Y:S02]  /*acd0*/  @!P3 IMAD.IADD R4, R4, 0x1, -R8 ;  /* 0x000000010404b824 */ /* 0x000fe400078e0a08 */
[----:B------:R-:W-:Y:S02]  /*ace0*/  IMAD.MOV R10, RZ, RZ, -R10 ;  /* 0x000000ffff0a7224 */ /* 0x000fe400078e0a0a */
[C---:B------:R-:W-:Y:S02]  /*acf0*/  IMAD R17, R8.reuse, R14, R12 ;  /* 0x0000000e08117224 */ /* 0x040fe400078e020c */
[C---:B------:R-:W-:Y:S02]  /*ad00*/  IMAD R92, R8.reuse, R11, R92 ;  /* 0x0000000b085c7224 */ /* 0x040fe400078e025c */
[----:B------:R-:W-:Y:S01]  /*ad10*/  @!P4 IMAD.MOV R15, RZ, RZ, -R15 ;  /* 0x000000ffff0fc224 */ /* 0x000fe200078e0a0f */
[C---:B------:R-:W-:Y:S01]  /*ad20*/  ISETP.GT.U32.AND P3, PT, R8.reuse, R17, PT ;  /* 0x000000110800720c */ /* 0x040fe20003f64070 */
[----:B------:R-:W-:Y:S01]  /*ad30*/  IMAD R93, R8, R10, R93 ;  /* 0x0000000a085d7224 */ /* 0x000fe200078e025d */
[----:B------:R-:W-:Y:S01]  /*ad40*/  ISETP.GE.AND P4, PT, R7, RZ, PT ;  /* 0x000000ff0700720c */ /* 0x000fe20003f86270 */
[----:B------:R-:W-:Y:S01]  /*ad50*/  IMAD.MOV.U32 R13, RZ, RZ, R4 ;  /* 0x000000ffff0d7224 */ /* 0x000fe200078e0004 */
[----:B------:R0:W-:Y:S01]  /*ad60*/  STL [R1+0x6ac], R15 ;  /* 0x0006ac0f01007387 */ /* 0x0001e20000100800 */
[----:B------:R-:W-:Y:S01]  /*ad70*/  @!P2 IMAD.IADD R2, R2, 0x1, -R8 ;  /* 0x000000010202a824 */ /* 0x000fe200078e0a08 */
[----:B------:R-:W-:Y:S01]  /*ad80*/  ISETP.GT.U32.AND P2, PT, R8, R92, PT ;  /* 0x0000005c0800720c */ /* 0x000fe20003f44070 */
[----:B------:R-:W-:Y:S01]  /*ad90*/  @!P5 IMAD.MOV R16, RZ, RZ, -R16 ;  /* 0x000000ffff10d224 */ /* 0x000fe200078e0a10 */
[----:B------:R-:W-:Y:S01]  /*ada0*/  ISETP.GE.AND P5, PT, R6, RZ, PT ;  /* 0x000000ff0600720c */ /* 0x000fe20003fa6270 */
[----:B------:R-:W-:Y:S01]  /*adb0*/  @!P6 IMAD.MOV R13, RZ, RZ, -R13 ;  /* 0x000000ffff0de224 */ /* 0x000fe200078e0a0d */
[----:B------:R-:W-:Y:S01]  /*adc0*/  ISETP.GT.U32.AND P6, PT, R8, R93, PT ;  /* 0x0000005d0800720c */ /* 0x000fe20003fc4070 */
[----:B------:R-:W-:Y:S01]  /*add0*/  VIADD R6, R0, 0xcb ;  /* 0x000000cb00067836 */ /* 0x000fe20000000000 */
[----:B------:R-:W-:Y:S01]  /*ade0*/  STL [R1+0x6a4], R16 ;  /* 0x0006a41001007387 */ /* 0x000fe20000100800 */
[----:B------:R-:W-:-:S02]  /*adf0*/  @!P3 IMAD.IADD R17, R17, 0x1, -R8 ;  /* 0x000000011111b824 */ /* 0x000fc400078e0a08 */
[----:B0-----:R-:W-:Y:S02]  /*ae00*/  IMAD.MOV.U32 R15, RZ, RZ, R5 ;  /* 0x000000ffff0f7224 */ /* 0x001fe400078e0005 */
[----:B------:R-:W-:Y:S01]  /*ae10*/  VIADD R5, R0, 0xca ;  /* 0x000000ca00057836 */ /* 0x000fe20000000000 */
[----:B------:R-:W-:Y:S01]  /*ae20*/  ISETP.GT.U32.AND P3, PT, R8, R17, PT ;  /* 0x000000110800720c */ /* 0x000fe20003f64070 */
[----:B------:R-:W-:Y:S01]  /*ae30*/  @!P1 IMAD.MOV R15, RZ, RZ, -R15 ;  /* 0x000000ffff0f9224 */ /* 0x000fe200078e0a0f */
[----:B------:R-:W-:Y:S01]  /*ae40*/  ISETP.GE.AND P1, PT, R3, RZ, PT ;  /* 0x000000ff0300720c */ /* 0x000fe20003f26270 */
[----:B------:R-:W-:Y:S01]  /*ae50*/  @!P2 IMAD.IADD R92, R92, 0x1, -R8 ;  /* 0x000000015c5ca824 */ /* 0x000fe200078e0a08 */
[----:B------:R-:W-:Y:S01]  /*ae60*/  IABS R3, R6 ;  /* 0x0000000600037213 */ /* 0x000fe20000000000 */
[----:B------:R-:W-:Y:S01]  /*ae70*/  IMAD.MOV.U32 R12, RZ, RZ, R2 ;  /* 0x000000ffff0c7224 */ /* 0x000fe200078e0002 */
[----:B------:R-:W-:Y:S01]  /*ae80*/  IABS R7, R5 ;  /* 0x0000000500077213 */ /* 0x000fe20000000000 */
[----:B------:R-:W-:Y:S01]  /*ae90*/  @!P6 IMAD.IADD R93, R93, 0x1, -R8 ;  /* 0x000000015d5de824 */ /* 0x000fe200078e0a08 */
[C---:B------:R-:W-:Y:S01]  /*aea0*/  ISETP.GT.U32.AND P2, PT, R8.reuse, R92, PT ;  /* 0x0000005c0800720c */ /* 0x040fe20003f44070 */
[C---:B------:R-:W-:Y:S01]  /*aeb0*/  IMAD.HI.U32 R11, R9.reuse, R3, RZ ;  /* 0x00000003090b7227 */ /* 0x040fe200078e00ff */
[----:B------:R-:W-:Y:S02]  /*aec0*/  STL [R1+0x6a8], R15 ;  /* 0x0006a80f01007387 */ /* 0x000fe40000100800 */
[----:B------:R-:W-:Y:S01]  /*aed0*/  ISETP.GT.U32.AND P6, PT, R8, R93, PT ;  /* 0x0000005d0800720c */ /* 0x000fe20003fc4070 */
[----:B------:R-:W-:Y:S01]  /*aee0*/  IMAD.MOV R11, RZ, RZ, -R11 ;  /* 0x000000ffff0b7224 */ /* 0x000fe200078e0a0b */
[----:B------:R-:W-:Y:S01]  /*aef0*/  STL [R1+0x698], R13 ;  /* 0x0006980d01007387 */ /* 0x000fe20000100800 */
[----:B------:R-:W-:-:S04]  /*af00*/  IMAD.HI.U32 R10, R9, R7, RZ ;  /* 0x00000007090a7227 */ /* 0x000fc800078e00ff */
[----:B------:R-:W-:Y:S01]  /*af10*/  @!P4 IMAD.MOV R12, RZ, RZ, -R12 ;  /* 0x000000ffff0cc224 */ /* 0x000fe200078e0a0c */
[----:B------:R-:W-:Y:S01]  /*af20*/  ISETP.GE.AND P4, PT, R5, RZ, PT ;  /* 0x000000ff0500720c */ /* 0x000fe20003f86270 */
[----:B------:R-:W-:Y:S02]  /*af30*/  IMAD R3, R8, R11, R3 ;  /* 0x0000000b08037224 */ /* 0x000fe400078e0203 */
[----:B------:R-:W-:Y:S01]  /*af40*/  IMAD.MOV R10, RZ, RZ, -R10 ;  /* 0x000000ffff0a7224 */ /* 0x000fe200078e0a0a */
[----:B------:R0:W-:Y:S01]  /*af50*/  STL [R1+0x69c], R12 ;  /* 0x00069c0c01007387 */ /* 0x0001e20000100800 */
[----:B------:R-:W-:Y:S02]  /*af60*/  VIADD R11, R0, 0xcc ;  /* 0x000000cc000b7836 */ /* 0x000fe40000000000 */
[----:B------:R-:W-:Y:S02]  /*af70*/  IMAD R2, R8, R10, R7 ;  /* 0x0000000a08027224 */ /* 0x000fe400078e0207 */
[--C-:B------:R-:W-:Y:S01]  /*af80*/  @!P3 IMAD.IADD R17, R17, 0x1, -R8.reuse ;  /* 0x000000011111b824 */ /* 0x100fe200078e0a08 */
[----:B------:R-:W-:Y:S01]  /*af90*/  IABS R4, R11 ;  /* 0x0000000b00047213 */ /* 0x000fe20000000000 */
[--C-:B------:R-:W-:Y:S01]  /*afa0*/  @!P2 IMAD.IADD R92, R92, 0x1, -R8.reuse ;  /* 0x000000015c5ca824 */ /* 0x100fe200078e0a08 */
[----:B------:R-:W-:Y:S01]  /*afb0*/  ISETP.GE.AND P3, PT, R6, RZ, PT ;  /* 0x000000ff0600720c */ /* 0x000fe20003f66270 */
[----:B------:R-:W-:Y:S01]  /*afc0*/  @!P6 IMAD.IADD R93, R93, 0x1, -R8 ;  /* 0x000000015d5de824 */ /* 0x000fe200078e0a08 */
[----:B------:R-:W-:Y:S01]  /*afd0*/  ISETP.GT.U32.AND P2, PT, R8, R2, PT ;  /* 0x000000020800720c */ /* 0x000fe20003f44070 */
[----:B0-----:R-:W-:Y:S01]  /*afe0*/  VIADD R12, R0, 0xcd ;  /* 0x000000cd000c7836 */ /* 0x001fe20000000000 */
[----:B------:R-:W-:Y:S01]  /*aff0*/  ISETP.GT.U32.AND P6, PT, R8, R3, PT ;  /* 0x000000030800720c */ /* 0x000fe20003fc4070 */
[----:B------:R-:W-:-:S03]  /*b000*/  IMAD.HI.U32 R6, R9, R4, RZ ;  /* 0x0000000409067227 */ /* 0x000fc600078e00ff */
[----:B------:R-:W-:Y:S01]  /*b010*/  IABS R5, R12 ;  /* 0x0000000c00057213 */ /* 0x000fe20000000000 */
[----:B------:R-:W-:Y:S02]  /*b020*/  IMAD.MOV R6, RZ, RZ, -R6 ;  /* 0x000000ffff067224 */ /* 0x000fe400078e0a06 */
[----:B------:R-:W-:Y:S02]  /*b030*/  VIADD R13, R0, 0xce ;  /* 0x000000ce000d7836 */ /* 0x000fe40000000000 */
[----:B------:R-:W-:-:S03]  /*b040*/  IMAD.HI.U32 R21, R9, R5, RZ ;  /* 0x0000000509157227 */ /* 0x000fc600078e00ff */
[----:B------:R-:W-:Y:S01]  /*b050*/  IABS R18, R13 ;  /* 0x0000000d00127213 */ /* 0x000fe20000000000 */
[----:B------:R-:W-:Y:S02]  /*b060*/  IMAD.MOV R21, RZ, RZ, -R21 ;  /* 0x000000ffff157224 */ /* 0x000fe400078e0a15 */
        /* <DEDUP_REMOVED lines=8> */
[C---:B------:R-:W-:Y:S01]  /*b0f0*/  IMAD.HI.U32 R19, R9.reuse, R18, RZ ;  /* 0x0000001209137227 */ /* 0x040fe200078e00ff */
[----:B------:R-:W-:Y:S02]  /*b100*/  IABS R7, R14 ;  /* 0x0000000e00077213 */ /* 0x000fe40000000000 */
[----:B------:R-:W-:Y:S01]  /*b110*/  IABS R10, R15 ;  /* 0x0000000f000a7213 */ /* 0x000fe20000000000 */
[----:B------:R-:W-:Y:S02]  /*b120*/  IMAD.MOV.U32 R22, RZ, RZ, R17 ;  /* 0x000000ffff167224 */ /* 0x000fe400078e0011 */
[----:B------:R-:W-:Y:S01]  /*b130*/  @!P2 IMAD.IADD R4, R4, 0x1, -R8 ;  /* 0x000000010404a824 */ /* 0x000fe200078e0a08 */
[----:B------:R-:W-:Y:S01]  /*b140*/  ISETP.GT.U32.AND P2, PT, R8, R3, PT ;  /* 0x000000030800720c */ /* 0x000fe20003f44070 */
[----:B------:R-:W-:-:S04]  /*b150*/  IMAD.HI.U32 R6, R9, R7, RZ ;  /* 0x0000000709067227 */ /* 0x000fc800078e00ff */
[----:B------:R-:W-:Y:S02]  /*b160*/  IMAD.MOV R19, RZ, RZ, -R19 ;  /* 0x000000ffff137224 */ /* 0x000fe400078e0a13 */
[----:B------:R-:W-:Y:S01]  /*b170*/  @!P0 IMAD.MOV R22, RZ, RZ, -R22 ;  /* 0x000000ffff168224 */ /* 0x000fe200078e0a16 */
[C---:B------:R-:W-:Y:S01]  /*b180*/  ISETP.GT.U32.AND P0, PT, R8.reuse, R2, PT ;  /* 0x000000020800720c */ /* 0x040fe20003f04070 */
[----:B------:R-:W-:Y:S02]  /*b190*/  @!P6 IMAD.IADD R5, R5, 0x1, -R8 ;  /* 0x000000010505e824 */ /* 0x000fe400078e0a08 */
[----:B------:R-:W-:Y:S01]  /*b1a0*/  @!P5 IMAD.MOV R92, RZ, RZ, -R92 ;  /* 0x000000ffff5cd224 */ /* 0x000fe200078e0a5c */
[C---:B------:R-:W-:Y:S01]  /*b1b0*/  ISETP.GT.U32.AND P5, PT, R8.reuse, R4, PT ;  /* 0x000000040800720c */ /* 0x040fe20003fa4070 */
[----:B------:R-:W-:Y:S01]  /*b1c0*/  IMAD.HI.U32 R16, R9, R10, RZ ;  /* 0x0000000a09107227 */ /* 0x000fe200078e00ff */
[----:B------:R-:W-:Y:S01]  /*b1d0*/  ISETP.GT.U32.AND P6, PT, R8, R5, PT ;  /* 0x000000050800720c */ /* 0x000fe20003fc4070 */
[----:B------:R0:W-:Y:S02]  /*b1e0*/  STL [R1+0x694], R22 ;  /* 0x0006941601007387 */ /* 0x0001e40000100800 */
[----:B------:R-:W-:-:S02]  /*b1f0*/  IMAD.MOV R21, RZ, RZ, -R6 ;  /* 0x000000ffff157224 */ /* 0x000fc400078e0a06 */
[----:B------:R-:W-:Y:S02]  /*b200*/  IMAD R6, R8, R19, R18 ;  /* 0x0000001308067224 */ /* 0x000fe400078e0212 */
[----:B------:R-:W-:Y:S02]  /*b210*/  IMAD.MOV R18, RZ, RZ, -R16 ;  /* 0x000000ffff127224 */ /* 0x000fe400078e0a10 */
[----:B------:R-:W-:Y:S02]  /*b220*/  VIADD R16, R0, 0xd1 ;  /* 0x000000d100107836 */ /* 0x000fe40000000000 */
[----:B------:R-:W-:Y:S01]  /*b230*/  @!P1 IMAD.MOV R93, RZ, RZ, -R93 ;  /* 0x000000ffff5d9224 */ /* 0x000fe200078e0a5d */
[C---:B------:R-:W-:Y:S01]  /*b240*/  ISETP.GT.U32.AND P1, PT, R8.reuse, R6, PT ;  /* 0x000000060800720c */ /* 0x040fe20003f24070 */
[C---:B------:R-:W-:Y:S01]  /*b250*/  IMAD R7, R8.reuse, R21, R7 ;  /* 0x0000001508077224 */ /* 0x040fe200078e0207 */
[----:B------:R-:W-:Y:S01]  /*b260*/  IABS R17, R16 ;  /* 0x0000001000117213 */ /* 0x000fe20000000000 */
[----:B------:R-:W-:-:S02]  /*b270*/  IMAD R10, R8, R18, R10 ;  /* 0x00000012080a7224 */ /* 0x000fc400078e020a */
[--C-:B------:R-:W-:Y:S01]  /*b280*/  @!P0 IMAD.IADD R2, R2, 0x1, -R8.reuse ;  /* 0x0000000102028824 */ /* 0x100fe200078e0a08 */
[----:B------:R-:W-:Y:S01]  /*b290*/  ISETP.GT.U32.AND P0, PT, R8, R7, PT ;  /* 0x000000070800720c */ /* 0x000fe20003f04070 */
[--C-:B------:R-:W-:Y:S01]  /*b2a0*/  @!P2 IMAD.IADD R3, R3, 0x1, -R8.reuse ;  /* 0x000000010303a824 */ /* 0x100fe200078e0a08 */
[----:B------:R-:W-:Y:S01]  /*b2b0*/  ISETP.GE.AND P2, PT, R11, RZ, PT ;  /* 0x000000ff0b00720c */ /* 0x000fe20003f46270 */
[----:B------:R-:W-:Y:S01]  /*b2c0*/  @!P5 IMAD.IADD R4, R4, 0x1, -R8 ;  /* 0x000000010404d824 */ /* 0x000fe200078e0a08 */
[----:B------:R-:W-:Y:S01]  /*b2d0*/  ISETP.GT.U32.AND P5, PT, R8, R10, PT ;  /* 0x0000000a0800720c */ /* 0x000fe20003fa4070 */
[----:B------:R-:W-:-:S04]  /*b2e0*/  IMAD.HI.U32 R11, R9, R17, RZ ;  /* 0x00000011090b7227 */ /* 0x000fc800078e00ff */
[--C-:B------:R-:W-:Y:S01]  /*b2f0*/  @!P6 IMAD.IADD R5, R5, 0x1, -R8.reuse ;  /* 0x000000010505e824 */ /* 0x100fe200078e0a08 */
[----:B------:R-:W-:Y:S01]  /*b300*/  ISETP.GE.AND P6, PT, R12, RZ, PT ;  /* 0x000000ff0c00720c */ /* 0x000fe20003fc6270 */
[----:B------:R-:W-:Y:S02]  /*b310*/  VIADD R18, R0, 0xd2 ;  /* 0x000000d200127836 */ /* 0x000fe40000000000 */
[----:B------:R-:W-:Y:S02]  /*b320*/  IMAD.MOV R11, RZ, RZ, -R11 ;  /* 0x000000ffff0b7224 */ /* 0x000fe400078e0a0b */
[----:B------:R-:W-:Y:S01]  /*b330*/  @!P1 IMAD.IADD R6, R6, 0x1, -R8 ;  /* 0x0000000106069824 */ /* 0x000fe200078e0a08 */
[----:B------:R-:W-:Y:S01]  /*b340*/  IABS R19, R18 ;  /* 0x0000001200137213 */ /* 0x000fe20000000000 */
[----:B------:R-:W-:Y:S01]  /*b350*/  IMAD.MOV.U32 R23, RZ, RZ, R2 ;  /* 0x000000ffff177224 */ /* 0x000fe200078e0002 */
[----:B------:R-:W-:Y:S01]  /*b360*/  ISETP.GE.AND P1, PT, R13, RZ, PT ;  /* 0x000000ff0d00720c */ /* 0x000fe20003f26270 */
[----:B------:R-:W-:-:S02]  /*b370*/  IMAD R11, R8, R11, R17 ;  /* 0x0000000b080b7224 */ /* 0x000fc400078e0211 */
[----:B------:R-:W-:Y:S01]  /*b380*/  @!P4 IMAD.MOV R23, RZ, RZ, -R23 ;  /* 0x000000ffff17c224 */ /* 0x000fe200078e0a17 */
[----:B------:R-:W-:Y:S01]  /*b390*/  ISETP.GT.U32.AND P4, PT, R8, R6, PT ;  /* 0x000000060800720c */ /* 0x000fe20003f84070 */
[----:B0-----:R-:W-:Y:S02]  /*b3a0*/  IMAD.MOV.U32 R22, RZ, RZ, R3 ;  /* 0x000000ffff167224 */ /* 0x001fe400078e0003 */
[--C-:B------:R-:W-:Y:S01]  /*b3b0*/  @!P0 IMAD.IADD R7, R7, 0x1, -R8.reuse ;  /* 0x0000000107078824 */ /* 0x100fe200078e0a08 */
[----:B------:R-:W-:Y:S01]  /*b3c0*/  STL [R1+0x67c], R23 ;  /* 0x00067c1701007387 */ /* 0x000fe20000100800 */
[----:B------:R-:W-:Y:S01]  /*b3d0*/  @!P5 IMAD.IADD R10, R10, 0x1, -R8 ;  /* 0x000000010a0ad824 */ /* 0x000fe200078e0a08 */
[----:B------:R-:W-:Y:S01]  /*b3e0*/  ISETP.GE.AND P0, PT, R14, RZ, PT ;  /* 0x000000ff0e00720c */ /* 0x000fe20003f06270 */
[----:B------:R-:W-:Y:S01]  /*b3f0*/  @!P2 IMAD.MOV R4, RZ, RZ, -R4 ;  /* 0x000000ffff04a224 */ /* 0x000fe200078e0a04 */
[C---:B------:R-:W-:Y:S01]  /*b400*/  ISETP.GT.U32.AND P2, PT, R8.reuse, R11, PT ;  /* 0x0000000b0800720c */ /* 0x040fe20003f44070 */
[----:B------:R-:W-:Y:S01]  /*b410*/  IMAD.HI.U32 R21, R9, R19, RZ ;  /* 0x0000001309157227 */ /* 0x000fe200078e00ff */
[----:B------:R-:W-:-:S03]  /*b420*/  ISETP.GT.U32.AND P5, PT, R8, R10, PT ;  /* 0x0000000a0800720c */ /* 0x000fc60003fa4070 */
[----:B------:R-:W-:Y:S01]  /*b430*/  @!P3 IMAD.MOV R22, RZ, RZ, -R22 ;  /* 0x000000ffff16b224 */ /* 0x000fe200078e0a16 */
[----:B------:R-:W-:Y:S01]  /*b440*/  ISETP.GT.U32.AND P3, PT, R8, R7, PT ;  /* 0x000000070800720c */ /* 0x000fe20003f64070 */
[----:B------:R-:W-:Y:S01]  /*b450*/  @!P6 IMAD.MOV R5, RZ, RZ, -R5 ;  /* 0x000000ffff05e224 */ /* 0x000fe200078e0a05 */
[----:B------:R-:W-:Y:S01]  /*b460*/  ISETP.GE.AND P6, PT, R15, RZ, PT ;  /* 0x000000ff0f00720c */ /* 0x000fe20003fc6270 */
[----:B------:R-:W-:Y:S01]  /*b470*/  VIADD R2, R0, 0xd3 ;  /* 0x000000d300027836 */ /* 0x000fe20000000000 */
[----:B------:R-:W-:Y:S01]  /*b480*/  STL [R1+0x680], R22 ;  /* 0x0006801601007387 */ /* 0x000fe20000100800 */
[----:B------:R-:W-:Y:S02]  /*b490*/  IMAD.MOV R21, RZ, RZ, -R21 ;  /* 0x000000ffff157224 */ /* 0x000fe400078e0a15 */
[----:B------:R-:W-:Y:S01]  /*b4a0*/  @!P4 IMAD.IADD R6, R6, 0x1, -R8 ;  /* 0x000000010606c824 */ /* 0x000fe200078e0a08 */
[----:B------:R-:W-:Y:S01]  /*b4b0*/  STL [R1+0x688], R4 ;  /* 0x0006880401007387 */ /* 0x000fe20000100800 */
[----:B------:R-:W-:-:S02]  /*b4c0*/  IMAD R19, R8, R21, R19 ;  /* 0x0000001508137224 */ /* 0x000fc400078e0213 */
[----:B------:R-:W-:Y:S01]  /*b4d0*/  @!P2 IMAD.IADD R11, R11, 0x1, -R8 ;  /* 0x000000010b0ba824 */ /* 0x000fe200078e0a08 */
[----:B------:R0:W-:Y:S01]  /*b4e0*/  STL [R1+0x690], R5 ;  /* 0x0006900501007387 */ /* 0x0001e20000100800 */
[----:B------:R-:W-:Y:S01]  /*b4f0*/  IMAD.MOV.U32 R14, RZ, RZ, R6 ;  /* 0x000000ffff0e7224 */ /* 0x000fe200078e0006 */
[----:B------:R-:W-:Y:S01]  /*b500*/  ISETP.GT.U32.AND P4, PT, R8, R19, PT ;  /* 0x000000130800720c */ /* 0x000fe20003f84070 */
[--C-:B------:R-:W-:Y:S01]  /*b510*/  @!P3 IMAD.IADD R7, R7, 0x1, -R8.reuse ;  /* 0x000000010707b824 */ /* 0x100fe200078e0a08 */
[----:B------:R-:W-:Y:S01]  /*b520*/  ISETP.GE.AND P3, PT, R16, RZ, PT ;  /* 0x000000ff1000720c */ /* 0x000fe20003f66270 */
[----:B------:R-:W-:Y:S01]  /*b530*/  @!P5 IMAD.IADD R10, R10, 0x1, -R8 ;  /* 0x000000010a0ad824 */ /* 0x000fe200078e0a08 */
[----:B------:R-:W-:Y:S01]  /*b540*/  ISETP.GE.AND P2, PT, R2, RZ, PT ;  /* 0x000000ff0200720c */ /* 0x000fe20003f46270 */
[----:B------:R-:W-:Y:S01]  /*b550*/  @!P1 IMAD.MOV R14, RZ, RZ, -R14 ;  /* 0x000000ffff0e9224 */ /* 0x000fe200078e0a0e */
[----:B------:R-:W-:Y:S01]  /*b560*/  ISETP.GT.U32.AND P1, PT, R8, R11, PT ;  /* 0x0000000b0800720c */ /* 0x000fe20003f24070 */
[----:B------:R-:W-:Y:S01]  /*b570*/  IMAD.MOV.U32 R13, RZ, RZ, R7 ;  /* 0x000000ffff0d7224 */ /* 0x000fe200078e0007 */
[----:B0-----:R-:W-:Y:S01]  /*b580*/  IABS R5, R2 ;  /* 0x0000000200057213 */ /* 0x001fe20000000000 */
[----:B------:R-:W-:Y:S01]  /*b590*/  IMAD.MOV.U32 R6, RZ, RZ, R10 ;  /* 0x000000ffff067224 */ /* 0x000fe200078e000a */
[----:B------:R0:W-:Y:S01]  /*b5a0*/  STL [R1+0x684], R14 ;  /* 0x0006840e01007387 */ /* 0x0001e20000100800 */
[----:B------:R-:W-:Y:S01]  /*b5b0*/  VIADD R3, R0, 0xd4 ;  /* 0x000000d400037836 */ /* 0x000fe20000000000 */
[----:B------:R-:W-:Y:S01]  /*b5c0*/  ISETP.GE.AND P5, PT, R18, RZ, PT ;  /* 0x000000ff1200720c */ /* 0x000fe20003fa6270 */
[----:B------:R-:W-:-:S03]  /*b5d0*/  IMAD.HI.U32 R12, R9, R5, RZ ;  /* 0x00000005090c7227 */ /* 0x000fc600078e00ff */
[----:B------:R-:W-:Y:S01]  /*b5e0*/  IABS R4, R3 ;  /* 0x0000000300047213 */ /* 0x000fe20000000000 */
[----:B------:R-:W-:Y:S02]  /*b5f0*/  IMAD.MOV R12, RZ, RZ, -R12 ;  /* 0x000000ffff0c7224 */ /* 0x000fe400078e0a0c */
[----:B------:R-:W-:Y:S02]  /*b600*/  @!P6 IMAD.MOV R6, RZ, RZ, -R6 ;  /* 0x000000ffff06e224 */ /* 0x000fe400078e0a06 */
[C---:B------:R-:W-:Y:S02]  /*b610*/  IMAD R7, R8.reuse, R12, R5 ;  /* 0x0000000c08077224 */ /* 0x040fe400078e0205 */
[--C-:B------:R-:W-:Y:S02]  /*b620*/  @!P4 IMAD.IADD R19, R19, 0x1, -R8.reuse ;  /* 0x000000011313c824 */ /* 0x100fe400078e0a08 */
[----:B------:R-:W-:Y:S01]  /*b630*/  @!P1 IMAD.IADD R11, R11, 0x1, -R8 ;  /* 0x000000010b0b9824 */ /* 0x000fe200078e0a08 */
[C---:B------:R-:W-:Y:S01]  /*b640*/  ISETP.GT.U32.AND P6, PT, R8.reuse, R7, PT ;  /* 0x000000070800720c */ /* 0x040fe20003fc4070 */
[----:B------:R-:W-:Y:S01]  /*b650*/  IMAD.HI.U32 R2, R9, R4, RZ ;  /* 0x0000000409027227 */ /* 0x000fe200078e00ff */
[----:B------:R-:W-:-:S03]  /*b660*/  ISETP.GT.U32.AND P4, PT, R8, R19, PT ;  /* 0x000000130800720c */ /* 0x000fc60003f84070 */
[----:B------:R-:W-:Y:S02]  /*b670*/  VIADD R5, R0, 0xd5 ;  /* 0x000000d500057836 */ /* 0x000fe40000000000 */
[----:B------:R-:W-:Y:S02]  /*b680*/  IMAD.MOV.U32 R12, RZ, RZ, R11 ;  /* 0x000000ffff0c7224 */ /* 0x000fe400078e000b */
[----:B------:R-:W-:Y:S01]  /*b690*/  IMAD.MOV R2, RZ, RZ, -R2 ;  /* 0x000000ffff027224 */ /* 0x000fe200078e0a02 */
[----:B------:R-:W-:Y:S01]  /*b6a0*/  ISETP.GE.AND P1, PT, R5, RZ, PT ;  /* 0x000000ff0500720c */ /* 0x000fe20003f26270 */
[----:B------:R-:W-:Y:S01]  /*b6b0*/  @!P0 IMAD.MOV R13, RZ, RZ, -R13 ;  /* 0x000000ffff0d8224 */ /* 0x000fe200078e0a0d */
[----:B------:R-:W-:Y:S01]  /*b6c0*/  ISETP.GE.AND P0, PT, R3, RZ, PT ;  /* 0x000000ff0300720c */ /* 0x000fe20003f06270 */
[----:B------:R-:W-:Y:S01]  /*b6d0*/  @!P6 IMAD.IADD R7, R7, 0x1, -R8 ;  /* 0x000000010707e824 */ /* 0x000fe200078e0a08 */
[----:B------:R-:W-:Y:S01]  /*b6e0*/  IABS R5, R5 ;  /* 0x0000000500057213 */ /* 0x000fe20000000000 */
[----:B------:R-:W-:Y:S01]  /*b6f0*/  @!P3 IMAD.MOV R12, RZ, RZ, -R12 ;  /* 0x000000ffff0cb224 */ /* 0x000fe200078e0a0c */
[----:B------:R1:W-:Y:S01]  /*b700*/  STL [R1+0x68c], R13 ;  /* 0x00068c0d01007387 */ /* 0x0003e20000100800 */
[C---:B------:R-:W-:Y:S01]  /*b710*/  IMAD R3, R8.reuse, R2, R4 ;  /* 0x0000000208037224 */ /* 0x040fe200078e0204 */
[----:B------:R-:W-:Y:S01]  /*b720*/  ISETP.GT.U32.AND P6, PT, R8, R7, PT ;  /* 0x000000070800720c */ /* 0x000fe20003fc4070 */
[--C-:B------:R-:W-:Y:S01]  /*b730*/  @!P4 IMAD.IADD R19, R19, 0x1, -R8.reuse ;  /* 0x000000011313c824 */ /* 0x100fe200078e0a08 */
[----:B------:R2:W-:Y:S01]  /*b740*/  STL [R1], R6 ;  /* 0x0000000601007387 */ /* 0x0005e20000100800 */
[----:B------:R-:W-:Y:S01]  /*b750*/  VIADD R10, R0, 0xd6 ;  /* 0x000000d6000a7836 */ /* 0x000fe20000000000 */
[----:B------:R-:W-:Y:S01]  /*b760*/  ISETP.GT.U32.AND P4, PT, R8, R3, PT ;  /* 0x000000030800720c */ /* 0x000fe20003f84070 */
[C---:B------:R-:W-:Y:S01]  /*b770*/  VIADD R2, R0.reuse, 0xd7 ;  /* 0x000000d700027836 */ /* 0x040fe20000000000 */
[----:B------:R3:W-:Y:S01]  /*b780*/  STL [R1+0x4], R12 ;  /* 0x0000040c01007387 */ /* 0x0007e20000100800 */
[----:B0-----:R-:W-:Y:S01]  /*b790*/  VIADD R14, R0, 0xd9 ;  /* 0x000000d9000e7836 */ /* 0x001fe20000000000 */
[----:B------:R-:W-:Y:S01]  /*b7a0*/  IABS R4, R10 ;  /* 0x0000000a00047213 */ /* 0x000fe20000000000 */
[----:B-1----:R-:W-:Y:S01]  /*b7b0*/  IMAD.MOV.U32 R13, RZ, RZ, R19 ;  /* 0x000000ffff0d7224 */ /* 0x002fe200078e0013 */
[----:B------:R-:W-:Y:S01]  /*b7c0*/  ISETP.GE.AND P3, PT, R10, RZ, PT ;  /* 0x000000ff0a00720c */ /* 0x000fe20003f66270 */
[----:B------:R-:W-:Y:S01]  /*b7d0*/  IMAD.U32 R91, RZ, RZ, UR4 ;  /* 0x00000004ff5b7e24 */ /* 0x000fe2000f8e00ff */
[----:B--2---:R-:W-:Y:S01]  /*b7e0*/  IABS R6, R2 ;  /* 0x0000000200067213 */ /* 0x004fe20000000000 */
[----:B------:R-:W-:Y:S01]  /*b7f0*/  @!P6 IMAD.IADD R7, R7, 0x1, -R8 ;  /* 0x000000010707e824 */ /* 0x000fe200078e0a08 */
[----:B------:R-:W-:Y:S01]  /*b800*/  IABS R16, R14 ;  /* 0x0000000e00107213 */ /* 0x000fe20000000000 */
[----:B------:R-:W-:-:S04]  /*b810*/  IMAD.HI.U32 R11, R9, R4, RZ ;  /* 0x00000004090b7227 */ /* 0x000fc800078e00ff */
[----:B---3--:R-:W-:-:S04]  /*b820*/  IMAD.HI.U32 R12, R9, R5, RZ ;  /* 0x00000005090c7227 */ /* 0x008fc800078e00ff */
[----:B------:R-:W-:Y:S02]  /*b830*/  IMAD.MOV R12, RZ, RZ, -R12 ;  /* 0x000000ffff0c7224 */ /* 0x000fe400078e0a0c */
[----:B------:R-:W-:Y:S02]  /*b840*/  @!P4 IMAD.IADD R3, R3, 0x1, -R8 ;  /* 0x000000010303c824 */ /* 0x000fe400078e0a08 */
[C---:B------:R-:W-:Y:S02]  /*b850*/  IMAD R5, R8.reuse, R12, R5 ;  /* 0x0000000c08057224 */ /* 0x040fe400078e0205 */
[----:B------:R-:W-:Y:S01]  /*b860*/  IMAD.HI.U32 R10, R9, R6, RZ ;  /* 0x00000006090a7227 */ /* 0x000fe200078e00ff */
[C---:B------:R-:W-:Y:S02]  /*b870*/  ISETP.GT.U32.AND P4, PT, R8.reuse, R3, PT ;  /* 0x000000030800720c */ /* 0x040fe40003f84070 */
[----:B------:R-:W-:Y:S01]  /*b880*/  ISETP.GT.U32.AND P6, PT, R8, R5, PT ;  /* 0x000000050800720c */ /* 0x000fe20003fc4070 */
[----:B------:R-:W-:Y:S01]  /*b890*/  @!P5 IMAD.MOV R13, RZ, RZ, -R13 ;  /* 0x000000ffff0dd224 */ /* 0x000fe200078e0a0d */
[----:B------:R-:W-:Y:S01]  /*b8a0*/  ISETP.GE.AND P5, PT, R2, RZ, PT ;  /* 0x000000ff0200720c */ /* 0x000fe20003fa6270 */
[----:B------:R-:W-:-:S02]  /*b8b0*/  VIADD R12, R0, 0xd8 ;  /* 0x000000d8000c7836 */ /* 0x000fc40000000000 */
[----:B------:R-:W-:Y:S01]  /*b8c0*/  IMAD.MOV R11, RZ, RZ, -R11 ;  /* 0x000000ffff0b7224 */ /* 0x000fe200078e0a0b */
[----:B------:R0:W-:Y:S01]  /*b8d0*/  STL [R1+0x674], R13 ;  /* 0x0006740d01007387 */ /* 0x0001e20000100800 */
[----:B------:R-:W-:Y:S02]  /*b8e0*/  IMAD.MOV R10, RZ, RZ, -R10 ;  /* 0x000000ffff0a7224 */ /* 0x000fe400078e0a0a */
[----:B------:R-:W-:Y:S02]  /*b8f0*/  IMAD.MOV.U32 R17, RZ, RZ, R7 ;  /* 0x000000ffff117224 */ /* 0x000fe400078e0007 */
[C---:B------:R-:W-:Y:S02]  /*b900*/  IMAD R4, R8.reuse, R11, R4 ;  /* 0x0000000b08047224 */ /* 0x040fe400078e0204 */
[----:B------:R-:W-:Y:S02]  /*b910*/  @!P6 IMAD.IADD R5, R5, 0x1, -R8 ;  /* 0x000000010505e824 */ /* 0x000fe400078e0a08 */
[C---:B------:R-:W-:Y:S01]  /*b920*/  IMAD R6, R8.reuse, R10, R6 ;  /* 0x0000000a08067224 */ /* 0x040fe200078e0206 */
[----:B0-----:R-:W-:Y:S01]  /*b930*/  IABS R13, R12 ;  /* 0x0000000c000d7213 */ /* 0x001fe20000000000 */
[----:B------:R-:W-:Y:S01]  /*b940*/  @!P2 IMAD.MOV R17, RZ, RZ, -R17 ;  /* 0x000000ffff11a224 */ /* 0x000fe200078e0a11 */
[C---:B------:R-:W-:Y:S01]  /*b950*/  ISETP.GT.U32.AND P2, PT, R8.reuse, R5, PT ;  /* 0x000000050800720c */ /* 0x040fe20003f44070 */
[----:B------:R-:W-:Y:S01]  /*b960*/  @!P4 IMAD.IADD R3, R3, 0x1, -R8 ;  /* 0x000000010303c824 */ /* 0x000fe200078e0a08 */
[C---:B------:R-:W-:Y:S01]  /*b970*/  ISETP.GT.U32.AND P4, PT, R8.reuse, R4, PT ;  /* 0x000000040800720c */ /* 0x040fe20003f84070 */
[----:B------:R-:W-:Y:S01]  /*b980*/  IMAD.HI.U32 R7, R9, R13, RZ ;  /* 0x0000000d09077227 */ /* 0x000fe200078e00ff */
[----:B------:R-:W-:Y:S01]  /*b990*/  ISETP.GT.U32.AND P6, PT, R8, R6, PT ;  /* 0x000000060800720c */ /* 0x000fe20003fc4070 */
[----:B------:R0:W-:Y:S02]  /*b9a0*/  STL [R1+0x668], R17 ;  /* 0x0006681101007387 */ /* 0x0001e40000100800 */
[----:B------:R-:W-:-:S02]  /*b9b0*/  VIADD R10, R0, 0xda ;  /* 0x000000da000a7836 */ /* 0x000fc40000000000 */
[----:B------:R-:W-:Y:S02]  /*b9c0*/  VIADD R2, R0, 0xdb ;  /* 0x000000db00027836 */ /* 0x000fe40000000000 */
[----:B------:R-:W-:Y:S01]  /*b9d0*/  IMAD.U32 R89, RZ, RZ, UR7 ;  /* 0x00000007ff597e24 */ /* 0x000fe2000f8e00ff */
[----:B------:R-:W-:Y:S01]  /*b9e0*/  IABS R15, R10 ;  /* 0x0000000a000f7213 */ /* 0x000fe20000000000 */
[--C-:B------:R-:W-:Y:S01]  /*b9f0*/  @!P2 IMAD.IADD R5, R5, 0x1, -R8.reuse ;  /* 0x000000010505a824 */ /* 0x100fe200078e0a08 */
[----:B------:R-:W-:Y:S01]  /*ba00*/  IABS R11, R2 ;  /* 0x00000002000b7213 */ /* 0x000fe20000000000 */
[----:B0-----:R-:W-:Y:S02]  /*ba10*/  IMAD.MOV.U32 R17, RZ, RZ, R3 ;  /* 0x000000ffff117224 */ /* 0x001fe400078e0003 */
[----:B------:R-:W-:Y:S02]  /*ba20*/  IMAD.MOV R3, RZ, RZ, -R7 ;  /* 0x000000ffff037224 */ /* 0x000fe400078e0a07 */
[----:B------:R-:W-:-:S02]  /*ba30*/  @!P4 IMAD.IADD R4, R4, 0x1, -R8 ;  /* 0x000000010404c824 */ /* 0x000fc400078e0a08 */
[----:B------:R-:W-:Y:S02]  /*ba40*/  IMAD R3, R8, R3, R13 ;  /* 0x0000000308037224 */ /* 0x000fe400078e020d */
[----:B------:R-:W-:Y:S01]  /*ba50*/  @!P6 IMAD.IADD R6, R6, 0x1, -R8 ;  /* 0x000000010606e824 */ /* 0x000fe200078e0a08 */
[C---:B------:R-:W-:Y:S01]  /*ba60*/  ISETP.GT.U32.AND P4, PT, R8.reuse, R4, PT ;  /* 0x000000040800720c */ /* 0x040fe20003f84070 */
[----:B------:R-:W-:Y:S01]  /*ba70*/  IMAD.MOV.U32 R7, RZ, RZ, R15 ;  /* 0x000000ffff077224 */ /* 0x000fe200078e000f */
[C---:B------:R-:W-:Y:S01]  /*ba80*/  ISETP.GT.U32.AND P2, PT, R8.reuse, R3, PT ;  /* 0x000000030800720c */ /* 0x040fe20003f44070 */
[----:B------:R-:W-:Y:S01]  /*ba90*/  @!P0 IMAD.MOV R17, RZ, RZ, -R17 ;  /* 0x000000ffff118224 */ /* 0x000fe200078e0a11 */
[----:B------:R-:W-:Y:S01]  /*baa0*/  ISETP.GT.U32.AND P6, PT, R8, R6, PT ;  /* 0x000000060800720c */ /* 0x000fe20003fc4070 */
[C---:B------:R-:W-:Y:S01]  /*bab0*/  IMAD.HI.U32 R15, R9.reuse, R16, RZ ;  /* 0x00000010090f7227 */ /* 0x040fe200078e00ff */
[----:B------:R-:W-:Y:S02]  /*bac0*/  ISETP.GE.AND P0, PT, R12, RZ, PT ;  /* 0x000000ff0c00720c */ /* 0x000fe40003f06270 */
[----:B------:R0:W-:Y:S01]  /*bad0*/  STL [R1+0x66c], R17 ;  /* 0x00066c1101007387 */ /* 0x0001e20000100800 */
[----:B------:R-:W-:-:S04]  /*bae0*/  IMAD.HI.U32 R13, R9, R7, RZ ;  /* 0x00000007090d7227 */ /* 0x000fc800078e00ff */
[----:B------:R-:W-:-:S04]  /*baf0*/  IMAD.HI.U32 R12, R9, R11, RZ ;  /* 0x0000000b090c7227 */ /* 0x000fc800078e00ff */
[----:B------:R-:W-:Y:S02]  /*bb00*/  @!P2 IMAD.IADD R3, R3, 0x1, -R8 ;  /* 0x000000010303a824 */ /* 0x000fe400078e0a08 */
[----:B0-----:R-:W-:Y:S02]  /*bb10*/  IMAD.MOV.U32 R17, RZ, RZ, R5 ;  /* 0x000000ffff117224 */ /* 0x001fe400078e0005 */
[----:B------:R-:W-:Y:S02]  /*bb20*/  IMAD.MOV R15, RZ, RZ, -R15 ;  /* 0x000000ffff0f7224 */ /* 0x000fe400078e0a0f */
[----:B------:R-:W-:Y:S02]  /*bb30*/  IMAD.MOV R13, RZ, RZ, -R13 ;  /* 0x000000ffff0d7224 */ /* 0x000fe400078e0a0d */
[----:B------:R-:W-:Y:S02]  /*bb40*/  IMAD.MOV R12, RZ, RZ, -R12 ;  /* 0x000000ffff0c7224 */ /* 0x000fe400078e0a0c */
[----:B------:R-:W-:Y:S01]  /*bb50*/  @!P1 IMAD.MOV R17, RZ, RZ, -R17 ;  /* 0x000000ffff119224 */ /* 0x000fe200078e0a11 */
[----:B------:R-:W-:Y:S01]  /*bb60*/  ISETP.GT.U32.AND P1, PT, R8, R3, PT ;  /* 0x000000030800720c */ /* 0x000fe20003f24070 */
[----:B------:R-:W-:Y:S01]  /*bb70*/  @!P4 IMAD.IADD R4, R4, 0x1, -R8 ;  /* 0x000000010404c824 */ /* 0x000fe200078e0a08 */
[----:B------:R-:W-:Y:S01]  /*bb80*/  ISETP.GE.AND P4, PT, R14, RZ, PT ;  /* 0x000000ff0e00720c */ /* 0x000fe20003f86270 */
[C---:B------:R-:W-:Y:S01]  /*bb90*/  IMAD R16, R8.reuse, R15, R16 ;  /* 0x0000000f08107224 */ /* 0x040fe200078e0210 */
[----:B------:R-:W-:Y:S01]  /*bba0*/  STL [R1+0x658], R17 ;  /* 0x0006581101007387 */ /* 0x000fe20000100800 */
[----:B------:R-:W-:-:S02]  /*bbb0*/  IMAD R7, R8, R13, R7 ;  /* 0x0000000d08077224 */ /* 0x000fc400078e0207 */
[----:B------:R-:W-:Y:S01]  /*bbc0*/  @!P6 IMAD.IADD R6, R6, 0x1, -R8 ;  /* 0x000000010606e824 */ /* 0x000fe200078e0a08 */
[C---:B------:R-:W-:Y:S01]  /*bbd0*/  ISETP.GT.U32.AND P2, PT, R8.reuse, R16, PT ;  /* 0x000000100800720c */ /* 0x040fe20003f44070 */
[C---:B------:R-:W-:Y:S01]  /*bbe0*/  IMAD R5, R8.reuse, R12, R11 ;  /* 0x0000000c08057224 */ /* 0x040fe200078e020b */
[----:B------:R-:W-:Y:S01]  /*bbf0*/  ISETP.GT.U32.AND P6, PT, R8, R7, PT ;  /* 0x000000070800720c */ /* 0x000fe20003fc4070 */
[----:B------:R-:W-:Y:S02]  /*bc00*/  IMAD.MOV.U32 R14, RZ, RZ, R4 ;  /* 0x000000ffff0e7224 */ /* 0x000fe400078e0004 */
[----:B------:R-:W-:Y:S02]  /*bc10*/  IMAD.MOV.U32 R12, RZ, RZ, R6 ;  /* 0x000000ffff0c7224 */ /* 0x000fe400078e0006 */
[----:B------:R-:W-:Y:S01]  /*bc20*/  @!P3 IMAD.MOV R14, RZ, RZ, -R14 ;  /* 0x000000ffff0eb224 */ /* 0x000fe200078e0a0e */
[----:B------:R-:W-:Y:S01]  /*bc30*/  ISETP.GE.AND P3, PT, R10, RZ, PT ;  /* 0x000000ff0a00720c */ /* 0x000fe20003f66270 */
[----:B------:R-:W-:Y:S01]  /*bc40*/  @!P5 IMAD.MOV R12, RZ, RZ, -R12 ;  /* 0x000000ffff0cd224 */ /* 0x000fe200078e0a0c */
[----:B------:R-:W-:Y:S01]  /*bc50*/  ISETP.GT.U32.AND P5, PT, R8, R5, PT ;  /* 0x000000050800720c */ /* 0x000fe20003fa4070 */
[C---:B------:R-:W-:Y:S01]  /*bc60*/  VIADD R10, R0.reuse, 0xdd ;  /* 0x000000dd000a7836 */ /* 0x040fe20000000000 */
[----:B------:R-:W-:Y:S01]  /*bc70*/  STL [R1+0x654], R14 ;  /* 0x0006540e01007387 */ /* 0x000fe20000100800 */
[----:B------:R-:W-:-:S02]  /*bc80*/  VIADD R13, R0, 0xdc ;  /* 0x000000dc000d7836 */ /* 0x000fc40000000000 */
[--C-:B------:R-:W-:Y:S01]  /*bc90*/  @!P1 IMAD.IADD R3, R3, 0x1, -R8.reuse ;  /* 0x0000000103039824 */ /* 0x100fe200078e0a08 */
[----:B------:R-:W-:Y:S01]  /*bca0*/  ISETP.GE.AND P1, PT, R2, RZ, PT ;  /* 0x000000ff0200720c */ /* 0x000fe20003f26270 */
[--C-:B------:R-:W-:Y:S01]  /*bcb0*/  @!P2 IMAD.IADD R16, R16, 0x1, -R8.reuse ;  /* 0x000000011010a824 */ /* 0x100fe200078e0a08 */
[----:B------:R-:W-:Y:S01]  /*bcc0*/  IABS R2, R10 ;  /* 0x0000000a00027213 */ /* 0x000fe20000000000 */
[----:B------:R-:W-:Y:S01]  /*bcd0*/  @!P6 IMAD.IADD R7, R7, 0x1, -R8 ;  /* 0x000000010707e824 */ /* 0x000fe200078e0a08 */
[----:B------:R-:W-:Y:S01]  /*bce0*/  IABS R11, R13 ;  /* 0x0000000d000b7213 */ /* 0x000fe20000000000 */
[----:B------:R0:W-:Y:S01]  /*bcf0*/  STL [R1+0x664], R12 ;  /* 0x0006640c01007387 */ /* 0x0001e20000100800 */
[----:B------:R-:W-:Y:S01]  /*bd00*/  ISETP.GE.AND P2, PT, R13, RZ, PT ;  /* 0x000000ff0d00720c */ /* 0x000fe20003f46270 */
[----:B------:R-:W-:Y:S01]  /*bd10*/  IMAD.MOV.U32 R13, RZ, RZ, R2 ;  /* 0x000000ffff0d7224 */ /* 0x000fe200078e0002 */
[C---:B------:R-:W-:Y:S01]  /*bd20*/  ISETP.GT.U32.AND P6, PT, R8.reuse, R16, PT ;  /* 0x000000100800720c */ /* 0x040fe20003fc4070 */
[----:B------:R-:W-:Y:S01]  /*bd30*/  @!P5 IMAD.IADD R5, R5, 0x1, -R8 ;  /* 0x000000010505d824 */ /* 0x000fe200078e0a08 */
[----:B------:R-:W-:Y:S01]  /*bd40*/  ISETP.GT.U32.AND P5, PT, R8, R7, PT ;  /* 0x000000070800720c */ /* 0x000fe20003fa4070 */
[----:B------:R-:W-:-:S02]  /*bd50*/  IMAD.MOV.U32 R4, RZ, RZ, R11 ;  /* 0x000000ffff047224 */ /* 0x000fc400078e000b */
[----:B------:R-:W-:-:S04]  /*bd60*/  IMAD.HI.U32 R11, R9, R13, RZ ;  /* 0x0000000d090b7227 */ /* 0x000fc800078e00ff */
[----:B------:R-:W-:-:S04]  /*bd70*/  IMAD.HI.U32 R6, R9, R4, RZ ;  /* 0x0000000409067227 */ /* 0x000fc800078e00ff */
[----:B------:R-:W-:Y:S02]  /*bd80*/  IMAD.MOV R11, RZ, RZ, -R11 ;  /* 0x000000ffff0b7224 */ /* 0x000fe400078e0a0b */
[----:B------:R-:W-:Y:S02]  /*bd90*/  IMAD.MOV R6, RZ, RZ, -R6 ;  /* 0x000000ffff067224 */ /* 0x000fe400078e0a06 */
[----:B0-----:R-:W-:Y:S02]  /*bda0*/  IMAD.MOV.U32 R12, RZ, RZ, R3 ;  /* 0x000000ffff0c7224 */ /* 0x001fe400078e0003 */
[C---:B------:R-:W-:Y:S02]  /*bdb0*/  IMAD R13, R8.reuse, R11, R13 ;  /* 0x0000000b080d7224 */ /* 0x040fe400078e020d */
[C---:B------:R-:W-:Y:S02]  /*bdc0*/  IMAD R2, R8.reuse, R6, R4 ;  /* 0x0000000608027224 */ /* 0x040fe400078e0204 */
[----:B------:R-:W-:Y:S01]  /*bdd0*/  @!P0 IMAD.MOV R12, RZ, RZ, -R12 ;  /* 0x000000ffff0c8224 */ /* 0x000fe200078e0a0c */
[C---:B------:R-:W-:Y:S01]  /*bde0*/  ISETP.GT.U32.AND P0, PT, R8.reuse, R5, PT ;  /* 0x000000050800720c */ /* 0x040fe20003f04070 */
[--C-:B------:R-:W-:Y:S01]  /*bdf0*/  @!P5 IMAD.IADD R7, R7, 0x1, -R8.reuse ;  /* 0x000000010707d824 */ /* 0x100fe200078e0a08 */
[----:B------:R-:W-:Y:S01]  /*be00*/  ISETP.GT.U32.AND P5, PT, R8, R13, PT ;  /* 0x0000000d0800720c */ /* 0x000fe20003fa4070 */
[----:B------:R-:W-:Y:S01]  /*be10*/  @!P6 IMAD.IADD R16, R16, 0x1, -R8 ;  /* 0x000000011010e824 */ /* 0x000fe200078e0a08 */
[----:B------:R-:W-:Y:S01]  /*be20*/  ISETP.GT.U32.AND P6, PT, R8, R2, PT ;  /* 0x000000020800720c */ /* 0x000fe20003fc4070 */
[C---:B------:R-:W-:Y:S01]  /*be30*/  VIADD R6, R0.reuse, 0xde ;  /* 0x000000de00067836 */ /* 0x040fe20000000000 */
[----:B------:R0:W-:Y:S01]  /*be40*/  STL [R1+0x8], R12 ;  /* 0x0000080c01007387 */ /* 0x0001e20000100800 */
[----:B------:R-:W-:-:S02]  /*be50*/  VIADD R3, R0, 0xdf ;  /* 0x000000df00037836 */ /* 0x000fc40000000000 */
[----:B------:R-:W-:Y:S01]  /*be60*/  VIADD R4, R0, 0xe0 ;  /* 0x000000e000047836 */ /* 0x000fe20000000000 */
[----:B------:R-:W-:Y:S01]  /*be70*/  IABS R14, R6 ;  /* 0x00000006000e7213 */ /* 0x000fe20000000000 */
[----:B------:R-:W-:Y:S01]  /*be80*/  IMAD.MOV.U32 R17, RZ, RZ, R16 ;  /* 0x000000ffff117224 */ /* 0x000fe200078e0010 */
[----:B------:R-:W-:Y:S01]  /*be90*/  IABS R11, R3 ;  /* 0x00000003000b7213 */ /* 0x000fe20000000000 */
[--C-:B------:R-:W-:Y:S01]  /*bea0*/  @!P0 IMAD.IADD R5, R5, 0x1, -R8.reuse ;  /* 0x0000000105058824 */ /* 0x100fe200078e0a08 */
[----:B------:R-:W-:Y:S01]  /*beb0*/  ISETP.GE.AND P0, PT, R10, RZ, PT ;  /* 0x000000ff0a00720c */ /* 0x000fe20003f06270 */
[----:B------:R-:W-:Y:S01]  /*bec0*/  @!P5 IMAD.IADD R13, R13, 0x1, -R8 ;  /* 0x000000010d0dd824 */ /* 0x000fe200078e0a08 */
[----:B0-----:R-:W-:Y:S01]  /*bed0*/  IABS R12, R4 ;  /* 0x00000004000c7213 */ /* 0x001fe20000000000 */
[----:B------:R-:W-:-:S03]  /*bee0*/  IMAD.HI.U32 R15, R9, R14, RZ ;  /* 0x0000000e090f7227 */ /* 0x000fc600078e00ff */
[----:B------:R-:W-:Y:S01]  /*bef0*/  ISETP.GT.U32.AND P5, PT, R8, R13, PT ;  /* 0x0000000d0800720c */ /* 0x000fe20003fa4070 */
[----:B------:R-:W-:-:S04]  /*bf00*/  IMAD.HI.U32 R10, R9, R11, RZ ;  /* 0x0000000b090a7227 */ /* 0x000fc800078e00ff */
[----:B------:R-:W-:Y:S01]  /*bf10*/  @!P6 IMAD.IADD R2, R2, 0x1, -R8 ;  /* 0x000000010202e824 */ /* 0x000fe200078e0a08 */
[----:B------:R-:W-:Y:S01]  /*bf20*/  ISETP.GE.AND P6, PT, R6, RZ, PT ;  /* 0x000000ff0600720c */ /* 0x000fe20003fc6270 */
[----:B------:R-:W-:-:S04]  /*bf30*/  IMAD.HI.U32 R6, R9, R12, RZ ;  /* 0x0000000c09067227 */ /* 0x000fc800078e00ff */
[----:B------:R-:W-:Y:S02]  /*bf40*/  IMAD.MOV R15, RZ, RZ, -R15 ;  /* 0x000000ffff0f7224 */ /* 0x000fe400078e0a0f */
[----:B------:R-:W-:Y:S02]  /*bf50*/  IMAD.MOV R10, RZ, RZ, -R10 ;  /* 0x000000ffff0a7224 */ /* 0x000fe400078e0a0a */
[----:B------:R-:W-:Y:S01]  /*bf60*/  @!P4 IMAD.MOV R17, RZ, RZ, -R17 ;  /* 0x000000ffff11c224 */ /* 0x000fe200078e0a11 */
[C---:B------:R-:W-:Y:S01]  /*bf70*/  ISETP.GT.U32.AND P4, PT, R8.reuse, R2, PT ;  /* 0x000000020800720c */ /* 0x040fe20003f84070 */
[C---:B------:R-:W-:Y:S02]  /*bf80*/  IMAD R14, R8.reuse, R15, R14 ;  /* 0x0000000f080e7224 */ /* 0x040fe400078e020e */
[----:B------:R-:W-:Y:S01]  /*bf90*/  IMAD.MOV R6, RZ, RZ, -R6 ;  /* 0x000000ffff067224 */ /* 0x000fe200078e0a06 */
[----:B------:R-:W-:Y:S01]  /*bfa0*/  STL [R1+0xc], R17 ;  /* 0x00000c1101007387 */ /* 0x000fe20000100800 */
[----:B------:R-:W-:-:S02]  /*bfb0*/  IMAD R11, R8, R10, R11 ;  /* 0x0000000a080b7224 */ /* 0x000fc400078e020b */
[----:B------:R-:W-:Y:S01]  /*bfc0*/  @!P3 IMAD.MOV R7, RZ, RZ, -R7 ;  /* 0x000000ffff07b224 */ /* 0x000fe200078e0a07 */
[C---:B------:R-:W-:Y:S01]  /*bfd0*/  ISETP.GT.U32.AND P3, PT, R8.reuse, R14, PT ;  /* 0x0000000e0800720c */ /* 0x040fe20003f64070 */
[C---:B------:R-:W-:Y:S02]  /*bfe0*/  IMAD R12, R8.reuse, R6, R12 ;  /* 0x00000006080c7224 */ /* 0x040fe400078e020c */
[----:B------:R-:W-:Y:S01]  /*bff0*/  @!P1 IMAD.MOV R5, RZ, RZ, -R5 ;  /* 0x000000ffff059224 */ /* 0x000fe200078e0a05 */
[C---:B------:R-:W-:Y:S01]  /*c000*/  ISETP.GT.U32.AND P1, PT, R8.reuse, R11, PT ;  /* 0x0000000b0800720c */ /* 0x040fe20003f24070 */
[--C-:B------:R-:W-:Y:S01]  /*c010*/  @!P5 IMAD.IADD R13, R13, 0x1, -R8.reuse ;  /* 0x000000010d0dd824 */ /* 0x100fe200078e0a08 */
[----:B------:R-:W-:Y:S01]  /*c020*/  ISETP.GT.U32.AND P5, PT, R8, R12, PT ;  /* 0x0000000c0800720c */ /* 0x000fe20003fa4070 */
[----:B------:R-:W-:Y:S01]  /*c030*/  @!P4 IMAD.IADD R2, R2, 0x1, -R8 ;  /* 0x000000010202c824 */ /* 0x000fe200078e0a08 */
[----:B------:R-:W-:Y:S01]  /*c040*/  ISETP.GE.AND P4, PT, R3, RZ, PT ;  /* 0x000000ff0300720c */ /* 0x000fe20003f86270 */
[C---:B------:R-:W-:Y:S01]  /*c050*/  VIADD R15, R0.reuse, 0xe1 ;  /* 0x000000e1000f7836 */ /* 0x040fe20000000000 */
[----:B------:R0:W-:Y:S01]  /*c060*/  STL [R1+0x648], R7 ;  /* 0x0006480701007387 */ /* 0x0001e20000100800 */
[----:B------:R-:W-:-:S02]  /*c070*/  VIADD R3, R0, 0xe2 ;  /* 0x000000e200037836 */ /* 0x000fc40000000000 */
[----:B------:R-:W-:Y:S01]  /*c080*/  @!P3 IMAD.IADD R14, R14, 0x1, -R8 ;  /* 0x000000010e0eb824 */ /* 0x000fe200078e0a08 */
[----:B------:R-:W-:Y:S01]  /*c090*/  IABS R6, R15 ;  /* 0x0000000f00067213 */ /* 0x000fe20000000000 */
[----:B------:R-:W-:Y:S01]  /*c0a0*/  IMAD.MOV.U32 R10, RZ, RZ, R2 ;  /* 0x000000ffff0a7224 */ /* 0x000fe200078e0002 */
[----:B------:R-:W-:Y:S01]  /*c0b0*/  ISETP.GE.AND P3, PT, R4, RZ, PT ;  /* 0x000000ff0400720c */ /* 0x000fe20003f66270 */
[--C-:B------:R-:W-:Y:S01]  /*c0c0*/  @!P1 IMAD.IADD R11, R11, 0x1, -R8.reuse ;  /* 0x000000010b0b9824 */ /* 0x100fe200078e0a08 */
[----:B------:R-:W-:Y:S01]  /*c0d0*/  ISETP.GT.U32.AND P1, PT, R8, R14, PT ;  /* 0x0000000e0800720c */ /* 0x000fe20003f24070 */
[----:B------:R-:W-:Y:S01]  /*c0e0*/  @!P5 IMAD.IADD R12, R12, 0x1, -R8 ;  /* 0x000000010c0cd824 */ /* 0x000fe200078e0a08 */
[----:B0-----:R-:W-:Y:S01]  /*c0f0*/  IABS R7, R3 ;  /* 0x0000000300077213 */ /* 0x001fe20000000000 */
[C---:B------:R-:W-:Y:S01]  /*c100*/  IMAD.HI.U32 R4, R9.reuse, R6, RZ ;  /* 0x0000000609047227 */ /* 0x040fe200078e00ff */
[----:B------:R-:W-:Y:S01]  /*c110*/  ISETP.GT.U32.AND P5, PT, R8, R11, PT ;  /* 0x0000000b0800720c */ /* 0x000fe20003fa4070 */
[----:B------:R0:W-:Y:S02]  /*c120*/  STL [R1+0x64c], R5 ;  /* 0x00064c0501007387 */ /* 0x0001e40000100800 */
[----:B------:R-:W-:-:S04]  /*c130*/  IMAD.HI.U32 R2, R9, R7, RZ ;  /* 0x0000000709027227 */ /* 0x000fc800078e00ff */
[----:B------:R-:W-:Y:S02]  /*c140*/  IMAD.MOV R4, RZ, RZ, -R4 ;  /* 0x000000ffff047224 */ /* 0x000fe400078e0a04 */
[----:B------:R-:W-:Y:S02]  /*c150*/  IMAD.MOV R2, RZ, RZ, -R2 ;  /* 0x000000ffff027224 */ /* 0x000fe400078e0a02 */
[C---:B------:R-:W-:Y:S02]  /*c160*/  IMAD R4, R8.reuse, R4, R6 ;  /* 0x0000000408047224 */ /* 0x040fe400078e0206 */
[----:B------:R-:W-:Y:S02]  /*c170*/  IMAD R2, R8, R2, R7 ;  /* 0x0000000208027224 */ /* 0x000fe400078e0207 */
[----:B0-----:R-:W-:Y:S02]  /*c180*/  VIADD R5, R0, 0xe3 ;  /* 0x000000e300057836 */ /* 0x001fe40000000000 */
[--C-:B------:R-:W-:Y:S01]  /*c190*/  @!P1 IMAD.IADD R14, R14, 0x1, -R8.reuse ;  /* 0x000000010e0e9824 */ /* 0x100fe200078e0a08 */
[C---:B------:R-:W-:Y:S01]  /*c1a0*/  ISETP.GT.U32.AND P1, PT, R8.reuse, R4, PT ;  /* 0x000000040800720c */ /* 0x040fe20003f24070 */
[----:B------:R-:W-:Y:S01]  /*c1b0*/  @!P5 IMAD.IADD R11, R11, 0x1, -R8 ;  /* 0x000000010b0bd824 */ /* 0x000fe200078e0a08 */
[C---:B------:R-:W-:Y:S01]  /*c1c0*/  ISETP.GT.U32.AND P5, PT, R8.reuse, R2, PT ;  /* 0x000000020800720c */ /* 0x040fe20003fa4070 */
[----:B------:R-:W-:Y:S01]  /*c1d0*/  @!P2 IMAD.MOV R10, RZ, RZ, -R10 ;  /* 0x000000ffff0aa224 */ /* 0x000fe200078e0a0a */
[----:B------:R-:W-:Y:S01]  /*c1e0*/  IABS R17, R5 ;  /* 0x0000000500117213 */ /* 0x000fe20000000000 */
[----:B------:R-:W-:Y:S01]  /*c1f0*/  @!P0 IMAD.MOV R13, RZ, RZ, -R13 ;  /* 0x000000ffff0d8224 */ /* 0x000fe200078e0a0d */
[----:B------:R-:W-:Y:S01]  /*c200*/  ISETP.GT.U32.AND P2, PT, R8, R12, PT ;  /* 0x0000000c0800720c */ /* 0x000fe20003f44070 */
[----:B------:R-:W-:Y:S01]  /*c210*/  VIADD R6, R0, 0xe4 ;  /* 0x000000e400067836 */ /* 0x000fe20000000000 */
[----:B------:R0:W-:Y:S01]  /*c220*/  STL [R1+0x644], R10 ;  /* 0x0006440a01007387 */ /* 0x0001e20000100800 */
[----:B------:R-:W-:-:S03]  /*c230*/  IMAD.HI.U32 R18, R9, R17, RZ ;  /* 0x0000001109127227 */ /* 0x000fc600078e00ff */
[----:B------:R1:W-:Y:S01]  /*c240*/  STL [R1+0x324], R13 ;  /* 0x0003240d01007387 */ /* 0x0003e20000100800 */
[----:B------:R-:W-:Y:S02]  /*c250*/  IMAD.MOV R18, RZ, RZ, -R18 ;  /* 0x000000ffff127224 */ /* 0x000fe400078e0a12 */
[--C-:B------:R-:W-:Y:S01]  /*c260*/  @!P1 IMAD.IADD R4, R4, 0x1, -R8.reuse ;  /* 0x0000000104049824 */ /* 0x100fe200078e0a08 */
[----:B------:R-:W-:Y:S01]  /*c270*/  ISETP.GE.AND P1, PT, R3, RZ, PT ;  /* 0x000000ff0300720c */ /* 0x000fe20003f26270 */
[----:B------:R-:W-:Y:S01]  /*c280*/  @!P5 IMAD.IADD R2, R2, 0x1, -R8 ;  /* 0x000000010202d824 */ /* 0x000fe200078e0a08 */
[----:B0-----:R-:W-:Y:S01]  /*c290*/  IABS R10, R6 ;  /* 0x00000006000a7213 */ /* 0x001fe20000000000 */
[C---:B------:R-:W-:Y:S01]  /*c2a0*/  IMAD R3, R8.reuse, R18, R17 ;  /* 0x0000001208037224 */ /* 0x040fe200078e0211 */
[----:B------:R-:W-:Y:S01]  /*c2b0*/  ISETP.GT.U32.AND P0, PT, R8, R4, PT ;  /* 0x000000040800720c */ /* 0x000fe20003f04070 */
[----:B------:R-:W-:Y:S01]  /*c2c0*/  VIADD R7, R0, 0xe5 ;  /* 0x000000e500077836 */ /* 0x000fe20000000000 */
[----:B------:R-:W-:Y:S01]  /*c2d0*/  ISETP.GT.U32.AND P5, PT, R8, R2, PT ;  /* 0x000000020800720c */ /* 0x000fe20003fa4070 */
[----:B-1----:R-:W-:-:S02]  /*c2e0*/  IMAD.MOV.U32 R13, RZ, RZ, R14 ;  /* 0x000000ffff0d7224 */ /* 0x002fc400078e000e */
[----:B------:R-:W-:Y:S01]  /*c2f0*/  @!P2 IMAD.IADD R12, R12, 0x1, -R8 ;  /* 0x000000010c0ca824 */ /* 0x000fe200078e0a08 */
[----:B------:R-:W-:Y:S01]  /*c300*/  ISETP.GE.AND P2, PT, R15, RZ, PT ;  /* 0x000000ff0f00720c */ /* 0x000fe20003f46270 */
[----:B------:R-:W-:Y:S01]  /*c310*/  @!P6 IMAD.MOV R13, RZ, RZ, -R13 ;  /* 0x000000ffff0de224 */ /* 0x000fe200078e0a0d */
[----:B------:R-:W-:Y:S01]  /*c320*/  ISETP.GT.U32.AND P6, PT, R8, R3, PT ;  /* 0x000000030800720c */ /* 0x000fe20003fc4070 */
[C---:B------:R-:W-:Y:S01]  /*c330*/  IMAD.HI.U32 R16, R9.reuse, R10, RZ ;  /* 0x0000000a09107227 */ /* 0x040fe200078e00ff */
[----:B------:R-:W-:Y:S02]  /*c340*/  IABS R15, R7 ;  /* 0x00000007000f7213 */ /* 0x000fe40000000000 */
[----:B------:R-:W-:Y:S01]  /*c350*/  STL [R1+0x320], R13 ;  /* 0x0003200d01007387 */ /* 0x000fe20000100800 */
[----:B------:R-:W-:Y:S01]  /*c360*/  @!P3 IMAD.MOV R12, RZ, RZ, -R12 ;  /* 0x000000ffff0cb224 */ /* 0x000fe200078e0a0c */
[----:B------:R-:W-:Y:S01]  /*c370*/  ISETP.GE.AND P3, PT, R6, RZ, PT ;  /* 0x000000ff0600720c */ /* 0x000fe20003f66270 */
[----:B------:R-:W-:-:S04]  /*c380*/  IMAD.HI.U32 R6, R9, R15, RZ ;  /* 0x0000000f09067227 */ /* 0x000fc800078e00ff */
[----:B------:R-:W-:Y:S02]  /*c390*/  IMAD.MOV R16, RZ, RZ, -R16 ;  /* 0x000000ffff107224 */ /* 0x000fe400078e0a10 */
[----:B------:R-:W-:Y:S01]  /*c3a0*/  @!P4 IMAD.MOV R11, RZ, RZ, -R11 ;  /* 0x000000ffff0bc224 */ /* 0x000fe200078e0a0b */
[----:B------:R-:W-:Y:S01]  /*c3b0*/  ISETP.GE.AND P4, PT, R5, RZ, PT ;  /* 0x000000ff0500720c */ /* 0x000fe20003f86270 */
[----:B------:R-:W-:Y:S02]  /*c3c0*/  IMAD.MOV R6, RZ, RZ, -R6 ;  /* 0x000000ffff067224 */ /* 0x000fe400078e0a06 */
[----:B------:R-:W-:Y:S01]  /*c3d0*/  @!P5 IMAD.IADD R2, R2, 0x1, -R8 ;  /* 0x000000010202d824 */ /* 0x000fe200078e0a08 */
[----:B------:R0:W-:Y:S01]  /*c3e0*/  STL [R1+0x384], R11 ;  /* 0x0003840b01007387 */ /* 0x0001e20000100800 */
[C---:B------:R-:W-:Y:S02]  /*c3f0*/  IMAD R10, R8.reuse, R16, R10 ;  /* 0x00000010080a7224 */ /* 0x040fe400078e020a */
[--C-:B------:R-:W-:Y:S01]  /*c400*/  @!P6 IMAD.IADD R3, R3, 0x1, -R8.reuse ;  /* 0x000000010303e824 */ /* 0x100fe200078e0a08 */
[----:B------:R1:W-:Y:S01]  /*c410*/  STL [R1+0x10], R12 ;  /* 0x0000100c01007387 */ /* 0x0003e20000100800 */
[C---:B------:R-:W-:Y:S01]  /*c420*/  IMAD R15, R8.reuse, R6, R15 ;  /* 0x00000006080f7224 */ /* 0x040fe200078e020f */
[----:B------:R-:W-:Y:S01]  /*c430*/  ISETP.GT.U32.AND P5, PT, R8, R10, PT ;  /* 0x0000000a0800720c */ /* 0x000fe20003fa4070 */
[----:B------:R-:W-:Y:S01]  /*c440*/  VIADD R5, R0, 0xe6 ;  /* 0x000000e600057836 */ /* 0x000fe20000000000 */
[----:B------:R-:W-:Y:S01]  /*c450*/  ISETP.GT.U32.AND P6, PT, R8, R3, PT ;  /* 0x000000030800720c */ /* 0x000fe20003fc4070 */
[----:B------:R-:W-:Y:S01]  /*c460*/  @!P0 IMAD.IADD R4, R4, 0x1, -R8 ;  /* 0x0000000104048824 */ /* 0x000fe200078e0a08 */
[----:B------:R-:W-:Y:S01]  /*c470*/  ISETP.GE.AND P0, PT, R7, RZ, PT ;  /* 0x000000ff0700720c */ /* 0x000fe20003f06270 */
[----:B0-----:R-:W-:-:S02]  /*c480*/  IMAD.MOV.U32 R11, RZ, RZ, R2 ;  /* 0x000000ffff0b7224 */ /* 0x001fc400078e0002 */
[----:B------:R-:W-:Y:S01]  /*c490*/  IMAD.MOV.U32 R13, RZ, RZ, R4 ;  /* 0x000000ffff0d7224 */ /* 0x000fe200078e0004 */
[----:B-1----:R-:W-:Y:S01]  /*c4a0*/  IABS R12, R5 ;  /* 0x00000005000c7213 */ /* 0x002fe20000000000 */
[----:B------:R-:W-:Y:S01]  /*c4b0*/  @!P1 IMAD.MOV R11, RZ, RZ, -R11 ;  /* 0x000000ffff0b9224 */ /* 0x000fe200078e0a0b */
[----:B------:R-:W-:Y:S01]  /*c4c0*/  ISETP.GT.U32.AND P1, PT, R8, R15, PT ;  /* 0x0000000f0800720c */ /* 0x000fe20003f24070 */
[----:B------:R-:W-:Y:S01]  /*c4d0*/  @!P2 IMAD.MOV R13, RZ, RZ, -R13 ;  /* 0x000000ffff0da224 */ /* 0x000fe200078e0a0d */
[----:B------:R-:W-:Y:S01]  /*c4e0*/  ISETP.GE.AND P2, PT, R5, RZ, PT ;  /* 0x000000ff0500720c */ /* 0x000fe20003f46270 */
[----:B------:R-:W-:-:S03]  /*c4f0*/  IMAD.HI.U32 R5, R9, R12, RZ ;  /* 0x0000000c09057227 */ /* 0x000fc600078e00ff */
[----:B------:R0:W-:Y:S01]  /*c500*/  STL [R1+0x14], R13 ;  /* 0x0000140d01007387 */ /* 0x0001e20000100800 */
[--C-:B------:R-:W-:Y:S02]  /*c510*/  @!P5 IMAD.IADD R10, R10, 0x1, -R8.reuse ;  /* 0x000000010a0ad824 */ /* 0x100fe400078e0a08 */
[----:B------:R-:W-:Y:S01]  /*c520*/  IMAD.MOV R5, RZ, RZ, -R5 ;  /* 0x000000ffff057224 */ /* 0x000fe200078e0a05 */
[----:B------:R1:W-:Y:S01]  /*c530*/  STL [R1+0x334], R11 ;  /* 0x0003340b01007387 */ /* 0x0003e20000100800 */
[--C-:B------:R-:W-:Y:S01]  /*c540*/  @!P6 IMAD.IADD R3, R3, 0x1, -R8.reuse ;  /* 0x000000010303e824 */ /* 0x100fe200078e0a08 */
[C---:B------:R-:W-:Y:S01]  /*c550*/  ISETP.GT.U32.AND P5, PT, R8.reuse, R10, PT ;  /* 0x0000000a0800720c */ /* 0x040fe20003fa4070 */
[----:B------:R-:W-:Y:S02]  /*c560*/  @!P1 IMAD.IADD R15, R15, 0x1, -R8 ;  /* 0x000000010f0f9824 */ /* 0x000fe400078e0a08 */
[C---:B------:R-:W-:Y:S02]  /*c570*/  IMAD R12, R8.reuse, R5, R12 ;  /* 0x00000005080c7224 */ /* 0x040fe400078e020c */
[----:B0-----:R-:W-:Y:S01]  /*c580*/  IMAD.MOV.U32 R13, RZ, RZ, R3 ;  /* 0x000000ffff0d7224 */ /* 0x001fe200078e0003 */
[----:B------:R-:W-:Y:S01]  /*c590*/  ISETP.GT.U32.AND P1, PT, R8, R15, PT ;  /* 0x0000000f0800720c */ /* 0x000fe20003f24070 */
[----:B------:R-:W-:-:S02]  /*c5a0*/  VIADD R2, R0, 0xe7 ;  /* 0x000000e700027836 */ /* 0x000fc40000000000 */
[----:B------:R-:W-:Y:S02]  /*c5b0*/  VIADD R6, R0, 0xe8 ;  /* 0x000000e800067836 */ /* 0x000fe40000000000 */
[----:B------:R-:W-:Y:S01]  /*c5c0*/  @!P4 IMAD.MOV R13, RZ, RZ, -R13 ;  /* 0x000000ffff0dc224 */ /* 0x000fe200078e0a0d */
[----:B------:R-:W-:Y:S01]  /*c5d0*/  ISETP.GT.U32.AND P4, PT, R8, R12, PT ;  /* 0x0000000c0800720c */ /* 0x000fe20003f84070 */
[----:B------:R-:W-:Y:S01]  /*c5e0*/  @!P5 IMAD.IADD R10, R10, 0x1, -R8 ;  /* 0x000000010a0ad824 */ /* 0x000fe200078e0a08 */
[----:B------:R-:W-:Y:S01]  /*c5f0*/  IABS R4, R2 ;  /* 0x0000000200047213 */ /* 0x000fe20000000000 */
[----:B------:R-:W-:Y:S01]  /*c600*/  VIADD R14, R0, 0xea ;  /* 0x000000ea000e7836 */ /* 0x000fe20000000000 */
[----:B------:R-:W-:Y:S01]  /*c610*/  IABS R7, R6 ;  /* 0x0000000600077213 */ /* 0x000fe20000000000 */
[----:B------:R-:W-:Y:S01]  /*c620*/  @!P3 IMAD.MOV R10, RZ, RZ, -R10 ;  /* 0x000000ffff0ab224 */ /* 0x000fe200078e0a0a */
[----:B------:R-:W-:Y:S01]  /*c630*/  ISETP.GE.AND P6, PT, R2, RZ, PT ;  /* 0x000000ff0200720c */ /* 0x000fe20003fc6270 */
[C---:B-1----:R-:W-:Y:S01]  /*c640*/  IMAD.HI.U32 R11, R9.reuse, R4, RZ ;  /* 0x00000004090b7227 */ /* 0x042fe200078e00ff */
[----:B------:R-:W-:Y:S01]  /*c650*/  ISETP.GE.AND P5, PT, R6, RZ, PT ;  /* 0x000000ff0600720c */ /* 0x000fe20003fa6270 */
[----:B------:R-:W-:Y:S02]  /*c660*/  STL [R1+0x330], R13 ;  /* 0x0003300d01007387 */ /* 0x000fe40000100800 */
[----:B------:R-:W-:-:S02]  /*c670*/  IMAD.HI.U32 R3, R9, R7, RZ ;  /* 0x0000000709037227 */ /* 0x000fc400078e00ff */
[----:B------:R0:W-:Y:S02]  /*c680*/  STL [R1+0x344], R10 ;  /* 0x0003440a01007387 */ /* 0x0001e40000100800 */
[----:B------:R-:W-:Y:S02]  /*c690*/  VIADD R2, R0, 0xe9 ;  /* 0x000000e900027836 */ /* 0x000fe40000000000 */
[----:B------:R-:W-:Y:S02]  /*c6a0*/  IMAD.MOV R11, RZ, RZ, -R11 ;  /* 0x000000ffff0b7224 */ /* 0x000fe400078e0a0b */
[----:B------:R-:W-:Y:S01]  /*c6b0*/  IMAD.MOV R6, RZ, RZ, -R3 ;  /* 0x000000ffff067224 */ /* 0x000fe200078e0a03 */
[----:B------:R-:W-:Y:S01]  /*c6c0*/  IABS R5, R2 ;  /* 0x0000000200057213 */ /* 0x000fe20000000000 */
[--C-:B------:R-:W-:Y:S01]  /*c6d0*/  @!P1 IMAD.IADD R15, R15, 0x1, -R8.reuse ;  /* 0x000000010f0f9824 */ /* 0x100fe200078e0a08 */
[----:B------:R-:W-:Y:S01]  /*c6e0*/  ISETP.GE.AND P3, PT, R2, RZ, PT ;  /* 0x000000ff0200720c */ /* 0x000fe20003f66270 */
[----:B------:R-:W-:-:S02]  /*c6f0*/  @!P4 IMAD.IADD R12, R12, 0x1, -R8 ;  /* 0x000000010c0cc824 */ /* 0x000fc400078e0a08 */
[C---:B------:R-:W-:Y:S02]  /*c700*/  IMAD R3, R8.reuse, R11, R4 ;  /* 0x0000000b08037224 */ /* 0x040fe400078e0204 */
[C---:B------:R-:W-:Y:S01]  /*c710*/  IMAD R7, R8.reuse, R6, R7 ;  /* 0x0000000608077224 */ /* 0x040fe200078e0207 */
[C---:B------:R-:W-:Y:S01]  /*c720*/  ISETP.GT.U32.AND P4, PT, R8.reuse, R12, PT ;  /* 0x0000000c0800720c */ /* 0x040fe20003f84070 */
[----:B------:R-:W-:Y:S01]  /*c730*/  IMAD.MOV.U32 R4, RZ, RZ, R15 ;  /* 0x000000ffff047224 */ /* 0x000fe200078e000f */
[----:B------:R-:W-:Y:S01]  /*c740*/  ISETP.GT.U32.AND P1, PT, R8, R3, PT ;  /* 0x000000030800720c */ /* 0x000fe20003f24070 */
[----:B------:R-:W-:Y:S01]  /*c750*/  IMAD.HI.U32 R2, R9, R5, RZ ;  /* 0x0000000509027227 */ /* 0x000fe200078e00ff */
[----:B------:R-:W-:-:S03]  /*c760*/  IABS R6, R14 ;  /* 0x0000000e00067213 */ /* 0x000fc60000000000 */
[----:B------:R-:W-:Y:S01]  /*c770*/  @!P0 IMAD.MOV R4, RZ, RZ, -R4 ;  /* 0x000000ffff048224 */ /* 0x000fe200078e0a04 */
[----:B------:R-:W-:Y:S01]  /*c780*/  ISETP.GT.U32.AND P0, PT, R8, R7, PT ;  /* 0x000000070800720c */ /* 0x000fe20003f04070 */
[----:B------:R-:W-:Y:S02]  /*c790*/  IMAD.MOV R2, RZ, RZ, -R2 ;  /* 0x000000ffff027224 */ /* 0x000fe400078e0a02 */
[----:B0-----:R-:W-:Y:S01]  /*c7a0*/  VIADD R10, R0, 0xeb ;  /* 0x000000eb000a7836 */ /* 0x001fe20000000000 */
[----:B------:R0:W-:Y:S01]  /*c7b0*/  STL [R1+0x33c], R4 ;  /* 0x00033c0401007387 */ /* 0x0001e20000100800 */
[----:B------:R-:W-:Y:S02]  /*c7c0*/  IMAD R11, R8, R2, R5 ;  /* 0x00000002080b7224 */ /* 0x000fe400078e0205 */
[--C-:B------:R-:W-:Y:S01]  /*c7d0*/  @!P4 IMAD.IADD R12, R12, 0x1, -R8.reuse ;  /* 0x000000010c0cc824 */ /* 0x100fe200078e0a08 */
[----:B------:R-:W-:Y:S01]  /*c7e0*/  IABS R5, R10 ;  /* 0x0000000a00057213 */ /* 0x000fe20000000000 */
[----:B------:R-:W-:Y:S01]  /*c7f0*/  @!P1 IMAD.IADD R3, R3, 0x1, -R8 ;  /* 0x0000000103039824 */ /* 0x000fe200078e0a08 */
[----:B------:R-:W-:Y:S01]  /*c800*/  ISETP.GT.U32.AND P4, PT, R8, R11, PT ;  /* 0x0000000b0800720c */ /* 0x000fe20003f84070 */
[----:B------:R-:W-:-:S02]  /*c810*/  VIADD R2, R0, 0xec ;  /* 0x000000ec00027836 */ /* 0x000fc40000000000 */
[----:B------:R-:W-:Y:S01]  /*c820*/  @!P0 IMAD.IADD R7, R7, 0x1, -R8 ;  /* 0x0000000107078824 */ /* 0x000fe200078e0a08 */
[C---:B------:R-:W-:Y:S01]  /*c830*/  ISETP.GT.U32.AND P1, PT, R8.reuse, R3, PT ;  /* 0x000000030800720c */ /* 0x040fe20003f24070 */
[----:B------:R-:W-:Y:S01]  /*c840*/  IMAD.MOV.U32 R15, RZ, RZ, R12 ;  /* 0x000000ffff0f7224 */ /* 0x000fe200078e000c */
[----:B0-----:R-:W-:Y:S01]  /*c850*/  IABS R4, R2 ;  /* 0x0000000200047213 */ /* 0x001fe20000000000 */
[----:B------:R-:W-:Y:S01]  /*c860*/  IMAD.HI.U32 R13, R9, R6, RZ ;  /* 0x00000006090d7227 */ /* 0x000fe200078e00ff */
[----:B------:R-:W-:-:S03]  /*c870*/  ISETP.GT.U32.AND P0, PT, R8, R7, PT ;  /* 0x000000070800720c */ /* 0x000fc60003f04070 */
[----:B------:R-:W-:-:S04]  /*c880*/  IMAD.HI.U32 R12, R9, R5, RZ ;  /* 0x00000005090c7227 */ /* 0x000fc800078e00ff */
[--C-:B------:R-:W-:Y:S02]  /*c890*/  @!P4 IMAD.IADD R11, R11, 0x1, -R8.reuse ;  /* 0x000000010b0bc824 */ /* 0x100fe400078e0a08 */
[----:B------:R-:W-:Y:S01]  /*c8a0*/  @!P2 IMAD.MOV R15, RZ, RZ, -R15 ;  /* 0x000000ffff0fa224 */ /* 0x000fe200078e0a0f */
[----:B------:R-:W-:Y:S01]  /*c8b0*/  ISETP.GE.AND P2, PT, R14, RZ, PT ;  /* 0x000000ff0e00720c */ /* 0x000fe20003f46270 */
[----:B------:R-:W-:Y:S01]  /*c8c0*/  @!P1 IMAD.IADD R3, R3, 0x1, -R8 ;  /* 0x0000000103039824 */ /* 0x000fe200078e0a08 */
[----:B------:R-:W-:Y:S01]  /*c8d0*/  ISETP.GT.U32.AND P4, PT, R8, R11, PT ;  /* 0x0000000b0800720c */ /* 0x000fe20003f84070 */
[----:B------:R-:W-:Y:S01]  /*c8e0*/  IMAD.HI.U32 R14, R9, R4, RZ ;  /* 0x00000004090e7227 */ /* 0x000fe200078e00ff */
[----:B------:R0:W-:Y:S01]  /*c8f0*/  STL [R1+0x350], R15 ;  /* 0x0003500f01007387 */ /* 0x0001e20000100800 */
[----:B------:R-:W-:Y:S02]  /*c900*/  ISETP.GE.AND P1, PT, R10, RZ, PT ;  /* 0x000000ff0a00720c */ /* 0x000fe40003f26270 */
[----:B------:R-:W-:-:S02]  /*c910*/  IMAD.MOV R13, RZ, RZ, -R13 ;  /* 0x000000ffff0d7224 */ /* 0x000fc400078e0a0d */
[----:B------:R-:W-:Y:S02]  /*c920*/  IMAD.MOV R12, RZ, RZ, -R12 ;  /* 0x000000ffff0c7224 */ /* 0x000fe400078e0a0c */
[----:B------:R-:W-:Y:S02]  /*c930*/  @!P0 IMAD.IADD R7, R7, 0x1, -R8 ;  /* 0x0000000107078824 */ /* 0x000fe400078e0a08 */
[----:B------:R-:W-:Y:S02]  /*c940*/  IMAD.MOV.U32 R16, RZ, RZ, R3 ;  /* 0x000000ffff107224 */ /* 0x000fe400078e0003 */
[----:B------:R-:W-:Y:S02]  /*c950*/  IMAD.MOV R10, RZ, RZ, -R14 ;  /* 0x000000ffff0a7224 */ /* 0x000fe400078e0a0e */
[C---:B------:R-:W-:Y:S02]  /*c960*/  IMAD R6, R8.reuse, R13, R6 ;  /* 0x0000000d08067224 */ /* 0x040fe400078e0206 */
[----:B------:R-:W-:-:S02]  /*c970*/  IMAD R5, R8, R12, R5 ;  /* 0x0000000c08057224 */ /* 0x000fc400078e0205 */
[----:B0-----:R-:W-:Y:S01]  /*c980*/  IMAD.MOV.U32 R15, RZ, RZ, R7 ;  /* 0x000000ffff0f7224 */ /* 0x001fe200078e0007 */
[C---:B------:R-:W-:Y:S01]  /*c990*/  ISETP.GT.U32.AND P0, PT, R8.reuse, R6, PT ;  /* 0x000000060800720c */ /* 0x040fe20003f04070 */
[----:B------:R-:W-:Y:S01]  /*c9a0*/  @!P6 IMAD.MOV R16, RZ, RZ, -R16 ;  /* 0x000000ffff10e224 */ /* 0x000fe200078e0a10 */
[C---:B------:R-:W-:Y:S01]  /*c9b0*/  ISETP.GT.U32.AND P6, PT, R8.reuse, R5, PT ;  /* 0x000000050800720c */ /* 0x040fe20003fc4070 */
[C---:B------:R-:W-:Y:S02]  /*c9c0*/  IMAD R4, R8.reuse, R10, R4 ;  /* 0x0000000a08047224 */ /* 0x040fe400078e0204 */
[----:B------:R-:W-:Y:S01]  /*c9d0*/  @!P5 IMAD.MOV R15, RZ, RZ, -R15 ;  /* 0x000000ffff0fd224 */ /* 0x000fe200078e0a0f */
[----:B------:R-:W-:Y:S01]  /*c9e0*/  STL [R1+0x34c], R16 ;  /* 0x00034c1001007387 */ /* 0x000fe20000100800 */
[----:B------:R-:W-:Y:S01]  /*c9f0*/  @!P4 IMAD.IADD R11, R11, 0x1, -R8 ;  /* 0x000000010b0bc824 */ /* 0x000fe200078e0a08 */
[----:B------:R-:W-:Y:S01]  /*ca00*/  ISETP.GT.U32.AND P4, PT, R8, R4, PT ;  /* 0x000000040800720c */ /* 0x000fe20003f84070 */
[----:B------:R-:W-:Y:S01]  /*ca10*/  VIADD R3, R0, 0xed ;  /* 0x000000ed00037836 */ /* 0x000fe20000000000 */
[----:B------:R0:W-:Y:S01]  /*ca20*/  STL [R1+0x18], R15 ;  /* 0x0000180f01007387 */ /* 0x0001e20000100800 */
[----:B------:R-:W-:Y:S01]  /*ca30*/  ISETP.GE.AND P5, PT, R2, RZ, PT ;  /* 0x000000ff0200720c */ /* 0x000fe20003fa6270 */
[----:B------:R-:W-:-:S02]  /*ca40*/  IMAD.MOV.U32 R13, RZ, RZ, R11 ;  /* 0x000000ffff0d7224 */ /* 0x000fc400078e000b */
[--C-:B------:R-:W-:Y:S01]  /*ca50*/  @!P0 IMAD.IADD R6, R6, 0x1, -R8.reuse ;  /* 0x0000000106068824 */ /* 0x100fe200078e0a08 */
[----:B------:R-:W-:Y:S01]  /*ca60*/  IABS R2, R3 ;  /* 0x0000000300027213 */ /* 0x000fe20000000000 */
[--C-:B------:R-:W-:Y:S01]  /*ca70*/  @!P6 IMAD.IADD R5, R5, 0x1, -R8.reuse ;  /* 0x000000010505e824 */ /* 0x100fe200078e0a08 */
[----:B------:R-:W-:Y:S01]  /*ca80*/  ISETP.GE.AND P0, PT, R3, RZ, PT ;  /* 0x000000ff0300720c */ /* 0x000fe20003f06270 */
[----:B------:R-:W-:Y:S01]  /*ca90*/  VIADD R7, R0, 0xef ;  /* 0x000000ef00077836 */ /* 0x000fe20000000000 */
[----:B------:R-:W-:Y:S01]  /*caa0*/  ISETP.GT.U32.AND P6, PT, R8, R6, PT ;  /* 0x000000060800720c */ /* 0x000fe20003fc4070 */
[----:B0-----:R-:W-:Y:S02]  /*cab0*/  VIADD R15, R0, 0xee ;  /* 0x000000ee000f7836 */ /* 0x001fe40000000000 */
[----:B------:R-:W-:Y:S01]  /*cac0*/  @!P4 IMAD.IADD R4, R4, 0x1, -R8 ;  /* 0x000000010404c824 */ /* 0x000fe200078e0a08 */
[C---:B------:R-:W-:Y:S01]  /*cad0*/  ISETP.GT.U32.AND P4, PT, R8.reuse, R5, PT ;  /* 0x000000050800720c */ /* 0x040fe20003f84070 */
[----:B------:R-:W-:Y:S01]  /*cae0*/  @!P3 IMAD.MOV R13, RZ, RZ, -R13 ;  /* 0x000000ffff0db224 */ /* 0x000fe200078e0a0d */
[----:B------:R-:W-:Y:S01]  /*caf0*/  IABS R10, R15 ;  /* 0x0000000f000a7213 */ /* 0x000fe20000000000 */
[----:B------:R-:W-:Y:S01]  /*cb00*/  IMAD.U32 R87, RZ, RZ, UR13 ;  /* 0x0000000dff577e24 */ /* 0x000fe2000f8e00ff */
[----:B------:R-:W-:Y:S01]  /*cb10*/  IABS R11, R7 ;  /* 0x00000007000b7213 */ /* 0x000fe20000000000 */
[----:B------:R-:W-:Y:S01]  /*cb20*/  IMAD.U32 R85, RZ, RZ, UR14 ;  /* 0x0000000eff557e24 */ /* 0x000fe2000f8e00ff */
[----:B------:R0:W-:Y:S01]  /*cb30*/  STL [R1+0x20], R13 ;  /* 0x0000200d01007387 */ /* 0x0001e20000100800 */
[----:B------:R-:W-:Y:S01]  /*cb40*/  IMAD.MOV.U32 R3, RZ, RZ, R10 ;  /* 0x000000ffff037224 */ /* 0x000fe200078e000a */
[----:B------:R-:W-:Y:S01]  /*cb50*/  ISETP.GT.U32.AND P3, PT, R8, R4, PT ;  /* 0x000000040800720c */ /* 0x000fe20003f64070 */
[----:B------:R-:W-:-:S04]  /*cb60*/  IMAD.HI.U32 R10, R9, R2, RZ ;  /* 0x00000002090a7227 */ /* 0x000fc800078e00ff */
[----:B------:R-:W-:-:S04]  /*cb70*/  IMAD.HI.U32 R12, R9, R3, RZ ;  /* 0x00000003090c7227 */ /* 0x000fc800078e00ff */
[----:B------:R-:W-:Y:S02]  /*cb80*/  IMAD.MOV R12, RZ, RZ, -R12 ;  /* 0x000000ffff0c7224 */ /* 0x000fe400078e0a0c */
[----:B------:R-:W-:Y:S02]  /*cb90*/  IMAD.MOV R10, RZ, RZ, -R10 ;  /* 0x000000ffff0a7224 */ /* 0x000fe400078e0a0a */
[C---:B------:R-:W-:Y:S02]  /*cba0*/  IMAD R3, R8.reuse, R12, R3 ;  /* 0x0000000c08037224 */ /* 0x040fe400078e0203 */
[C---:B------:R-:W-:Y:S02]  /*cbb0*/  IMAD R2, R8.reuse, R10, R2 ;  /* 0x0000000a08027224 */ /* 0x040fe400078e0202 */
[--C-:B------:R-:W-:Y:S01]  /*cbc0*/  @!P4 IMAD.IADD R5, R5, 0x1, -R8.reuse ;  /* 0x000000010505c824 */ /* 0x100fe200078e0a08 */
[----:B------:R-:W-:Y:S01]  /*cbd0*/  ISETP.GT.U32.AND P4, PT, R8, R3, PT ;  /* 0x000000030800720c */ /* 0x000fe20003f84070 */
[----:B------:R-:W-:Y:S01]  /*cbe0*/  @!P6 IMAD.IADD R6, R6, 0x1, -R8 ;  /* 0x000000010606e824 */ /* 0x000fe200078e0a08 */
[----:B------:R-:W-:Y:S01]  /*cbf0*/  ISETP.GT.U32.AND P6, PT, R8, R2, PT ;  /* 0x000000020800720c */ /* 0x000fe20003fc4070 */
[----:B------:R-:W-:-:S02]  /*cc00*/  VIADD R10, R0, 0xf0 ;  /* 0x000000f0000a7836 */ /* 0x000fc40000000000 */
[----:B------:R-:W-:-:S03]  /*cc10*/  IMAD.HI.U32 R14, R9, R11, RZ ;  /* 0x0000000b090e7227 */ /* 0x000fc600078e00ff */
[----:B0-----:R-:W-:Y:S01]  /*cc20*/  IABS R13, R10 ;  /* 0x0000000a000d7213 */ /* 0x001fe20000000000 */
[----:B------:R-:W-:Y:S02]  /*cc30*/  IMAD.MOV R14, RZ, RZ, -R14 ;  /* 0x000000ffff0e7224 */ /* 0x000fe400078e0a0e */
[----:B------:R-:W-:Y:S02]  /*cc40*/  IMAD.MOV.U32 R16, RZ, RZ, R6 ;  /* 0x000000ffff107224 */ /* 0x000fe400078e0006 */
[--C-:B------:R-:W-:Y:S02]  /*cc50*/  @!P4 IMAD.IADD R3, R3, 0x1, -R8.reuse ;  /* 0x000000010303c824 */ /* 0x100fe400078e0a08 */
[----:B------:R-:W-:Y:S01]  /*cc60*/  @!P6 IMAD.IADD R2, R2, 0x1, -R8 ;  /* 0x000000010202e824 */ /* 0x000fe200078e0a08 */
[----:B------:R-:W-:Y:S01]  /*cc70*/  ISETP.GE.AND P6, PT, R7, RZ, PT ;  /* 0x000000ff0700720c */ /* 0x000fe20003fc6270 */
[----:B------:R-:W-:Y:S01]  /*cc80*/  IMAD.HI.U32 R7, R9, R13, RZ ;  /* 0x0000000d09077227 */ /* 0x000fe200078e00ff */
[----:B------:R-:W-:-:S03]  /*cc90*/  ISETP.GT.U32.AND P4, PT, R8, R3, PT ;  /* 0x000000030800720c */ /* 0x000fc60003f84070 */
[----:B------:R-:W-:Y:S02]  /*cca0*/  IMAD R6, R8, R14, R11 ;  /* 0x0000000e08067224 */ /* 0x000fe400078e020b */
[----:B------:R-:W-:Y:S02]  /*ccb0*/  IMAD.MOV R7, RZ, RZ, -R7 ;  /* 0x000000ffff077224 */ /* 0x000fe400078e0a07 */
[----:B------:R-:W-:Y:S02]  /*ccc0*/  VIADD R12, R0, 0xf1 ;  /* 0x000000f1000c7836 */ /* 0x000fe40000000000 */
[----:B------:R-:W-:Y:S01]  /*ccd0*/  @!P1 IMAD.MOV R5, RZ, RZ, -R5 ;  /* 0x000000ffff059224 */ /* 0x000fe200078e0a05 */
[C---:B------:R-:W-:Y:S01]  /*cce0*/  ISETP.GT.U32.AND P1, PT, R8.reuse, R6, PT ;  /* 0x000000060800720c */ /* 0x040fe20003f24070 */
[----:B------:R-:W-:Y:S02]  /*ccf0*/  IMAD R13, R8, R7, R13 ;  /* 0x00000007080d7224 */ /* 0x000fe400078e020d */
[--C-:B------:R-:W-:Y:S01]  /*cd00*/  @!P3 IMAD.IADD R4, R4, 0x1, -R8.reuse ;  /* 0x000000010404b824 */ /* 0x100fe200078e0a08 */
[----:B------:R-:W-:Y:S01]  /*cd10*/  ISETP.GE.AND P3, PT, R15, RZ, PT ;  /* 0x000000ff0f00720c */ /* 0x000fe20003f66270 */
[----:B------:R-:W-:Y:S01]  /*cd20*/  @!P4 IMAD.IADD R3, R3, 0x1, -R8 ;  /* 0x000000010303c824 */ /* 0x000fe200078e0a08 */
[----:B------:R-:W-:Y:S01]  /*cd30*/  IABS R15, R12 ;  /* 0x0000000c000f7213 */ /* 0x000fe20000000000 */
[----:B------:R-:W-:Y:S01]  /*cd40*/  @!P2 IMAD.MOV R16, RZ, RZ, -R16 ;  /* 0x000000ffff10a224 */ /* 0x000fe200078e0a10 */
[----:B------:R-:W-:Y:S01]  /*cd50*/  ISETP.GT.U32.AND P4, PT, R8, R13, PT ;  /* 0x0000000d0800720c */ /* 0x000fe20003f84070 */
[----:B------:R-:W-:Y:S01]  /*cd60*/  VIADD R7, R0, 0xf2 ;  /* 0x000000f200077836 */ /* 0x000fe20000000000 */
[----:B------:R-:W-:Y:S01]  /*cd70*/  ISETP.GT.U32.AND P2, PT, R8, R2, PT ;  /* 0x000000020800720c */ /* 0x000fe20003f44070 */
[----:B------:R-:W-:Y:S01]  /*cd80*/  IMAD.HI.U32 R11, R9, R15, RZ ;  /* 0x0000000f090b7227 */ /* 0x000fe200078e00ff */
[----:B------:R-:W-:Y:S03]  /*cd90*/  STL [R1+0x35c], R16 ;  /* 0x00035c1001007387 */ /* 0x000fe60000100800 */
[----:B------:R-:W-:Y:S01]  /*cda0*/  IMAD.MOV R11, RZ, RZ, -R11 ;  /* 0x000000ffff0b7224 */ /* 0x000fe200078e0a0b */
[----:B------:R0:W-:Y:S01]  /*cdb0*/  STL [R1+0x358], R5 ;  /* 0x0003580501007387 */ /* 0x0001e20000100800 */
[----:B------:R-:W-:-:S02]  /*cdc0*/  @!P1 IMAD.IADD R6, R6, 0x1, -R8 ;  /* 0x0000000106069824 */ /* 0x000fc400078e0a08 */
[C---:B------:R-:W-:Y:S01]  /*cdd0*/  IMAD R19, R8.reuse, R11, R15 ;  /* 0x0000000b08137224 */ /* 0x040fe200078e020f */
[----:B------:R-:W-:Y:S01]  /*cde0*/  IABS R11, R7 ;  /* 0x00000007000b7213 */ /* 0x000fe20000000000 */
[----:B------:R-:W-:Y:S01]  /*cdf0*/  @!P4 IMAD.IADD R13, R13, 0x1, -R8 ;  /* 0x000000010d0dc824 */ /* 0x000fe200078e0a08 */
[----:B------:R-:W-:Y:S01]  /*ce00*/  ISETP.GT.U32.AND P1, PT, R8, R6, PT ;  /* 0x000000060800720c */ /* 0x000fe20003f24070 */
[----:B------:R-:W-:Y:S01]  /*ce10*/  @!P5 IMAD.MOV R4, RZ, RZ, -R4 ;  /* 0x000000ffff04d224 */ /* 0x000fe200078e0a04 */
[----:B------:R-:W-:Y:S01]  /*ce20*/  ISETP.GE.AND P5, PT, R10, RZ, PT ;  /* 0x000000ff0a00720c */ /* 0x000fe20003fa6270 */
[----:B------:R-:W-:Y:S01]  /*ce30*/  @!P2 IMAD.IADD R2, R2, 0x1, -R8 ;  /* 0x000000010202a824 */ /* 0x000fe200078e0a08 */
[----:B------:R-:W-:Y:S01]  /*ce40*/  ISETP.GT.U32.AND P4, PT, R8, R13, PT ;  /* 0x0000000d0800720c */ /* 0x000fe20003f84070 */
[----:B0-----:R-:W-:Y:S01]  /*ce50*/  VIADD R5, R0, 0xf3 ;  /* 0x000000f300057836 */ /* 0x001fe20000000000 */
[----:B------:R0:W-:Y:S01]  /*ce60*/  STL [R1+0x370], R4 ;  /* 0x0003700401007387 */ /* 0x0001e20000100800 */
[----:B------:R-:W-:Y:S01]  /*ce70*/  IMAD.HI.U32 R10, R9, R11, RZ ;  /* 0x0000000b090a7227 */ /* 0x000fe200078e00ff */
[----:B------:R-:W-:-:S02]  /*ce80*/  ISETP.GE.AND P2, PT, R12, RZ, PT ;  /* 0x000000ff0c00720c */ /* 0x000fc40003f46270 */
[----:B------:R-:W-:Y:S01]  /*ce90*/  IABS R16, R5 ;  /* 0x0000000500107213 */ /* 0x000fe20000000000 */
[----:B------:R-:W-:Y:S02]  /*cea0*/  IMAD.MOV.U32 R14, RZ, RZ, R2 ;  /* 0x000000ffff0e7224 */ /* 0x000fe400078e0002 */
[----:B------:R-:W-:Y:S01]  /*ceb0*/  @!P3 IMAD.MOV R3, RZ, RZ, -R3 ;  /* 0x000000ffff03b224 */ /* 0x000fe200078e0a03 */
[----:B------:R-:W-:Y:S01]  /*cec0*/  ISETP.GE.AND P3, PT, R7, RZ, PT ;  /* 0x000000ff0700720c */ /* 0x000fe20003f66270 */
[----:B------:R-:W-:-:S04]  /*ced0*/  IMAD.HI.U32 R2, R9, R16, RZ ;  /* 0x0000001009027227 */ /* 0x000fc800078e00ff */
[----:B------:R-:W-:Y:S02]  /*cee0*/  IMAD.MOV R7, RZ, RZ, -R10 ;  /* 0x000000ffff077224 */ /* 0x000fe400078e0a0a */
[----:B------:R-:W-:Y:S01]  /*cef0*/  @!P0 IMAD.MOV R14, RZ, RZ, -R14 ;  /* 0x000000ffff0e8224 */ /* 0x000fe200078e0a0e */
[----:B------:R-:W-:Y:S01]  /*cf00*/  ISETP.GT.U32.AND P0, PT, R8, R19, PT ;  /* 0x000000130800720c */ /* 0x000fe20003f04070 */
[----:B------:R-:W-:Y:S02]  /*cf10*/  IMAD.MOV R2, RZ, RZ, -R2 ;  /* 0x000000ffff027224 */ /* 0x000fe400078e0a02 */
[----:B------:R-:W-:Y:S01]  /*cf20*/  @!P1 IMAD.IADD R6, R6, 0x1, -R8 ;  /* 0x0000000106069824 */ /* 0x000fe200078e0a08 */
[----:B------:R1:W-:Y:S01]  /*cf30*/  STL [R1+0x368], R14 ;  /* 0x0003680e01007387 */ /* 0x0003e20000100800 */
[C---:B------:R-:W-:Y:S01]  /*cf40*/  IMAD R11, R8.reuse, R7, R11 ;  /* 0x00000007080b7224 */ /* 0x040fe200078e020b */
[----:B------:R-:W-:Y:S01]  /*cf50*/  ISETP.GE.AND P1, PT, R5, RZ, PT ;  /* 0x000000ff0500720c */ /* 0x000fe20003f26270 */
[C---:B------:R-:W-:Y:S01]  /*cf60*/  IMAD R16, R8.reuse, R2, R16 ;  /* 0x0000000208107224 */ /* 0x040fe200078e0210 */
[----:B------:R2:W-:Y:S01]  /*cf70*/  STL [R1+0x378], R3 ;  /* 0x0003780301007387 */ /* 0x0005e20000100800 */
[----:B------:R-:W-:Y:S01]  /*cf80*/  @!P4 IMAD.IADD R13, R13, 0x1, -R8 ;  /* 0x000000010d0dc824 */ /* 0x000fe200078e0a08 */
[----:B------:R-:W-:Y:S01]  /*cf90*/  ISETP.GT.U32.AND P4, PT, R8, R11, PT ;  /* 0x0000000b0800720c */ /* 0x000fe20003f84070 */
[----:B0-----:R-:W-:-:S02]  /*cfa0*/  VIADD R4, R0, 0xf4 ;  /* 0x000000f400047836 */ /* 0x001fc40000000000 */
[----:B------:R-:W-:Y:S02]  /*cfb0*/  @!P0 IMAD.IADD R19, R19, 0x1, -R8 ;  /* 0x0000000113138824 */ /* 0x000fe400078e0a08 */
[----:B-1----:R-:W-:Y:S02]  /*cfc0*/  IMAD.MOV.U32 R14, RZ, RZ, R6 ;  /* 0x000000ffff0e7224 */ /* 0x002fe400078e0006 */
[----:B------:R-:W-:Y:S01]  /*cfd0*/  VIADD R5, R0, 0xf5 ;  /* 0x000000f500057836 */ /* 0x000fe20000000000 */
[----:B--2---:R-:W-:Y:S01]  /*cfe0*/  IABS R3, R4 ;  /* 0x0000000400037213 */ /* 0x004fe20000000000 */
[----:B------:R-:W-:Y:S01]  /*cff0*/  @!P6 IMAD.MOV R14, RZ, RZ, -R14 ;  /* 0x000000ffff0ee224 */ /* 0x000fe200078e0a0e */
[C---:B------:R-:W-:Y:S01]  /*d000*/  ISETP.GT.U32.AND P6, PT, R8.reuse, R16, PT ;  /* 0x000000100800720c */ /* 0x040fe20003fc4070 */
[----:B------:R-:W-:Y:S01]  /*d010*/  IMAD.MOV.U32 R12, RZ, RZ, R13 ;  /* 0x000000ffff0c7224 */ /* 0x000fe200078e000d */
[C---:B------:R-:W-:Y:S01]  /*d020*/  ISETP.GT.U32.AND P0, PT, R8.reuse, R19, PT ;  /* 0x000000130800720c */ /* 0x040fe20003f04070 */
[----:B------:R-:W-:Y:S01]  /*d030*/  @!P4 IMAD.IADD R11, R11, 0x1, -R8 ;  /* 0x000000010b0bc824 */ /* 0x000fe200078e0a08 */
[----:B------:R-:W-:Y:S01]  /*d040*/  IABS R6, R5 ;  /* 0x0000000500067213 */ /* 0x000fe20000000000 */
[----:B------:R-:W-:Y:S01]  /*d050*/  IMAD.HI.U32 R2, R9, R3, RZ ;  /* 0x0000000309027227 */ /* 0x000fe200078e00ff */
[----:B------:R-:W-:Y:S02]  /*d060*/  STL [R1+0x374], R14 ;  /* 0x0003740e01007387 */ /* 0x000fe40000100800 */
[----:B------:R-:W-:Y:S01]  /*d070*/  ISETP.GT.U32.AND P4, PT, R8, R11, PT ;  /* 0x0000000b0800720c */ /* 0x000fe20003f84070 */
[----:B------:R-:W-:Y:S01]  /*d080*/  @!P5 IMAD.MOV R12, RZ, RZ, -R12 ;  /* 0x000000ffff0cd224 */ /* 0x000fe200078e0a0c */
[----:B------:R-:W-:Y:S01]  /*d090*/  ISETP.GE.AND P5, PT, R4, RZ, PT ;  /* 0x000000ff0400720c */ /* 0x000fe20003fa6270 */
[----:B------:R-:W-:-:S02]  /*d0a0*/  IMAD.MOV R2, RZ, RZ, -R2 ;  /* 0x000000ffff027224 */ /* 0x000fc400078e0a02 */
[----:B------:R-:W-:Y:S01]  /*d0b0*/  @!P6 IMAD.IADD R16, R16, 0x1, -R8 ;  /* 0x000000011010e824 */ /* 0x000fe200078e0a08 */
[----:B------:R0:W-:Y:S01]  /*d0c0*/  STL [R1+0x24], R12 ;  /* 0x0000240c01007387 */ /* 0x0001e20000100800 */
[----:B------:R-:W-:Y:S02]  /*d0d0*/  IMAD.MOV.U32 R4, RZ, RZ, R6 ;  /* 0x000000ffff047224 */ /* 0x000fe400078e0006 */
[C---:B------:R-:W-:Y:S01]  /*d0e0*/  IMAD R3, R8.reuse, R2, R3 ;  /* 0x0000000208037224 */ /* 0x040fe200078e0203 */
[----:B------:R-:W-:Y:S01]  /*d0f0*/  ISETP.GT.U32.AND P6, PT, R8, R16, PT ;  /* 0x000000100800720c */ /* 0x000fe20003fc4070 */
[----:B------:R-:W-:Y:S02]  /*d100*/  VIADD R10, R0, 0xf6 ;  /* 0x000000f6000a7836 */ /* 0x000fe40000000000 */
[----:B------:R-:W-:-:S04]  /*d110*/  IMAD.HI.U32 R2, R9, R4, RZ ;  /* 0x0000000409027227 */ /* 0x000fc800078e00ff */
[----:B------:R-:W-:Y:S01]  /*d120*/  @!P0 IMAD.IADD R19, R19, 0x1, -R8 ;  /* 0x0000000113138824 */ /* 0x000fe200078e0a08 */
[----:B------:R-:W-:Y:S01]  /*d130*/  ISETP.GE.AND P0, PT, R5, RZ, PT ;  /* 0x000000ff0500720c */ /* 0x000fe20003f06270 */
[----:B------:R-:W-:Y:S01]  /*d140*/  VIADD R15, R0, 0xf7 ;  /* 0x000000f7000f7836 */ /* 0x000fe20000000000 */
[----:B------:R-:W-:Y:S01]  /*d150*/  IABS R5, R10 ;  /* 0x0000000a00057213 */ /* 0x000fe20000000000 */
[----:B------:R-:W-:Y:S02]  /*d160*/  IMAD.MOV R2, RZ, RZ, -R2 ;  /* 0x000000ffff027224 */ /* 0x000fe400078e0a02 */
[----:B------:R-:W-:Y:S01]  /*d170*/  @!P4 IMAD.IADD R11, R11, 0x1, -R8 ;  /* 0x000000010b0bc824 */ /* 0x000fe200078e0a08 */
[----:B------:R-:W-:Y:S01]  /*d180*/  IABS R6, R15 ;  /* 0x0000000f00067213 */ /* 0x000fe20000000000 */
[C---:B------:R-:W-:Y:S01]  /*d190*/  IMAD R4, R8.reuse, R2, R4 ;  /* 0x0000000208047224 */ /* 0x040fe200078e0204 */
[----:B------:R-:W-:Y:S01]  /*d1a0*/  ISETP.GT.U32.AND P4, PT, R8, R3, PT ;  /* 0x000000030800720c */ /* 0x000fe20003f84070 */
[----:B0-----:R-:W-:-:S04]  /*d1b0*/  IMAD.HI.U32 R12, R9, R5, RZ ;  /* 0x00000005090c7227 */ /* 0x001fc800078e00ff */
[----:B------:R-:W-:Y:S01]  /*d1c0*/  @!P6 IMAD.IADD R16, R16, 0x1, -R8 ;  /* 0x000000011010e824 */ /* 0x000fe200078e0a08 */
[----:B------:R-:W-:Y:S01]  /*d1d0*/  ISETP.GT.U32.AND P6, PT, R8, R4, PT ;  /* 0x000000040800720c */ /* 0x000fe20003fc4070 */
[----:B------:R-:W-:-:S04]  /*d1e0*/  IMAD.HI.U32 R7, R9, R6, RZ ;  /* 0x0000000609077227 */ /* 0x000fc800078e00ff */
[----:B------:R-:W-:Y:S02]  /*d1f0*/  IMAD.MOV R12, RZ, RZ, -R12 ;  /* 0x000000ffff0c7224 */ /* 0x000fe400078e0a0c */
[----:B------:R-:W-:Y:S02]  /*d200*/  IMAD.MOV R7, RZ, RZ, -R7 ;  /* 0x000000ffff077224 */ /* 0x000fe400078e0a07 */
[C---:B------:R-:W-:Y:S02]  /*d210*/  IMAD R5, R8.reuse, R12, R5 ;  /* 0x0000000c08057224 */ /* 0x040fe400078e0205 */
[C---:B------:R-:W-:Y:S02]  /*d220*/  IMAD R6, R8.reuse, R7, R6 ;  /* 0x0000000708067224 */ /* 0x040fe400078e0206 */
[----:B------:R-:W-:Y:S01]  /*d230*/  @!P4 IMAD.IADD R3, R3, 0x1, -R8 ;  /* 0x000000010303c824 */ /* 0x000fe200078e0a08 */
[----:B------:R-:W-:Y:S01]  /*d240*/  ISETP.GT.U32.AND P4, PT, R8, R5, PT ;  /* 0x000000050800720c */ /* 0x000fe20003f84070 */
[----:B------:R-:W-:-:S02]  /*d250*/  VIADD R13, R0, 0xf9 ;  /* 0x000000f9000d7836 */ /* 0x000fc40000000000 */
[----:B------:R-:W-:Y:S01]  /*d260*/  @!P6 IMAD.IADD R4, R4, 0x1, -R8 ;  /* 0x000000010404e824 */ /* 0x000fe200078e0a08 */
[----:B------:R-:W-:Y:S01]  /*d270*/  ISETP.GT.U32.AND P6, PT, R8, R6, PT ;  /* 0x000000060800720c */ /* 0x000fe20003fc4070 */
[C---:B------:R-:W-:Y:S01]  /*d280*/  VIADD R7, R0.reuse, 0xfa ;  /* 0x000000fa00077836 */ /* 0x040fe20000000000 */
[----:B------:R-:W-:Y:S01]  /*d290*/  IABS R17, R13 ;  /* 0x0000000d00117213 */ /* 0x000fe20000000000 */
[----:B------:R-:W-:Y:S02]  /*d2a0*/  VIADD R14, R0, 0xf8 ;  /* 0x000000f8000e7836 */ /* 0x000fe40000000000 */
[----:B------:R-:W-:Y:S01]  /*d2b0*/  IMAD.MOV.U32 R23, RZ, RZ, R19 ;  /* 0x000000ffff177224 */ /* 0x000fe200078e0013 */
[----:B------:R-:W-:Y:S01]  /*d2c0*/  IABS R18, R7 ;  /* 0x0000000700127213 */ /* 0x000fe20000000000 */
[----:B------:R-:W-:Y:S01]  /*d2d0*/  IMAD.HI.U32 R21, R9, R17, RZ ;  /* 0x0000001109157227 */ /* 0x000fe200078e00ff */
[----:B------:R-:W-:-:S03]  /*d2e0*/  IABS R2, R14 ;  /* 0x0000000e00027213 */ /* 0x000fc60000000000 */
[--C-:B------:R-:W-:Y:S01]  /*d2f0*/  @!P4 IMAD.IADD R5, R5, 0x1, -R8.reuse ;  /* 0x000000010505c824 */ /* 0x100fe200078e0a08 */
[----:B------:R-:W-:Y:S01]  /*d300*/  ISETP.GT.U32.AND P4, PT, R8, R3, PT ;  /* 0x000000030800720c */ /* 0x000fe20003f84070 */
[----:B------:R-:W-:Y:S02]  /*d310*/  IMAD.MOV R21, RZ, RZ, -R21 ;  /* 0x000000ffff157224 */ /* 0x000fe400078e0a15 */
[----:B------:R-:W-:Y:S01]  /*d320*/  @!P6 IMAD.IADD R6, R6, 0x1, -R8 ;  /* 0x000000010606e824 */ /* 0x000fe200078e0a08 */
[C---:B------:R-:W-:Y:S01]  /*d330*/  ISETP.GT.U32.AND P6, PT, R8.reuse, R5, PT ;  /* 0x000000050800720c */ /* 0x040fe20003fc4070 */
[----:B------:R-:W-:Y:S02]  /*d340*/  IMAD R17, R8, R21, R17 ;  /* 0x0000001508117224 */ /* 0x000fe400078e0211 */
[----:B------:R-:W-:-:S04]  /*d350*/  IMAD.HI.U32 R21, R9, R18, RZ ;  /* 0x0000001209157227 */ /* 0x000fc800078e00ff */
[----:B------:R-:W-:Y:S01]  /*d360*/  @!P2 IMAD.MOV R23, RZ, RZ, -R23 ;  /* 0x000000ffff17a224 */ /* 0x000fe200078e0a17 */
[C---:B------:R-:W-:Y:S01]  /*d370*/  ISETP.GT.U32.AND P2, PT, R8.reuse, R4, PT ;  /* 0x000000040800720c */ /* 0x040fe20003f44070 */
[----:B------:R-:W-:Y:S01]  /*d380*/  @!P3 IMAD.MOV R11, RZ, RZ, -R11 ;  /* 0x000000ffff0bb224 */ /* 0x000fe200078e0a0b */
[----:B------:R-:W-:Y:S01]  /*d390*/  ISETP.GT.U32.AND P3, PT, R8, R6, PT ;  /* 0x000000060800720c */ /* 0x000fe20003f64070 */
[----:B------:R-:W-:Y:S01]  /*d3a0*/  IMAD.MOV R21, RZ, RZ, -R21 ;  /* 0x000000ffff157224 */ /* 0x000fe200078e0a15 */
[----:B------:R-:W-:Y:S01]  /*d3b0*/  STL [R1+0x28], R23 ;  /* 0x0000281701007387 */ /* 0x000fe20000100800 */
[----:B------:R-:W-:-:S03]  /*d3c0*/  IMAD.HI.U32 R22, R9, R2, RZ ;  /* 0x0000000209167227 */ /* 0x000fc600078e00ff */
[----:B------:R0:W-:Y:S01]  /*d3d0*/  STL [R1+0x380], R11 ;  /* 0x0003800b01007387 */ /* 0x0001e20000100800 */
[----:B------:R-:W-:Y:S02]  /*d3e0*/  IMAD.MOV R22, RZ, RZ, -R22 ;  /* 0x000000ffff167224 */ /* 0x000fe400078e0a16 */
[----:B------:R-:W-:Y:S02]  /*d3f0*/  @!P6 IMAD.IADD R5, R5, 0x1, -R8 ;  /* 0x000000010505e824 */ /* 0x000fe400078e0a08 */
[----:B------:R-:W-:Y:S02]  /*d400*/  IMAD R2, R8, R22, R2 ;  /* 0x0000001608027224 */ /* 0x000fe400078e0202 */
[----:B------:R-:W-:Y:S02]  /*d410*/  @!P1 IMAD.MOV R16, RZ, RZ, -R16 ;  /* 0x000000ffff109224 */ /* 0x000fe400078e0a10 */
[----:B------:R-:W-:Y:S01]  /*d420*/  VIADD R12, R0, 0xfb ;  /* 0x000000fb000c7836 */ /* 0x000fe20000000000 */
[C---:B------:R-:W-:Y:S01]  /*d430*/  ISETP.GT.U32.AND P1, PT, R8.reuse, R2, PT ;  /* 0x000000020800720c */ /* 0x040fe20003f24070 */
[----:B0-----:R-:W-:Y:S01]  /*d440*/  IMAD R11, R8, R21, R18 ;  /* 0x00000015080b7224 */ /* 0x001fe200078e0212 */
[----:B------:R0:W-:Y:S01]  /*d450*/  STL [R1+0x394], R16 ;  /* 0x0003941001007387 */ /* 0x0001e20000100800 */
[--C-:B------:R-:W-:Y:S01]  /*d460*/  @!P3 IMAD.IADD R6, R6, 0x1, -R8.reuse ;  /* 0x000000010606b824 */ /* 0x100fe200078e0a08 */
[----:B------:R-:W-:Y:S01]  /*d470*/  IABS R19, R12 ;  /* 0x0000000c00137213 */ /* 0x000fe20000000000 */
[--C-:B------:R-:W-:Y:S01]  /*d480*/  @!P2 IMAD.IADD R4, R4, 0x1, -R8.reuse ;  /* 0x000000010404a824 */ /* 0x100fe200078e0a08 */
[----:B------:R-:W-:Y:S01]  /*d490*/  ISETP.GT.U32.AND P6, PT, R8, R11, PT ;  /* 0x0000000b0800720c */ /* 0x000fe20003fc4070 */
[----:B------:R-:W-:Y:S01]  /*d4a0*/  @!P4 IMAD.IADD R3, R3, 0x1, -R8 ;  /* 0x000000010303c824 */ /* 0x000fe200078e0a08 */
[----:B------:R-:W-:Y:S01]  /*d4b0*/  ISETP.GE.AND P3, PT, R15, RZ, PT ;  /* 0x000000ff0f00720c */ /* 0x000fe20003f66270 */
[----:B------:R-:W-:Y:S01]  /*d4c0*/  IMAD.MOV.U32 R18, RZ, RZ, R4 ;  /* 0x000000ffff127224 */ /* 0x000fe200078e0004 */
[----:B------:R-:W-:Y:S01]  /*d4d0*/  ISETP.GE.AND P2, PT, R10, RZ, PT ;  /* 0x000000ff0a00720c */ /* 0x000fe20003f46270 */
[----:B------:R-:W-:Y:S01]  /*d4e0*/  IMAD.HI.U32 R10, R9, R19, RZ ;  /* 0x00000013090a7227 */ /* 0x000fe200078e00ff */
[----:B------:R-:W-:-:S03]  /*d4f0*/  ISETP.GT.U32.AND P4, PT, R8, R17, PT ;  /* 0x000000110800720c */ /* 0x000fc60003f84070 */
[----:B0-----:R-:W-:Y:S02]  /*d500*/  VIADD R16, R0, 0xfc ;  /* 0x000000fc00107836 */ /* 0x001fe40000000000 */
[--C-:B------:R-:W-:Y:S01]  /*d510*/  @!P1 IMAD.IADD R2, R2, 0x1, -R8.reuse ;  /* 0x0000000102029824 */ /* 0x100fe200078e0a08 */
[----:B------:R-:W-:Y:S01]  /*d520*/  ISETP.GE.AND P1, PT, R14, RZ, PT ;  /* 0x000000ff0e00720c */ /* 0x000fe20003f26270 */
[----:B------:R-:W-:Y:S01]  /*d530*/  @!P6 IMAD.IADD R11, R11, 0x1, -R8 ;  /* 0x000000010b0be824 */ /* 0x000fe200078e0a08 */
[----:B------:R-:W-:Y:S01]  /*d540*/  IABS R15, R16 ;  /* 0x00000010000f7213 */ /* 0x000fe20000000000 */
[----:B------:R-:W-:Y:S02]  /*d550*/  IMAD.MOV.U32 R21, RZ, RZ, R3 ;  /* 0x000000ffff157224 */ /* 0x000fe400078e0003 */
[----:B------:R-:W-:Y:S01]  /*d560*/  IMAD.MOV R10, RZ, RZ, -R10 ;  /* 0x000000ffff0a7224 */ /* 0x000fe200078e0a0a */
[----:B------:R-:W-:Y:S01]  /*d570*/  ISETP.GT.U32.AND P6, PT, R8, R11, PT ;  /* 0x0000000b0800720c */ /* 0x000fe20003fc4070 */
[----:B------:R-:W-:-:S04]  /*d580*/  IMAD.HI.U32 R3, R9, R15, RZ ;  /* 0x0000000f09037227 */ /* 0x000fc800078e00ff */
        /* <DEDUP_REMOVED lines=9> */
[----:B------:R-:W-:Y:S02]  /*d620*/  @!P6 IMAD.IADD R11, R11, 0x1, -R8 ;  /* 0x000000010b0be824 */ /* 0x000fe400078e0a08 */
[----:B------:R-:W-:Y:S01]  /*d630*/  @!P0 IMAD.MOV R18, RZ, RZ, -R18 ;  /* 0x000000ffff128224 */ /* 0x000fe200078e0a12 */
[----:B------:R-:W-:Y:S01]  /*d640*/  ISETP.GT.U32.AND P6, PT, R8, R6, PT ;  /* 0x000000060800720c */ /* 0x000fe20003fc4070 */
[----:B------:R-:W-:Y:S01]  /*d650*/  @!P2 IMAD.MOV R5, RZ, RZ, -R5 ;  /* 0x000000ffff05a224 */ /* 0x000fe200078e0a05 */
[----:B------:R-:W-:Y:S01]  /*d660*/  ISETP.GE.AND P2, PT, R7, RZ, PT ;  /* 0x000000ff0700720c */ /* 0x000fe20003f46270 */
[--C-:B------:R-:W-:Y:S01]  /*d670*/  @!P4 IMAD.IADD R17, R17, 0x1, -R8.reuse ;  /* 0x000000011111c824 */ /* 0x100fe200078e0a08 */
[----:B------:R-:W-:Y:S01]  /*d680*/  ISETP.GE.AND P4, PT, R13, RZ, PT ;  /* 0x000000ff0d00720c */ /* 0x000fe20003f86270 */
[--C-:B------:R-:W-:Y:S01]  /*d690*/  @!P5 IMAD.IADD R2, R2, 0x1, -R8.reuse ;  /* 0x000000010202d824 */ /* 0x100fe200078e0a08 */
[----:B------:R-:W-:Y:S01]  /*d6a0*/  STL [R1+0x39c], R18 ;  /* 0x00039c1201007387 */ /* 0x000fe20000100800 */
[----:B------:R-:W-:Y:S01]  /*d6b0*/  VIADD R13, R0, 0xfd ;  /* 0x000000fd000d7836 */ /* 0x000fe20000000000 */
[----:B------:R-:W-:Y:S01]  /*d6c0*/  ISETP.GT.U32.AND P0, PT, R8, R17, PT ;  /* 0x000000110800720c */ /* 0x000fe20003f04070 */
[--C-:B------:R-:W-:Y:S01]  /*d6d0*/  @!P3 IMAD.IADD R10, R10, 0x1, -R8.reuse ;  /* 0x000000010a0ab824 */ /* 0x100fe200078e0a08 */
[----:B------:R0:W-:Y:S01]  /*d6e0*/  STL [R1+0x3a0], R5 ;  /* 0x0003a00501007387 */ /* 0x0001e20000100800 */
[----:B------:R-:W-:Y:S01]  /*d6f0*/  VIADD R14, R0, 0xff ;  /* 0x000000ff000e7836 */ /* 0x000fe20000000000 */
[----:B------:R-:W-:Y:S01]  /*d700*/  ISETP.GE.AND P3, PT, R13, RZ, PT ;  /* 0x000000ff0d00720c */ /* 0x000fe20003f66270 */
[----:B------:R-:W-:Y:S01]  /*d710*/  @!P6 IMAD.IADD R6, R6, 0x1, -R8 ;  /* 0x000000010606e824 */ /* 0x000fe200078e0a08 */
[----:B------:R1:W-:Y:S01]  /*d720*/  STL [R1+0x3b0], R4 ;  /* 0x0003b00401007387 */ /* 0x0003e20000100800 */
[----:B------:R-:W-:Y:S01]  /*d730*/  ISETP.GE.AND P5, PT, R12, RZ, PT ;  /* 0x000000ff0c00720c */ /* 0x000fe20003fa6270 */
[----:B------:R-:W-:-:S02]  /*d740*/  VIADD R12, R0, 0x100 ;  /* 0x00000100000c7836 */ /* 0x000fc40000000000 */
[----:B------:R-:W-:Y:S01]  /*d750*/  ISETP.GT.U32.AND P6, PT, R8, R6, PT ;  /* 0x000000060800720c */ /* 0x000fe20003fc4070 */
[----:B------:R-:W-:Y:S01]  /*d760*/  @!P2 IMAD.MOV R11, RZ, RZ, -R11 ;  /* 0x000000ffff0ba224 */ /* 0x000fe200078e0a0b */
[----:B0-----:R-:W-:Y:S01]  /*d770*/  IABS R5, R13 ;  /* 0x0000000d00057213 */ /* 0x001fe20000000000 */
[----:B------:R-:W-:Y:S02]  /*d780*/  VIADD R13, R0, 0x101 ;  /* 0x00000101000d7836 */ /* 0x000fe40000000000 */
[----:B------:R-:W-:Y:S01]  /*d790*/  @!P0 IMAD.IADD R17, R17, 0x1, -R8 ;  /* 0x0000000111118824 */ /* 0x000fe200078e0a08 */
[----:B------:R-:W-:Y:S01]  /*d7a0*/  ISETP.GE.AND P0, PT, R16, RZ, PT ;  /* 0x000000ff1000720c */ /* 0x000fe20003f06270 */
[----:B-1----:R-:W-:Y:S01]  /*d7b0*/  IMAD.MOV.U32 R4, RZ, RZ, R2 ;  /* 0x000000ffff047224 */ /* 0x002fe200078e0002 */
[----:B------:R-:W-:Y:S01]  /*d7c0*/  IABS R16, R14 ;  /* 0x0000000e00107213 */ /* 0x000fe20000000000 */
[----:B------:R-:W-:Y:S02]  /*d7d0*/  VIADD R2, R0, 0xfe ;  /* 0x000000fe00027836 */ /* 0x000fe40000000000 */
[----:B------:R-:W-:Y:S01]  /*d7e0*/  @!P1 IMAD.MOV R4, RZ, RZ, -R4 ;  /* 0x000000ffff049224 */ /* 0x000fe200078e0a04 */
[----:B------:R-:W-:Y:S01]  /*d7f0*/  ISETP.GT.U32.AND P1, PT, R8, R10, PT ;  /* 0x0000000a0800720c */ /* 0x000fe20003f24070 */
[----:B------:R-:W-:Y:S01]  /*d800*/  IMAD.HI.U32 R3, R9, R5, RZ ;  /* 0x0000000509037227 */ /* 0x000fe200078e00ff */
[----:B------:R-:W-:-:S02]  /*d810*/  IABS R7, R2 ;  /* 0x0000000200077213 */ /* 0x000fc40000000000 */
[----:B------:R0:W-:Y:S01]  /*d820*/  STL [R1+0x2c], R4 ;  /* 0x00002c0401007387 */ /* 0x0001e20000100800 */
[----:B------:R-:W-:Y:S02]  /*d830*/  IMAD.MOV R3, RZ, RZ, -R3 ;  /* 0x000000ffff037224 */ /* 0x000fe400078e0a03 */
[----:B------:R-:W-:-:S04]  /*d840*/  IMAD.HI.U32 R15, R9, R7, RZ ;  /* 0x00000007090f7227 */ /* 0x000fc800078e00ff */
[----:B------:R-:W-:Y:S01]  /*d850*/  IMAD R5, R8, R3, R5 ;  /* 0x0000000308057224 */ /* 0x000fe200078e0205 */
[----:B------:R-:W-:Y:S01]  /*d860*/  IABS R3, R13 ;  /* 0x0000000d00037213 */ /* 0x000fe20000000000 */
[----:B------:R-:W-:Y:S01]  /*d870*/  IMAD.MOV R15, RZ, RZ, -R15 ;  /* 0x000000ffff0f7224 */ /* 0x000fe200078e0a0f */
[----:B0-----:R-:W-:Y:S01]  /*d880*/  IABS R4, R12 ;  /* 0x0000000c00047213 */ /* 0x001fe20000000000 */
[--C-:B------:R-:W-:Y:S01]  /*d890*/  @!P1 IMAD.IADD R10, R10, 0x1, -R8.reuse ;  /* 0x000000010a0a9824 */ /* 0x100fe200078e0a08 */
[C---:B------:R-:W-:Y:S01]  /*d8a0*/  ISETP.GT.U32.AND P1, PT, R8.reuse, R5, PT ;  /* 0x000000050800720c */ /* 0x040fe20003f24070 */
[----:B------:R-:W-:Y:S02]  /*d8b0*/  IMAD R7, R8, R15, R7 ;  /* 0x0000000f08077224 */ /* 0x000fe400078e0207 */
[----:B------:R-:W-:Y:S02]  /*d8c0*/  @!P6 IMAD.IADD R6, R6, 0x1, -R8 ;  /* 0x000000010606e824 */ /* 0x000fe400078e0a08 */
[----:B------:R-:W-:Y:S01]  /*d8d0*/  IMAD.HI.U32 R18, R9, R3, RZ ;  /* 0x0000000309127227 */ /* 0x000fe200078e00ff */
[----:B------:R-:W-:-:S03]  /*d8e0*/  ISETP.GT.U32.AND P6, PT, R8, R7, PT ;  /* 0x000000070800720c */ /* 0x000fc60003fc4070 */
[----:B------:R-:W-:-:S04]  /*d8f0*/  IMAD.HI.U32 R21, R9, R16, RZ ;  /* 0x0000001009157227 */ /* 0x000fc800078e00ff */
[----:B------:R-:W-:Y:S01]  /*d900*/  @!P1 IMAD.IADD R5, R5, 0x1, -R8 ;  /* 0x0000000105059824 */ /* 0x000fe200078e0a08 */
[----:B------:R-:W-:Y:S01]  /*d910*/  ISETP.GE.AND P1, PT, R2, RZ, PT ;  /* 0x000000ff0200720c */ /* 0x000fe20003f26270 */
[----:B------:R-:W-:Y:S02]  /*d920*/  IMAD.MOV R18, RZ, RZ, -R18 ;  /* 0x000000ffff127224 */ /* 0x000fe400078e0a12 */
[----:B------:R-:W-:Y:S02]  /*d930*/  IMAD.MOV R21, RZ, RZ, -R21 ;  /* 0x000000ffff157224 */ /* 0x000fe400078e0a15 */
[----:B------:R-:W-:Y:S01]  /*d940*/  @!P6 IMAD.IADD R7, R7, 0x1, -R8 ;  /* 0x000000010707e824 */ /* 0x000fe200078e0a08 */
[C---:B------:R-:W-:Y:S01]  /*d950*/  ISETP.GT.U32.AND P6, PT, R8.reuse, R5, PT ;  /* 0x000000050800720c */ /* 0x040fe20003fc4070 */
[C---:B------:R-:W-:Y:S02]  /*d960*/  IMAD R3, R8.reuse, R18, R3 ;  /* 0x0000001208037224 */ /* 0x040fe400078e0203 */
[----:B------:R-:W-:Y:S01]  /*d970*/  @!P4 IMAD.MOV R17, RZ, RZ, -R17 ;  /* 0x000000ffff11c224 */ /* 0x000fe200078e0a11 */
[----:B------:R-:W-:Y:S01]  /*d980*/  ISETP.GT.U32.AND P4, PT, R8, R7, PT ;  /* 0x000000070800720c */ /* 0x000fe20003f84070 */
[----:B------:R-:W-:-:S03]  /*d990*/  IMAD.HI.U32 R19, R9, R4, RZ ;  /* 0x0000000409137227 */ /* 0x000fc600078e00ff */
[----:B------:R0:W-:Y:S01]  /*d9a0*/  STL [R1+0x30], R17 ;  /* 0x0000301101007387 */ /* 0x0001e20000100800 */
[C---:B------:R-:W-:Y:S02]  /*d9b0*/  IMAD R2, R8.reuse, R21, R16 ;  /* 0x0000001508027224 */ /* 0x040fe400078e0210 */
[----:B------:R-:W-:Y:S01]  /*d9c0*/  IMAD.MOV R19, RZ, RZ, -R19 ;  /* 0x000000ffff137224 */ /* 0x000fe200078e0a13 */
[----:B------:R1:W-:Y:S01]  /*d9d0*/  STL [R1+0x3ac], R11 ;  /* 0x0003ac0b01007387 */ /* 0x0003e20000100800 */
[----:B------:R-:W-:Y:S01]  /*d9e0*/  @!P6 IMAD.IADD R5, R5, 0x1, -R8 ;  /* 0x000000010505e824 */ /* 0x000fe200078e0a08 */
[C---:B------:R-:W-:Y:S01]  /*d9f0*/  ISETP.GT.U32.AND P6, PT, R8.reuse, R3, PT ;  /* 0x000000030800720c */ /* 0x040fe20003fc4070 */
[----:B------:R-:W-:Y:S01]  /*da00*/  @!P5 IMAD.MOV R10, RZ, RZ, -R10 ;  /* 0x000000ffff0ad224 */ /* 0x000fe200078e0a0a */
[C---:B------:R-:W-:Y:S01]  /*da10*/  ISETP.GT.U32.AND P2, PT, R8.reuse, R2, PT ;  /* 0x000000020800720c */ /* 0x040fe20003f44070 */
[----:B------:R-:W-:Y:S02]  /*da20*/  IMAD R4, R8, R19, R4 ;  /* 0x0000001308047224 */ /* 0x000fe400078e0204 */
[----:B------:R-:W-:Y:S01]  /*da30*/  VIADD R15, R0, 0x102 ;  /* 0x00000102000f7836 */ /* 0x000fe20000000000 */
[----:B------:R2:W-:Y:S01]  /*da40*/  STL [R1+0x3bc], R10 ;  /* 0x0003bc0a01007387 */ /* 0x0005e20000100800 */
[----:B0-----:R-:W-:Y:S01]  /*da50*/  IMAD.MOV.U32 R17, RZ, RZ, R5 ;  /* 0x000000ffff117224 */ /* 0x001fe200078e0005 */
[----:B------:R-:W-:Y:S01]  /*da60*/  ISETP.GT.U32.AND P5, PT, R8, R4, PT ;  /* 0x000000040800720c */ /* 0x000fe20003fa4070 */
[----:B-1----:R-:W-:Y:S01]  /*da70*/  IMAD.MOV.U32 R11, RZ, RZ, R6 ;  /* 0x000000ffff0b7224 */ /* 0x002fe200078e0006 */
[----:B------:R-:W-:Y:S01]  /*da80*/  IABS R16, R15 ;  /* 0x0000000f00107213 */ /* 0x000fe20000000000 */
[----:B------:R-:W-:-:S02]  /*da90*/  @!P3 IMAD.MOV R17, RZ, RZ, -R17 ;  /* 0x000000ffff11b224 */ /* 0x000fc400078e0a11 */
[----:B------:R-:W-:Y:S01]  /*daa0*/  @!P0 IMAD.MOV R11, RZ, RZ, -R11 ;  /* 0x000000ffff0b8224 */ /* 0x000fe200078e0a0b */
[----:B------:R-:W-:Y:S01]  /*dab0*/  ISETP.GE.AND P0, PT, R14, RZ, PT ;  /* 0x000000ff0e00720c */ /* 0x000fe20003f06270 */
[--C-:B------:R-:W-:Y:S02]  /*dac0*/  @!P6 IMAD.IADD R3, R3, 0x1, -R8.reuse ;  /* 0x000000010303e824 */ /* 0x100fe400078e0a08 */
[----:B--2---:R-:W-:Y:S01]  /*dad0*/  VIADD R10, R0, 0x103 ;  /* 0x00000103000a7836 */ /* 0x004fe20000000000 */
[----:B------:R0:W-:Y:S01]  /*dae0*/  STL [R1+0x3e0], R11 ;  /* 0x0003e00b01007387 */ /* 0x0001e20000100800 */
[--C-:B------:R-:W-:Y:S01]  /*daf0*/  @!P2 IMAD.IADD R2, R2, 0x1, -R8.reuse ;  /* 0x000000010202a824 */ /* 0x100fe200078e0a08 */
[----:B------:R-:W-:Y:S01]  /*db00*/  ISETP.GE.AND P2, PT, R13, RZ, PT ;  /* 0x000000ff0d00720c */ /* 0x000fe20003f46270 */
[--C-:B------:R-:W-:Y:S01]  /*db10*/  @!P5 IMAD.IADD R4, R4, 0x1, -R8.reuse ;  /* 0x000000010404d824 */ /* 0x100fe200078e0a08 */
[C---:B------:R-:W-:Y:S01]  /*db20*/  ISETP.GT.U32.AND P6, PT, R8.reuse, R3, PT ;  /* 0x000000030800720c */ /* 0x040fe20003fc4070 */
[----:B------:R-:W-:Y:S01]  /*db30*/  IMAD.HI.U32 R6, R9, R16, RZ ;  /* 0x0000001009067227 */ /* 0x000fe200078e00ff */
[C---:B------:R-:W-:Y:S01]  /*db40*/  ISETP.GT.U32.AND P5, PT, R8.reuse, R2, PT ;  /* 0x000000020800720c */ /* 0x040fe20003fa4070 */
[----:B------:R1:W-:Y:S01]  /*db50*/  STL [R1+0x3b8], R17 ;  /* 0x0003b81101007387 */ /* 0x0003e20000100800 */
[----:B------:R-:W-:Y:S01]  /*db60*/  ISETP.GT.U32.AND P3, PT, R8, R4, PT ;  /* 0x000000040800720c */ /* 0x000fe20003f64070 */
[----:B------:R-:W-:Y:S01]  /*db70*/  @!P4 IMAD.IADD R7, R7, 0x1, -R8 ;  /* 0x000000010707c824 */ /* 0x000fe200078e0a08 */
[----:B0-----:R-:W-:Y:S01]  /*db80*/  IABS R11, R10 ;  /* 0x0000000a000b7213 */ /* 0x001fe20000000000 */
[----:B------:R-:W-:Y:S01]  /*db90*/  VIADD R5, R0, 0x104 ;  /* 0x0000010400057836 */ /* 0x000fe20000000000 */
[----:B------:R-:W-:Y:S01]  /*dba0*/  ISETP.GE.AND P4, PT, R12, RZ, PT ;  /* 0x000000ff0c00720c */ /* 0x000fe20003f86270 */
[----:B------:R-:W-:Y:S01]  /*dbb0*/  IMAD.MOV R6, RZ, RZ, -R6 ;  /* 0x000000ffff067224 */ /* 0x000fe200078e0a06 */
[----:B------:R-:W-:Y:S01]  /*dbc0*/  IABS R12, R0 ;  /* 0x00000000000c7213 */ /* 0x000fe20000000000 */
[----:B------:R-:W-:-:S04]  /*dbd0*/  IMAD.HI.U32 R13, R9, R11, RZ ;  /* 0x0000000b090d7227 */ /* 0x000fc800078e00ff */
[----:B------:R-:W-:Y:S02]  /*dbe0*/  IMAD.MOV R13, RZ, RZ, -R13 ;  /* 0x000000ffff0d7224 */ /* 0x000fe400078e0a0d */
[----:B------:R-:W-:Y:S02]  /*dbf0*/  @!P6 IMAD.IADD R3, R3, 0x1, -R8 ;  /* 0x000000010303e824 */ /* 0x000fe400078e0a08 */
[C---:B------:R-:W-:Y:S02]  /*dc00*/  IMAD R11, R8.reuse, R13, R11 ;  /* 0x0000000d080b7224 */ /* 0x040fe400078e020b */
[----:B------:R-:W-:Y:S01]  /*dc10*/  IMAD.MOV.U32 R14, RZ, RZ, R7 ;  /* 0x000000ffff0e7224 */ /* 0x000fe200078e0007 */
[----:B------:R-:W-:Y:S01]  /*dc20*/  IABS R7, R5 ;  /* 0x0000000500077213 */ /* 0x000fe20000000000 */
[C---:B------:R-:W-:Y:S01]  /*dc30*/  IMAD R6, R8.reuse, R6, R16 ;  /* 0x0000000608067224 */ /* 0x040fe200078e0210 */
[----:B------:R-:W-:Y:S01]  /*dc40*/  ISETP.GT.U32.AND P6, PT, R8, R11, PT ;  /* 0x0000000b0800720c */ /* 0x000fe20003fc4070 */
[----:B------:R-:W-:Y:S01]  /*dc50*/  @!P3 IMAD.IADD R4, R4, 0x1, -R8 ;  /* 0x000000010404b824 */ /* 0x000fe200078e0a08 */
[----:B------:R-:W-:Y:S01]  /*dc60*/  ISETP.GE.AND P3, PT, R10, RZ, PT ;  /* 0x000000ff0a00720c */ /* 0x000fe20003f66270 */
[----:B------:R-:W-:Y:S01]  /*dc70*/  @!P1 IMAD.MOV R14, RZ, RZ, -R14 ;  /* 0x000000ffff0e9224 */ /* 0x000fe200078e0a0e */
[----:B------:R-:W-:Y:S01]  /*dc80*/  ISETP.GT.U32.AND P1, PT, R8, R6, PT ;  /* 0x000000060800720c */ /* 0x000fe20003f24070 */
[----:B------:R-:W-:-:S03]  /*dc90*/  IMAD.HI.U32 R10, R9, R7, RZ ;  /* 0x00000007090a7227 */ /* 0x000fc600078e00ff */
[----:B------:R0:W-:Y:S01]  /*dca0*/  STL [R1+0x3c8], R14 ;  /* 0x0003c80e01007387 */ /* 0x0001e20000100800 */
[----:B------:R-:W-:Y:S02]  /*dcb0*/  IMAD.MOV R10, RZ, RZ, -R10 ;  /* 0x000000ffff0a7224 */ /* 0x000fe400078e0a0a */
[----:B------:R-:W-:-:S04]  /*dcc0*/  IMAD.HI.U32 R13, R9, R12, RZ ;  /* 0x0000000c090d7227 */ /* 0x000fc800078e00ff */
[--C-:B------:R-:W-:Y:S02]  /*dcd0*/  @!P6 IMAD.IADD R11, R11, 0x1, -R8.reuse ;  /* 0x000000010b0be824 */ /* 0x100fe400078e0a08 */
[----:B-1----:R-:W-:Y:S01]  /*dce0*/  IMAD R17, R8, R10, R7 ;  /* 0x0000000a08117224 */ /* 0x002fe200078e0207 */
[----:B------:R-:W-:Y:S01]  /*dcf0*/  IABS R10, R24 ;  /* 0x00000018000a7213 */ /* 0x000fe20000000000 */
[----:B------:R-:W-:Y:S01]  /*dd00*/  @!P5 IMAD.IADD R2, R2, 0x1, -R8 ;  /* 0x000000010202d824 */ /* 0x000fe200078e0a08 */
[C---:B------:R-:W-:Y:S01]  /*dd10*/  ISETP.GT.U32.AND P6, PT, R8.reuse, R11, PT ;  /* 0x0000000b0800720c */ /* 0x040fe20003fc4070 */
[----:B------:R-:W-:Y:S01]  /*dd20*/  IMAD.MOV R13, RZ, RZ, -R13 ;  /* 0x000000ffff0d7224 */ /* 0x000fe200078e0a0d */
[----:B------:R-:W-:Y:S01]  /*dd30*/  ISETP.GE.AND P5, PT, R15, RZ, PT ;  /* 0x000000ff0f00720c */ /* 0x000fe20003fa6270 */
[----:B------:R-:W-:Y:S01]  /*dd40*/  @!P2 IMAD.MOV R3, RZ, RZ, -R3 ;  /* 0x000000ffff03a224 */ /* 0x000fe200078e0a03 */
[----:B------:R-:W-:Y:S01]  /*dd50*/  ISETP.GT.U32.AND P2, PT, R8, R17, PT ;  /* 0x000000110800720c */ /* 0x000fe20003f44070 */
[----:B0-----:R-:W-:-:S02]  /*dd60*/  IMAD.MOV.U32 R14, RZ, RZ, R2 ;  /* 0x000000ffff0e7224 */ /* 0x001fc400078e0002 */
[----:B------:R-:W-:Y:S02]  /*dd70*/  @!P1 IMAD.IADD R6, R6, 0x1, -R8 ;  /* 0x0000000106069824 */ /* 0x000fe400078e0a08 */
[----:B------:R-:W-:Y:S02]  /*dd80*/  IMAD R2, R8, R13, R12 ;  /* 0x0000000d08027224 */ /* 0x000fe400078e020c */
[----:B------:R-:W-:Y:S01]  /*dd90*/  VIADD R19, R0, 0x1ff ;  /* 0x000001ff00137836 */ /* 0x000fe20000000000 */
[C---:B------:R-:W-:Y:S01]  /*dda0*/  ISETP.GT.U32.AND P1, PT, R8.reuse, R6, PT ;  /* 0x000000060800720c */ /* 0x040fe20003f24070 */
[--C-:B------:R-:W-:Y:S01]  /*ddb0*/  @!P6 IMAD.IADD R11, R11, 0x1, -R8.reuse ;  /* 0x000000010b0be824 */ /* 0x100fe200078e0a08 */
[----:B------:R-:W-:Y:S01]  /*ddc0*/  ISETP.GT.U32.AND P6, PT, R8, R2, PT ;  /* 0x000000020800720c */ /* 0x000fe20003fc4070 */
[----:B------:R-:W-:Y:S02]  /*ddd0*/  VIADD R15, R0, 0x106 ;  /* 0x00000106000f7836 */ /* 0x000fe40000000000 */
[----:B------:R-:W-:-:S02]  /*dde0*/  @!P2 IMAD.IADD R17, R17, 0x1, -R8 ;  /* 0x000000011111a824 */ /* 0x000fc400078e0a08 */
[----:B------:R-:W-:Y:S01]  /*ddf0*/  @!P0 IMAD.MOV R14, RZ, RZ, -R14 ;  /* 0x000000ffff0e8224 */ /* 0x000fe200078e0a0e */
[----:B------:R-:W-:Y:S01]  /*de00*/  ISETP.GE.AND P0, PT, R5, RZ, PT ;  /* 0x000000ff0500720c */ /* 0x000fe20003f06270 */
[----:B------:R-:W-:Y:S01]  /*de10*/  @!P4 IMAD.MOV R4, RZ, RZ, -R4 ;  /* 0x000000ffff04c224 */ /* 0x000fe200078e0a04 */
[----:B------:R-:W-:Y:S01]  /*de20*/  ISETP.GT.U32.AND P2, PT, R8, R17, PT ;  /* 0x000000110800720c */ /* 0x000fe20003f44070 */
[----:B------:R-:W-:Y:S01]  /*de30*/  VIADD R5, R0, 0x105 ;  /* 0x0000010500057836 */ /* 0x000fe20000000000 */
[----:B------:R-:W-:Y:S01]  /*de40*/  STL [R1+0x3c4], R14 ;  /* 0x0003c40e01007387 */ /* 0x000fe20000100800 */
[--C-:B------:R-:W-:Y:S01]  /*de50*/  @!P1 IMAD.IADD R6, R6, 0x1, -R8.reuse ;  /* 0x0000000106069824 */ /* 0x100fe200078e0a08 */
[----:B------:R-:W-:Y:S01]  /*de60*/  ISETP.GE.AND P1, PT, R19, RZ, PT ;  /* 0x000000ff1300720c */ /* 0x000fe20003f26270 */
[----:B------:R-:W-:Y:S01]  /*de70*/  @!P6 IMAD.IADD R2, R2, 0x1, -R8 ;  /* 0x000000010202e824 */ /* 0x000fe200078e0a08 */
[----:B------:R-:W-:Y:S01]  /*de80*/  IABS R19, R19 ;  /* 0x0000001300137213 */ /* 0x000fe20000000000 */
[----:B------:R-:W-:Y:S01]  /*de90*/  IMAD.MOV.U32 R7, RZ, RZ, R6 ;  /* 0x000000ffff077224 */ /* 0x000fe200078e0006 */
[----:B------:R0:W-:Y:S01]  /*dea0*/  STL [R1+0x34], R4 ;  /* 0x0000340401007387 */ /* 0x0001e20000100800 */
[----:B------:R-:W-:Y:S01]  /*deb0*/  VIADD R13, R0, 0x108 ;  /* 0x00000108000d7836 */ /* 0x000fe20000000000 */
[----:B------:R-:W-:Y:S01]  /*dec0*/  ISETP.GT.U32.AND P6, PT, R8, R2, PT ;  /* 0x000000020800720c */ /* 0x000fe20003fc4070 */
[----:B------:R-:W-:Y:S01]  /*ded0*/  @!P5 IMAD.MOV R7, RZ, RZ, -R7 ;  /* 0x000000ffff07d224 */ /* 0x000fe200078e0a07 */
[----:B------:R-:W-:Y:S01]  /*dee0*/  ISETP.GE.AND P5, PT, R15, RZ, PT ;  /* 0x000000ff0f00720c */ /* 0x000fe20003fa6270 */
[----:B------:R-:W-:Y:S01]  /*def0*/  IMAD.HI.U32 R12, R9, R19, RZ ;  /* 0x00000013090c7227 */ /* 0x000fe200078e00ff */
[----:B------:R-:W-:Y:S01]  /*df00*/  IABS R15, R15 ;  /* 0x0000000f000f7213 */ /* 0x000fe20000000000 */
[----:B------:R1:W-:Y:S01]  /*df10*/  STL [R1+0x38], R3 ;  /* 0x0000380301007387 */ /* 0x0003e20000100800 */
[----:B------:R-:W-:Y:S01]  /*df20*/  ISETP.GE.AND P4, PT, R5, RZ, PT ;  /* 0x000000ff0500720c */ /* 0x000fe20003f86270 */
[----:B------:R-:W-:Y:S01]  /*df30*/  IMAD.MOV R12, RZ, RZ, -R12 ;  /* 0x000000ffff0c7224 */ /* 0x000fe200078e0a0c */
[----:B0-----:R-:W-:Y:S01]  /*df40*/  IABS R4, R5 ;  /* 0x0000000500047213 */ /* 0x001fe20000000000 */
[--C-:B------:R-:W-:Y:S01]  /*df50*/  @!P2 IMAD.IADD R17, R17, 0x1, -R8.reuse ;  /* 0x000000011111a824 */ /* 0x100fe200078e0a08 */
[----:B------:R-:W-:Y:S01]  /*df60*/  ISETP.GE.AND P2, PT, R0, RZ, PT ;  /* 0x000000ff0000720c */ /* 0x000fe20003f46270 */
[----:B------:R-:W-:Y:S01]  /*df70*/  IMAD R19, R8, R12, R19 ;  /* 0x0000000c08137224 */ /* 0x000fe200078e0213 */
[----:B------:R0:W-:Y:S01]  /*df80*/  STL [R1+0x3d4], R7 ;  /* 0x0003d40701007387 */ /* 0x0001e20000100800 */
[----:B------:R-:W-:-:S02]  /*df90*/  @!P6 IMAD.IADD R2, R2, 0x1, -R8 ;  /* 0x000000010202e824 */ /* 0x000fc400078e0a08 */
[----:B-1----:R-:W-:Y:S01]  /*dfa0*/  IMAD.HI.U32 R3, R9, R15, RZ ;  /* 0x0000000f09037227 */ /* 0x002fe200078e00ff */
[----:B------:R-:W-:-:S03]  /*dfb0*/  ISETP.GT.U32.AND P6, PT, R8, R19, PT ;  /* 0x000000130800720c */ /* 0x000fc60003fc4070 */
[----:B------:R-:W-:Y:S02]  /*dfc0*/  IMAD.MOV R3, RZ, RZ, -R3 ;  /* 0x000000ffff037224 */ /* 0x000fe400078e0a03 */
[----:B------:R-:W-:Y:S01]  /*dfd0*/  IMAD.HI.U32 R14, R9, R4, RZ ;  /* 0x00000004090e7227 */ /* 0x000fe200078e00ff */
[----:B0-----:R-:W-:-:S03]  /*dfe0*/  IABS R7, R13 ;  /* 0x0000000d00077213 */ /* 0x001fc60000000000 */
[C---:B------:R-:W-:Y:S02]  /*dff0*/  IMAD R15, R8.reuse, R3, R15 ;  /* 0x00000003080f7224 */ /* 0x040fe400078e020f */
[----:B------:R-:W-:Y:S02]  /*e000*/  IMAD.MOV.U32 R18, RZ, RZ, R2 ;  /* 0x000000ffff127224 */ /* 0x000fe400078e0002 */
[----:B------:R-:W-:Y:S02]  /*e010*/  IMAD.MOV R14, RZ, RZ, -R14 ;  /* 0x000000ffff0e7224 */ /* 0x000fe400078e0a0e */
[----:B------:R-:W-:Y:S01]  /*e020*/  @!P2 IMAD.MOV R18, RZ, RZ, -R18 ;  /* 0x000000ffff12a224 */ /* 0x000fe200078e0a12 */
[C---:B------:R-:W-:Y:S01]  /*e030*/  ISETP.GT.U32.AND P2, PT, R8.reuse, R15, PT ;  /* 0x0000000f0800720c */ /* 0x040fe20003f44070 */
[C---:B------:R-:W-:Y:S02]  /*e040*/  IMAD R4, R8.reuse, R14, R4 ;  /* 0x0000000e08047224 */ /* 0x040fe400078e0204 */
[----:B------:R-:W-:Y:S01]  /*e050*/  IMAD.HI.U32 R6, R9, R7, RZ ;  /* 0x0000000709067227 */ /* 0x000fe200078e00ff */
[----:B------:R0:W-:Y:S03]  /*e060*/  STL [R1+0x80], R18 ;  /* 0x0000801201007387 */ /* 0x0001e60000100800 */
[----:B------:R-:W-:Y:S01]  /*e070*/  @!P6 IMAD.IADD R19, R19, 0x1, -R8 ;  /* 0x000000011313e824 */ /* 0x000fe200078e0a08 */
[----:B------:R-:W-:Y:S01]  /*e080*/  ISETP.GT.U32.AND P6, PT, R8, R4, PT ;  /* 0x000000040800720c */ /* 0x000fe20003fc4070 */
[----:B------:R-:W-:-:S04]  /*e090*/  IMAD.HI.U32 R5, R9, R10, RZ ;  /* 0x0000000a09057227 */ /* 0x000fc800078e00ff */
[----:B------:R-:W-:Y:S02]  /*e0a0*/  IMAD.MOV R6, RZ, RZ, -R6 ;  /* 0x000000ffff067224 */ /* 0x000fe400078e0a06 */
[C---:B------:R-:W-:Y:S02]  /*e0b0*/  VIADD R16, R0.reuse, 0x109 ;  /* 0x0000010900107836 */ /* 0x040fe40000000000 */
[----:B------:R-:W-:Y:S02]  /*e0c0*/  VIADD R12, R0, 0x10a ;  /* 0x0000010a000c7836 */ /* 0x000fe40000000000 */
[----:B------:R-:W-:Y:S02]  /*e0d0*/  IMAD.MOV R5, RZ, RZ, -R5 ;  /* 0x000000ffff057224 */ /* 0x000fe400078e0a05 */
[C---:B------:R-:W-:Y:S01]  /*e0e0*/  IMAD R7, R8.reuse, R6, R7 ;  /* 0x0000000608077224 */ /* 0x040fe200078e0207 */
[----:B------:R-:W-:Y:S01]  /*e0f0*/  IABS R6, R16 ;  /* 0x0000001000067213 */ /* 0x000fe20000000000 */
[----:B------:R-:W-:Y:S01]  /*e100*/  @!P2 IMAD.IADD R15, R15, 0x1, -R8 ;  /* 0x000000010f0fa824 */ /* 0x000fe200078e0a08 */
[----:B------:R-:W-:Y:S01]  /*e110*/  IABS R2, R12 ;  /* 0x0000000c00027213 */ /* 0x000fe20000000000 */
[----:B------:R-:W-:-:S02]  /*e120*/  IMAD R10, R8, R5, R10 ;  /* 0x00000005080a7224 */ /* 0x000fc400078e020a */
[----:B------:R-:W-:Y:S01]  /*e130*/  IMAD.HI.U32 R22, R9, R6, RZ ;  /* 0x0000000609167227 */ /* 0x000fe200078e00ff */
[----:B------:R-:W-:-:S03]  /*e140*/  ISETP.GT.U32.AND P2, PT, R8, R15, PT ;  /* 0x0000000f0800720c */ /* 0x000fc60003f44070 */
[----:B------:R-:W-:Y:S02]  /*e150*/  VIADD R3, R0, 0x10c ;  /* 0x0000010c00037836 */ /* 0x000fe40000000000 */
[----:B------:R-:W-:Y:S01]  /*e160*/  @!P3 IMAD.MOV R11, RZ, RZ, -R11 ;  /* 0x000000ffff0bb224 */ /* 0x000fe200078e0a0b */
[----:B------:R-:W-:Y:S01]  /*e170*/  ISETP.GT.U32.AND P3, PT, R8, R19, PT ;  /* 0x000000130800720c */ /* 0x000fe20003f64070 */
[----:B------:R-:W-:Y:S01]  /*e180*/  IMAD.HI.U32 R21, R9, R2, RZ ;  /* 0x0000000209157227 */ /* 0x000fe200078e00ff */
[----:B0-----:R-:W-:Y:S02]  /*e190*/  IABS R18, R3 ;  /* 0x0000000300127213 */ /* 0x001fe40000000000 */
[----:B------:R0:W-:Y:S01]  /*e1a0*/  STL [R1+0x3d0], R11 ;  /* 0x0003d00b01007387 */ /* 0x0001e20000100800 */
[----:B------:R-:W-:Y:S01]  /*e1b0*/  @!P6 IMAD.IADD R4, R4, 0x1, -R8 ;  /* 0x000000010404e824 */ /* 0x000fe200078e0a08 */
[----:B------:R-:W-:Y:S01]  /*e1c0*/  ISETP.GT.U32.AND P6, PT, R8, R10, PT ;  /* 0x0000000a0800720c */ /* 0x000fe20003fc4070 */
[----:B------:R-:W-:-:S02]  /*e1d0*/  IMAD.MOV R22, RZ, RZ, -R22 ;  /* 0x000000ffff167224 */ /* 0x000fc400078e0a16 */
[----:B------:R-:W-:Y:S02]  /*e1e0*/  IMAD.MOV R21, RZ, RZ, -R21 ;  /* 0x000000ffff157224 */ /* 0x000fe400078e0a15 */
[C---:B------:R-:W-:Y:S02]  /*e1f0*/  IMAD R6, R8.reuse, R22, R6 ;  /* 0x0000001608067224 */ /* 0x040fe400078e0206 */
[----:B------:R-:W-:Y:S02]  /*e200*/  IMAD R2, R8, R21, R2 ;  /* 0x0000001508027224 */ /* 0x000fe400078e0202 */
[----:B------:R-:W-:-:S04]  /*e210*/  IMAD.HI.U32 R21, R9, R18, RZ ;  /* 0x0000001209157227 */ /* 0x000fc800078e00ff */
[----:B------:R-:W-:Y:S02]  /*e220*/  VIADD R14, R0, 0x10b ;  /* 0x0000010b000e7836 */ /* 0x000fe40000000000 */
[--C-:B------:R-:W-:Y:S01]  /*e230*/  @!P2 IMAD.IADD R15, R15, 0x1, -R8.reuse ;  /* 0x000000010f0fa824 */ /* 0x100fe200078e0a08 */
[C---:B------:R-:W-:Y:S01]  /*e240*/  ISETP.GT.U32.AND P2, PT, R8.reuse, R6, PT ;  /* 0x000000060800720c */ /* 0x040fe20003f44070 */
[----:B------:R-:W-:Y:S01]  /*e250*/  IMAD.MOV R21, RZ, RZ, -R21 ;  /* 0x000000ffff157224 */ /* 0x000fe200078e0a15 */
[----:B------:R-:W-:Y:S01]  /*e260*/  IABS R23, R14 ;  /* 0x0000000e00177213 */ /* 0x000fe20000000000 */
[--C-:B------:R-:W-:Y:S01]  /*e270*/  @!P3 IMAD.IADD R19, R19, 0x1, -R8.reuse ;  /* 0x000000011313b824 */ /* 0x100fe200078e0a08 */
[----:B------:R-:W-:Y:S01]  /*e280*/  ISETP.GT.U32.AND P3, PT, R8, R7, PT ;  /* 0x000000070800720c */ /* 0x000fe20003f64070 */
[----:B------:R-:W-:Y:S01]  /*e290*/  @!P6 IMAD.IADD R10, R10, 0x1, -R8 ;  /* 0x000000010a0ae824 */ /* 0x000fe200078e0a08 */
[C---:B------:R-:W-:Y:S01]  /*e2a0*/  ISETP.GT.U32.AND P6, PT, R8.reuse, R2, PT ;  /* 0x000000020800720c */ /* 0x040fe20003fc4070 */
[----:B------:R-:W-:-:S02]  /*e2b0*/  IMAD R18, R8, R21, R18 ;  /* 0x0000001508127224 */ /* 0x000fc400078e0212 */
[----:B------:R-:W-:Y:S02]  /*e2c0*/  IMAD.MOV.U32 R27, RZ, RZ, R17 ;  /* 0x000000ffff1b7224 */ /* 0x000fe400078e0011 */
[----:B------:R-:W-:Y:S02]  /*e2d0*/  IMAD.MOV.U32 R21, RZ, RZ, R19 ;  /* 0x000000ffff157224 */ /* 0x000fe400078e0013 */
[----:B------:R-:W-:Y:S02]  /*e2e0*/  VIADD R5, R0, 0x10d ;  /* 0x0000010d00057836 */ /* 0x000fe40000000000 */
[----:B------:R-:W-:-:S03]  /*e2f0*/  IMAD.HI.U32 R22, R9, R23, RZ ;  /* 0x0000001709167227 */ /* 0x000fc600078e00ff */
[----:B0-----:R-:W-:Y:S01]  /*e300*/  IABS R11, R5 ;  /* 0x00000005000b7213 */ /* 0x001fe20000000000 */
[----:B------:R-:W-:Y:S02]  /*e310*/  @!P0 IMAD.MOV R27, RZ, RZ, -R27 ;  /* 0x000000ffff1b8224 */ /* 0x000fe400078e0a1b */
[----:B------:R-:W-:Y:S02]  /*e320*/  @!P1 IMAD.MOV R21, RZ, RZ, -R21 ;  /* 0x000000ffff159224 */ /* 0x000fe400078e0a15 */
[----:B------:R-:W-:Y:S01]  /*e330*/  IMAD.MOV R22, RZ, RZ, -R22 ;  /* 0x000000ffff167224 */ /* 0x000fe200078e0a16 */
[----:B------:R-:W-:Y:S01]  /*e340*/  STL [R1+0x3cc], R27 ;  /* 0x0003cc1b01007387 */ /* 0x000fe20000100800 */
[--C-:B------:R-:W-:Y:S01]  /*e350*/  @!P2 IMAD.IADD R6, R6, 0x1, -R8.reuse ;  /* 0x000000010606a824 */ /* 0x100fe200078e0a08 */
[C---:B------:R-:W-:Y:S01]  /*e360*/  ISETP.GT.U32.AND P2, PT, R8.reuse, R10, PT ;  /* 0x0000000a0800720c */ /* 0x040fe20003f44070 */
[----:B------:R-:W-:Y:S01]  /*e370*/  IMAD R22, R8, R22, R23 ;  /* 0x0000001608167224 */ /* 0x000fe200078e0217 */
[----:B------:R0:W-:Y:S01]  /*e380*/  STL [R1+0x678], R21 ;  /* 0x0006781501007387 */ /* 0x0001e20000100800 */
[----:B------:R-:W-:Y:S01]  /*e390*/  @!P6 IMAD.IADD R2, R2, 0x1, -R8 ;  /* 0x000000010202e824 */ /* 0x000fe200078e0a08 */
[----:B------:R-:W-:Y:S01]  /*e3a0*/  ISETP.GT.U32.AND P6, PT, R8, R6, PT ;  /* 0x000000060800720c */ /* 0x000fe20003fc4070 */
[----:B------:R-:W-:-:S03]  /*e3b0*/  IMAD.HI.U32 R25, R9, R11, RZ ;  /* 0x0000000b09197227 */ /* 0x000fc600078e00ff */
[----:B------:R-:W-:Y:S01]  /*e3c0*/  ISETP.GT.U32.AND P1, PT, R8, R2, PT ;  /* 0x000000020800720c */ /* 0x000fe20003f24070 */
[----:B------:R-:W-:Y:S01]  /*e3d0*/  @!P3 IMAD.IADD R7, R7, 0x1, -R8 ;  /* 0x000000010707b824 */ /* 0x000fe200078e0a08 */
[----:B------:R-:W-:Y:S01]  /*e3e0*/  ISETP.GE.AND P3, PT, R24, RZ, PT ;  /* 0x000000ff1800720c */ /* 0x000fe20003f66270 */
[----:B------:R-:W-:Y:S02]  /*e3f0*/  IMAD.MOV R25, RZ, RZ, -R25 ;  /* 0x000000ffff197224 */ /* 0x000fe400078e0a19 */
[----:B0-----:R-:W-:Y:S01]  /*e400*/  IMAD.MOV.U32 R21, RZ, RZ, R15 ;  /* 0x000000ffff157224 */ /* 0x001fe200078e000f */
[C---:B------:R-:W-:Y:S01]  /*e410*/  ISETP.GT.U32.AND P0, PT, R8.reuse, R7, PT ;  /* 0x000000070800720c */ /* 0x040fe20003f04070 */
[C---:B------:R-:W-:Y:S02]  /*e420*/  IMAD R11, R8.reuse, R25, R11 ;  /* 0x00000019080b7224 */ /* 0x040fe400078e020b */
[----:B------:R-:W-:Y:S01]  /*e430*/  @!P5 IMAD.MOV R21, RZ, RZ, -R21 ;  /* 0x000000ffff15d224 */ /* 0x000fe200078e0a15 */
[----:B------:R-:W-:Y:S01]  /*e440*/  ISETP.GT.U32.AND P5, PT, R8, R22, PT ;  /* 0x000000160800720c */ /* 0x000fe20003fa4070 */
[----:B------:R-:W-:-:S02]  /*e450*/  VIADD R17, R0, 0x10e ;  /* 0x0000010e00117836 */ /* 0x000fc40000000000 */
[--C-:B------:R-:W-:Y:S01]  /*e460*/  @!P2 IMAD.IADD R10, R10, 0x1, -R8.reuse ;  /* 0x000000010a0aa824 */ /* 0x100fe200078e0a08 */
[----:B------:R-:W-:Y:S01]  /*e470*/  ISETP.GT.U32.AND P2, PT, R8, R18, PT ;  /* 0x000000120800720c */ /* 0x000fe20003f44070 */
[--C-:B------:R-:W-:Y:S01]  /*e480*/  @!P6 IMAD.IADD R6, R6, 0x1, -R8.reuse ;  /* 0x000000010606e824 */ /* 0x100fe200078e0a08 */
[----:B------:R-:W-:Y:S01]  /*e490*/  IABS R19, R17 ;  /* 0x0000001100137213 */ /* 0x000fe20000000000 */
[----:B------:R0:W-:Y:S01]  /*e4a0*/  STL [R1+0x3dc], R21 ;  /* 0x0003dc1501007387 */ /* 0x0001e20000100800 */
[----:B------:R-:W-:Y:S01]  /*e4b0*/  ISETP.GT.U32.AND P6, PT, R8, R11, PT ;  /* 0x0000000b0800720c */ /* 0x000fe20003fc4070 */
[----:B------:R-:W-:Y:S02]  /*e4c0*/  VIADD R15, R0, 0x10f ;  /* 0x0000010f000f7836 */ /* 0x000fe40000000000 */
[--C-:B------:R-:W-:Y:S01]  /*e4d0*/  @!P0 IMAD.IADD R7, R7, 0x1, -R8.reuse ;  /* 0x0000000107078824 */ /* 0x100fe200078e0a08 */
[----:B------:R-:W-:Y:S01]  /*e4e0*/  ISETP.GE.AND P0, PT, R13, RZ, PT ;  /* 0x000000ff0d00720c */ /* 0x000fe20003f06270 */
[--C-:B------:R-:W-:Y:S01]  /*e4f0*/  @!P5 IMAD.IADD R22, R22, 0x1, -R8.reuse ;  /* 0x000000011616d824 */ /* 0x100fe200078e0a08 */
[----:B------:R-:W-:Y:S01]  /*e500*/  ISETP.GE.AND P5, PT, R12, RZ, PT ;  /* 0x000000ff0c00720c */ /* 0x000fe20003fa6270 */
[----:B------:R-:W-:Y:S01]  /*e510*/  @!P1 IMAD.IADD R2, R2, 0x1, -R8 ;  /* 0x0000000102029824 */ /* 0x000fe200078e0a08 */
[----:B------:R-:W-:Y:S01]  /*e520*/  IABS R13, R15 ;  /* 0x0000000f000d7213 */ /* 0x000fe20000000000 */
[----:B0-----:R-:W-:Y:S01]  /*e530*/  IMAD.HI.U32 R21, R9, R19, RZ ;  /* 0x0000001309157227 */ /* 0x001fe200078e00ff */
[----:B------:R-:W-:-:S03]  /*e540*/  ISETP.GE.AND P1, PT, R16, RZ, PT ;  /* 0x000000ff1000720c */ /* 0x000fc60003f26270 */
[----:B------:R-:W-:Y:S02]  /*e550*/  IMAD.MOV R21, RZ, RZ, -R21 ;  /* 0x000000ffff157224 */ /* 0x000fe400078e0a15 */
[----:B------:R-:W-:Y:S01]  /*e560*/  @!P2 IMAD.IADD R18, R18, 0x1, -R8 ;  /* 0x000000011212a824 */ /* 0x000fe200078e0a08 */
[----:B------:R-:W-:Y:S01]  /*e570*/  ISETP.GE.AND P2, PT, R14, RZ, PT ;  /* 0x000000ff0e00720c */ /* 0x000fe20003f46270 */
[----:B------:R-:W-:Y:S02]  /*e580*/  IMAD.MOV.U32 R24, RZ, RZ, R10 ;  /* 0x000000ffff187224 */ /* 0x000fe400078e000a */
[----:B------:R-:W-:Y:S02]  /*e590*/  IMAD.MOV.U32 R23, RZ, RZ, R7 ;  /* 0x000000ffff177224 */ /* 0x000fe400078e0007 */
[----:B------:R-:W-:Y:S02]  /*e5a0*/  IMAD.MOV.U32 R7, RZ, RZ, R6 ;  /* 0x000000ffff077224 */ /* 0x000fe400078e0006 */
[----:B------:R-:W-:-:S02]  /*e5b0*/  IMAD R19, R8, R21, R19 ;  /* 0x0000001508137224 */ /* 0x000fc400078e0213 */
[----:B------:R-:W-:Y:S01]  /*e5c0*/  @!P6 IMAD.IADD R11, R11, 0x1, -R8 ;  /* 0x000000010b0be824 */ /* 0x000fe200078e0a08 */
[C---:B------:R-:W-:Y:S01]  /*e5d0*/  ISETP.GT.U32.AND P6, PT, R8.reuse, R22, PT ;  /* 0x000000160800720c */ /* 0x040fe20003fc4070 */
[----:B------:R-:W-:Y:S02]  /*e5e0*/  IMAD.MOV.U32 R6, RZ, RZ, R2 ;  /* 0x000000ffff067224 */ /* 0x000fe400078e0002 */
[----:B------:R-:W-:Y:S01]  /*e5f0*/  @!P3 IMAD.MOV R24, RZ, RZ, -R24 ;  /* 0x000000ffff18b224 */ /* 0x000fe200078e0a18 */
[----:B------:R-:W-:Y:S01]  /*e600*/  ISETP.GT.U32.AND P3, PT, R8, R18, PT ;  /* 0x000000120800720c */ /* 0x000fe20003f64070 */
[----:B------:R-:W-:-:S03]  /*e610*/  IMAD.HI.U32 R12, R9, R13, RZ ;  /* 0x0000000d090c7227 */ /* 0x000fc600078e00ff */
[----:B------:R-:W-:Y:S01]  /*e620*/  STL [R1+0x3d8], R24 ;  /* 0x0003d81801007387 */ /* 0x000fe20000100800 */
[----:B------:R-:W-:Y:S01]  /*e630*/  @!P5 IMAD.MOV R6, RZ, RZ, -R6 ;  /* 0x000000ffff06d224 */ /* 0x000fe200078e0a06 */
[C---:B------:R-:W-:Y:S01]  /*e640*/  ISETP.GT.U32.AND P5, PT, R8.reuse, R19, PT ;  /* 0x000000130800720c */ /* 0x040fe20003fa4070 */
[----:B------:R-:W-:Y:S02]  /*e650*/  IMAD.MOV R12, RZ, RZ, -R12 ;  /* 0x000000ffff0c7224 */ /* 0x000fe400078e0a0c */
[----:B------:R-:W-:Y:S01]  /*e660*/  @!P0 IMAD.MOV R23, RZ, RZ, -R23 ;  /* 0x000000ffff178224 */ /* 0x000fe200078e0a17 */
[C---:B------:R-:W-:Y:S01]  /*e670*/  ISETP.GT.U32.AND P0, PT, R8.reuse, R11, PT ;  /* 0x0000000b0800720c */ /* 0x040fe20003f04070 */
[----:B------:R-:W-:Y:S01]  /*e680*/  @!P1 IMAD.MOV R7, RZ, RZ, -R7 ;  /* 0x000000ffff079224 */ /* 0x000fe200078e0a07 */
[----:B------:R-:W-:Y:S01]  /*e690*/  ISETP.GE.AND P1, PT, R3, RZ, PT ;  /* 0x000000ff0300720c */ /* 0x000fe20003f26270 */
[----:B------:R-:W-:Y:S01]  /*e6a0*/  IMAD R12, R8, R12, R13 ;  /* 0x0000000c080c7224 */ /* 0x000fe200078e020d */
[----:B------:R-:W-:Y:S01]  /*e6b0*/  STL [R1+0x3c], R23 ;  /* 0x00003c1701007387 */ /* 0x000fe20000100800 */
[----:B------:R-:W-:-:S02]  /*e6c0*/  VIADD R2, R0, 0x110 ;  /* 0x0000011000027836 */ /* 0x000fc40000000000 */
[--C-:B------:R-:W-:Y:S01]  /*e6d0*/  @!P6 IMAD.IADD R22, R22, 0x1, -R8.reuse ;  /* 0x000000011616e824 */ /* 0x100fe200078e0a08 */
[----:B------:R-:W-:Y:S01]  /*e6e0*/  STL [R1+0x40], R7 ;  /* 0x0000400701007387 */ /* 0x000fe20000100800 */
[----:B------:R-:W-:Y:S01]  /*e6f0*/  @!P3 IMAD.IADD R18, R18, 0x1, -R8 ;  /* 0x000000011212b824 */ /* 0x000fe200078e0a08 */
[----:B------:R-:W-:Y:S01]  /*e700*/  ISETP.GT.U32.AND P3, PT, R8, R12, PT ;  /* 0x0000000c0800720c */ /* 0x000fe20003f64070 */
[----:B------:R-:W-:Y:S01]  /*e710*/  IMAD.MOV.U32 R10, RZ, RZ, R22 ;  /* 0x000000ffff0a7224 */ /* 0x000fe200078e0016 */
[----:B------:R0:W-:Y:S01]  /*e720*/  STL [R1+0x3ec], R6 ;  /* 0x0003ec0601007387 */ /* 0x0001e20000100800 */
[----:B------:R-:W-:Y:S01]  /*e730*/  @!P5 IMAD.IADD R19, R19, 0x1, -R8 ;  /* 0x000000011313d824 */ /* 0x000fe200078e0a08 */
[----:B------:R-:W-:Y:S01]  /*e740*/  ISETP.GE.AND P6, PT, R5, RZ, PT ;  /* 0x000000ff0500720c */ /* 0x000fe20003fc6270 */
[----:B------:R-:W-:Y:S01]  /*e750*/  @!P2 IMAD.MOV R10, RZ, RZ, -R10 ;  /* 0x000000ffff0aa224 */ /* 0x000fe200078e0a0a */
[----:B------:R-:W-:Y:S01]  /*e760*/  ISETP.GE.AND P5, PT, R15, RZ, PT ;  /* 0x000000ff0f00720c */ /* 0x000fe20003fa6270 */
[----:B------:R-:W-:Y:S01]  /*e770*/  VIADD R3, R0, 0x111 ;  /* 0x0000011100037836 */ /* 0x000fe20000000000 */
[----:B------:R-:W-:Y:S01]  /*e780*/  ISETP.GT.U32.AND P2, PT, R8, R19, PT ;  /* 0x000000130800720c */ /* 0x000fe20003f44070 */
[--C-:B------:R-:W-:Y:S01]  /*e790*/  @!P0 IMAD.IADD R11, R11, 0x1, -R8.reuse ;  /* 0x000000010b0b8824 */ /* 0x100fe200078e0a08 */
[----:B------:R1:W-:Y:S01]  /*e7a0*/  STL [R1+0x3e8], R10 ;  /* 0x0003e80a01007387 */ /* 0x0003e20000100800 */
[----:B------:R-:W-:Y:S01]  /*e7b0*/  ISETP.GE.AND P0, PT, R17, RZ, PT ;  /* 0x000000ff1100720c */ /* 0x000fe20003f06270 */
[----:B------:R-:W-:Y:S01]  /*e7c0*/  VIADD R13, R0, 0x116 ;  /* 0x00000116000d7836 */ /* 0x000fe20000000000 */
[----:B0-----:R-:W-:Y:S01]  /*e7d0*/  IABS R6, R2 ;  /* 0x0000000200067213 */ /* 0x001fe20000000000 */
[----:B------:R-:W-:Y:S01]  /*e7e0*/  @!P3 IMAD.IADD R12, R12, 0x1, -R8 ;  /* 0x000000010c0cb824 */ /* 0x000fe200078e0a08 */
[----:B------:R-:W-:Y:S01]  /*e7f0*/  IABS R5, R3 ;  /* 0x0000000300057213 */ /* 0x000fe20000000000 */
[----:B------:R-:W-:Y:S01]  /*e800*/  IMAD.U32 R83, RZ, RZ, UR20 ;  /* 0x00000014ff537e24 */ /* 0x000fe2000f8e00ff */
[----:B------:R-:W-:Y:S01]  /*e810*/  IABS R17, R13 ;  /* 0x0000000d00117213 */ /* 0x000fe20000000000 */
[----:B------:R-:W-:Y:S01]  /*e820*/  IMAD.HI.U32 R7, R9, R6, RZ ;  /* 0x0000000609077227 */ /* 0x000fe200078e00ff */
[----:B------:R-:W-:Y:S01]  /*e830*/  BAR.SYNC.DEFER_BLOCKING 0x0 ;  /* 0x0000000000007b1d */ /* 0x000fe20000010000 */
[----:B------:R-:W-:-:S02]  /*e840*/  ISETP.GT.U32.AND P3, PT, R8, R12, PT ;  /* 0x0000000c0800720c */ /* 0x000fc40003f64070 */
[----:B------:R-:W-:Y:S02]  /*e850*/  IMAD.MOV R7, RZ, RZ, -R7 ;  /* 0x000000ffff077224 */ /* 0x000fe400078e0a07 */
[----:B-1----:R-:W-:Y:S02]  /*e860*/  IMAD.MOV.U32 R10, RZ, RZ, R18 ;  /* 0x000000ffff0a7224 */ /* 0x002fe400078e0012 */
[----:B------:R-:W-:Y:S02]  /*e870*/  IMAD R16, R8, R7, R6 ;  /* 0x0000000708107224 */ /* 0x000fe400078e0206 */
[----:B------:R-:W-:Y:S01]  /*e880*/  @!P1 IMAD.MOV R10, RZ, RZ, -R10 ;  /* 0x000000ffff0a9224 */ /* 0x000fe200078e0a0a */
[----:B------:R-:W-:Y:S01]  /*e890*/  ISETP.GE.AND P1, PT, R2, RZ, PT ;  /* 0x000000ff0200720c */ /* 0x000fe20003f26270 */
[----:B------:R-:W-:-:S03]  /*e8a0*/  IMAD.HI.U32 R2, R9, R5, RZ ;  /* 0x0000000509027227 */ /* 0x000fc600078e00ff */
[----:B------:R0:W-:Y:S01]  /*e8b0*/  STL [R1+0x3f0], R10 ;  /* 0x0003f00a01007387 */ /* 0x0001e20000100800 */
[----:B------:R-:W-:Y:S01]  /*e8c0*/  @!P2 IMAD.IADD R19, R19, 0x1, -R8 ;  /* 0x000000011313a824 */ /* 0x000fe200078e0a08 */
[----:B------:R-:W-:Y:S01]  /*e8d0*/  ISETP.GT.U32.AND P2, PT, R8, R16, PT ;  /* 0x000000100800720c */ /* 0x000fe20003f44070 */
[----:B------:R-:W-:Y:S02]  /*e8e0*/  IMAD.MOV R2, RZ, RZ, -R2 ;  /* 0x000000ffff027224 */ /* 0x000fe400078e0a02 */
[----:B------:R-:W-:Y:S02]  /*e8f0*/  VIADD R6, R0, 0x112 ;  /* 0x0000011200067836 */ /* 0x000fe40000000000 */
[----:B------:R-:W-:Y:S02]  /*e900*/  IMAD R18, R8, R2, R5 ;  /* 0x0000000208127224 */ /* 0x000fe400078e0205 */
[----:B------:R-:W-:Y:S02]  /*e910*/  IMAD.MOV.U32 R7, RZ, RZ, R19 ;  /* 0x000000ffff077224 */ /* 0x000fe400078e0013 */
[----:B0-----:R-:W-:Y:S01]  /*e920*/  IMAD.MOV.U32 R10, RZ, RZ, R11 ;  /* 0x000000ffff0a7224 */ /* 0x001fe200078e000b */
[----:B------:R-:W-:Y:S01]  /*e930*/  IABS R11, R6 ;  /* 0x00000006000b7213 */ /* 0x000fe20000000000 */
[----:B------:R-:W-:Y:S01]  /*e940*/  @!P3 IMAD.IADD R12, R12, 0x1, -R8 ;  /* 0x000000010c0cb824 */ /* 0x000fe200078e0a08 */
[----:B------:R-:W-:Y:S01]  /*e950*/  ISETP.GT.U32.AND P3, PT, R8, R18, PT ;  /* 0x000000120800720c */ /* 0x000fe20003f64070 */
[----:B------:R-:W-:Y:S01]  /*e960*/  @!P6 IMAD.MOV R10, RZ, RZ, -R10 ;  /* 0x000000ffff0ae224 */ /* 0x000fe200078e0a0a */
[----:B------:R-:W-:Y:S01]  /*e970*/  ISETP.GE.AND P6, PT, R3, RZ, PT ;  /* 0x000000ff0300720c */ /* 0x000fe20003fc6270 */
[----:B------:R-:W-:-:S02]  /*e980*/  @!P2 IMAD.IADD R16, R16, 0x1, -R8 ;  /* 0x000000011010a824 */ /* 0x000fc400078e0a08 */
[----:B------:R-:W-:Y:S01]  /*e990*/  @!P0 IMAD.MOV R7, RZ, RZ, -R7 ;  /* 0x000000ffff078224 */ /* 0x000fe200078e0a07 */
[----:B------:R0:W-:Y:S01]  /*e9a0*/  STL [R1+0x410], R10 ;  /* 0x0004100a01007387 */ /* 0x0001e20000100800 */
[----:B------:R-:W-:Y:S01]  /*e9b0*/  VIADD R3, R0, 0x113 ;  /* 0x0000011300037836 */ /* 0x000fe20000000000 */
[----:B------:R-:W-:Y:S01]  /*e9c0*/  ISETP.GT.U32.AND P2, PT, R8, R16, PT ;  /* 0x000000100800720c */ /* 0x000fe20003f44070 */
[----:B------:R-:W-:Y:S01]  /*e9d0*/  VIADD R2, R0, 0x114 ;  /* 0x0000011400027836 */ /* 0x000fe20000000000 */
[----:B------:R1:W-:Y:S01]  /*e9e0*/  STL [R1+0x408], R7 ;  /* 0x0004080701007387 */ /* 0x0003e20000100800 */
[----:B------:R-:W-:Y:S01]  /*e9f0*/  ISETP.GE.AND P0, PT, R6, RZ, PT ;  /* 0x000000ff0600720c */ /* 0x000fe20003f06270 */
[----:B------:R-:W-:Y:S01]  /*ea00*/  @!P5 IMAD.MOV R12, RZ, RZ, -R12 ;  /* 0x000000ffff0cd224 */ /* 0x000fe200078e0a0c */
[----:B------:R-:W-:Y:S01]  /*ea10*/  ISETP.GE.AND P5, PT, R3, RZ, PT ;  /* 0x000000ff0300720c */ /* 0x000fe20003fa6270 */
[----:B------:R-:W-:Y:S01]  /*ea20*/  @!P3 IMAD.IADD R18, R18, 0x1, -R8 ;  /* 0x000000011212b824 */ /* 0x000fe200078e0a08 */
[----:B------:R-:W-:Y:S01]  /*ea30*/  IABS R14, R2 ;  /* 0x00000002000e7213 */ /* 0x000fe20000000000 */
[----:B------:R-:W-:Y:S01]  /*ea40*/  IMAD.U32 R81, RZ, RZ, UR21 ;  /* 0x00000015ff517e24 */ /* 0x000fe2000f8e00ff */
[----:B0-----:R-:W-:Y:S01]  /*ea50*/  IABS R10, R3 ;  /* 0x00000003000a7213 */ /* 0x001fe20000000000 */
[----:B------:R-:W-:Y:S01]  /*ea60*/  VIADD R3, R0, 0x115 ;  /* 0x0000011500037836 */ /* 0x000fe20000000000 */
[----:B------:R-:W-:Y:S01]  /*ea70*/  ISETP.GT.U32.AND P3, PT, R8, R18, PT ;  /* 0x000000120800720c */ /* 0x000fe20003f64070 */
[----:B-1----:R-:W-:Y:S01]  /*ea80*/  IMAD.HI.U32 R7, R9, R11, RZ ;  /* 0x0000000b09077227 */ /* 0x002fe200078e00ff */
[----:B------:R0:W-:Y:S03]  /*ea90*/  STL [R1+0x404], R12 ;  /* 0x0004040c01007387 */ /* 0x0001e60000100800 */
[----:B------:R-:W-:-:S02]  /*eaa0*/  IMAD.MOV R7, RZ, RZ, -R7 ;  /* 0x000000ffff077224 */ /* 0x000fc400078e0a07 */
[----:B------:R-:W-:-:S04]  /*eab0*/  IMAD.HI.U32 R6, R9, R10, RZ ;  /* 0x0000000a09067227 */ /* 0x000fc800078e00ff */
[----:B------:R-:W-:Y:S02]  /*eac0*/  IMAD R11, R8, R7, R11 ;  /* 0x00000007080b7224 */ /* 0x000fe400078e020b */
[----:B------:R-:W-:Y:S02]  /*ead0*/  @!P2 IMAD.IADD R16, R16, 0x1, -R8 ;  /* 0x000000011010a824 */ /* 0x000fe400078e0a08 */
[----:B------:R-:W-:Y:S01]  /*eae0*/  IMAD.HI.U32 R5, R9, R14, RZ ;  /* 0x0000000e09057227 */ /* 0x000fe200078e00ff */
[----:B------:R-:W-:-:S03]  /*eaf0*/  ISETP.GT.U32.AND P2, PT, R8, R11, PT ;  /* 0x0000000b0800720c */ /* 0x000fc60003f44070 */
[----:B------:R-:W-:Y:S02]  /*eb00*/  IMAD.MOV R6, RZ, RZ, -R6 ;  /* 0x000000ffff067224 */ /* 0x000fe400078e0a06 */
[----:B------:R-:W-:Y:S02]  /*eb10*/  IMAD.MOV R5, RZ, RZ, -R5 ;  /* 0x000000ffff057224 */ /* 0x000fe400078e0a05 */
[C---:B------:R-:W-:Y:S01]  /*eb20*/  IMAD R10, R8.reuse, R6, R10 ;  /* 0x00000006080a7224 */ /* 0x040fe200078e020a */
[----:B------:R-:W-:Y:S01]  /*eb30*/  IABS R6, R3 ;  /* 0x0000000300067213 */ /* 0x000fe20000000000 */
[----:B------:R-:W-:Y:S02]  /*eb40*/  IMAD R14, R8, R5, R14 ;  /* 0x00000005080e7224 */ /* 0x000fe400078e020e */
[----:B------:R-:W-:Y:S02]  /*eb50*/  IMAD.MOV.U32 R19, RZ, RZ, R16 ;  /* 0x000000ffff137224 */ /* 0x000fe400078e0010 */
[--C-:B------:R-:W-:Y:S01]  /*eb60*/  @!P3 IMAD.IADD R18, R18, 0x1, -R8.reuse ;  /* 0x000000011212b824 */ /* 0x100fe200078e0a08 */
[----:B------:R-:W-:Y:S01]  /*eb70*/  ISETP.GT.U32.AND P3, PT, R8, R10, PT ;  /* 0x0000000a0800720c */ /* 0x000fe20003f64070 */
[----:B------:R-:W-:-:S02]  /*eb80*/  @!P2 IMAD.IADD R11, R11, 0x1, -R8 ;  /* 0x000000010b0ba824 */ /* 0x000fc400078e0a08 */
[----:B------:R-:W-:Y:S01]  /*eb90*/  @!P1 IMAD.MOV R19, RZ, RZ, -R19 ;  /* 0x000000ffff139224 */ /* 0x000fe200078e0a13 */
[C---:B------:R-:W-:Y:S01]  /*eba0*/  ISETP.GT.U32.AND P1, PT, R8.reuse, R14, PT ;  /* 0x0000000e0800720c */ /* 0x040fe20003f24070 */
[----:B------:R-:W-:Y:S01]  /*ebb0*/  IMAD.HI.U32 R16, R9, R6, RZ ;  /* 0x0000000609107227 */ /* 0x000fe200078e00ff */
[----:B------:R-:W-:Y:S02]  /*ebc0*/  ISETP.GT.U32.AND P2, PT, R8, R11, PT ;  /* 0x0000000b0800720c */ /* 0x000fe40003f44070 */
[----:B------:R1:W-:Y:S01]  /*ebd0*/  STL [R1+0x44], R19 ;  /* 0x0000441301007387 */ /* 0x0003e20000100800 */
[----:B------:R-:W-:Y:S02]  /*ebe0*/  IMAD.MOV R16, RZ, RZ, -R16 ;  /* 0x000000ffff107224 */ /* 0x000fe400078e0a10 */
[----:B------:R-:W-:Y:S01]  /*ebf0*/  @!P6 IMAD.MOV R18, RZ, RZ, -R18 ;  /* 0x000000ffff12e224 */ /* 0x000fe200078e0a12 */
[----:B------:R-:W-:Y:S01]  /*ec00*/  ISETP.GE.AND P6, PT, R2, RZ, PT ;  /* 0x000000ff0200720c */ /* 0x000fe20003fc6270 */
[----:B------:R-:W-:-:S02]  /*ec10*/  @!P3 IMAD.IADD R10, R10, 0x1, -R8 ;  /* 0x000000010a0ab824 */ /* 0x000fc400078e0a08 */
[----:B------:R-:W-:Y:S01]  /*ec20*/  IMAD R2, R8, R16, R6 ;  /* 0x0000001008027224 */ /* 0x000fe200078e0206 */
[----:B------:R2:W-:Y:S01]  /*ec30*/  STL [R1+0x48], R18 ;  /* 0x0000481201007387 */ /* 0x0005e20000100800 */
[----:B------:R-:W-:Y:S01]  /*ec40*/  VIADD R5, R0, 0x117 ;  /* 0x0000011700057836 */ /* 0x000fe20000000000 */
[----:B------:R-:W-:Y:S01]  /*ec50*/  ISETP.GT.U32.AND P3, PT, R8, R10, PT ;  /* 0x0000000a0800720c */ /* 0x000fe20003f64070 */
[--C-:B------:R-:W-:Y:S02]  /*ec60*/  @!P1 IMAD.IADD R14, R14, 0x1, -R8.reuse ;  /* 0x000000010e0e9824 */ /* 0x100fe400078e0a08 */
[----:B------:R-:W-:Y:S01]  /*ec70*/  @!P2 IMAD.IADD R11, R11, 0x1, -R8 ;  /* 0x000000010b0ba824 */ /* 0x000fe200078e0a08 */
[----:B------:R-:W-:Y:S01]  /*ec80*/  ISETP.GT.U32.AND P2, PT, R8, R2, PT ;  /* 0x000000020800720c */ /* 0x000fe20003f44070 */
[----:B------:R-:W-:Y:S01]  /*ec90*/  VIADD R7, R0, 0x118 ;  /* 0x0000011800077836 */ /* 0x000fe20000000000 */
[----:B0-----:R-:W-:Y:S01]  /*eca0*/  IABS R12, R5 ;  /* 0x00000005000c7213 */ /* 0x001fe20000000000 */
[----:B-1----:R-:W-:Y:S01]  /*ecb0*/  IMAD.MOV.U32 R19, RZ, RZ, R11 ;  /* 0x000000ffff137224 */ /* 0x002fe200078e000b */
[----:B------:R-:W-:Y:S01]  /*ecc0*/  ISETP.GT.U32.AND P1, PT, R8, R14, PT ;  /* 0x0000000e0800720c */ /* 0x000fe20003f24070 */
[----:B--2---:R-:W-:Y:S01]  /*ecd0*/  IMAD.HI.U32 R18, R9, R17, RZ ;  /* 0x0000001109127227 */ /* 0x004fe200078e00ff */
[----:B------:R-:W-:-:S03]  /*ece0*/  IABS R15, R7 ;  /* 0x00000007000f7213 */ /* 0x000fc60000000000 */
[----:B------:R-:W-:-:S04]  /*ecf0*/  IMAD.HI.U32 R16, R9, R12, RZ ;  /* 0x0000000c09107227 */ /* 0x000fc800078e00ff */
[----:B------:R-:W-:Y:S02]  /*ed00*/  IMAD.MOV R18, RZ, RZ, -R18 ;  /* 0x000000ffff127224 */ /* 0x000fe400078e0a12 */
[----:B------:R-:W-:-:S04]  /*ed10*/  IMAD.HI.U32 R6, R9, R15, RZ ;  /* 0x0000000f09067227 */ /* 0x000fc800078e00ff */
[----:B------:R-:W-:Y:S02]  /*ed20*/  IMAD.MOV R16, RZ, RZ, -R16 ;  /* 0x000000ffff107224 */ /* 0x000fe400078e0a10 */
[--C-:B------:R-:W-:Y:S01]  /*ed30*/  @!P3 IMAD.IADD R10, R10, 0x1, -R8.reuse ;  /* 0x000000010a0ab824 */ /* 0x100fe200078e0a08 */
[----:B------:R-:W-:Y:S01]  /*ed40*/  ISETP.GE.AND P3, PT, R3, RZ, PT ;  /* 0x000000ff0300720c */ /* 0x000fe20003f66270 */
[----:B------:R-:W-:Y:S02]  /*ed50*/  IMAD R3, R8, R18, R17 ;  /* 0x0000001208037224 */ /* 0x000fe400078e0211 */
[----:B------:R-:W-:Y:S02]  /*ed60*/  @!P2 IMAD.IADD R2, R2, 0x1, -R8 ;  /* 0x000000010202a824 */ /* 0x000fe400078e0a08 */
[----:B------:R-:W-:Y:S01]  /*ed70*/  IMAD.MOV R17, RZ, RZ, -R6 ;  /* 0x000000ffff117224 */ /* 0x000fe200078e0a06 */
[C---:B------:R-:W-:Y:S01]  /*ed80*/  ISETP.GT.U32.AND P2, PT, R8.reuse, R3, PT ;  /* 0x000000030800720c */ /* 0x040fe20003f44070 */
[----:B------:R-:W-:-:S02]  /*ed90*/  IMAD R12, R8, R16, R12 ;  /* 0x00000010080c7224 */ /* 0x000fc400078e020c */
[----:B------:R-:W-:Y:S02]  /*eda0*/  @!P1 IMAD.IADD R14, R14, 0x1, -R8 ;  /* 0x000000010e0e9824 */ /* 0x000fe400078e0a08 */
[----:B------:R-:W-:Y:S01]  /*edb0*/  @!P0 IMAD.MOV R19, RZ, RZ, -R19 ;  /* 0x000000ffff138224 */ /* 0x000fe200078e0a13 */
[C---:B------:R-:W-:Y:S01]  /*edc0*/  ISETP.GT.U32.AND P0, PT, R8.reuse, R2, PT ;  /* 0x000000020800720c */ /* 0x040fe20003f04070 */
[C---:B------:R-:W-:Y:S01]  /*edd0*/  IMAD R11, R8.reuse, R17, R15 ;  /* 0x00000011080b7224 */ /* 0x040fe200078e020f */
[C---:B------:R-:W-:Y:S01]  /*ede0*/  ISETP.GT.U32.AND P1, PT, R8.reuse, R12, PT ;  /* 0x0000000c0800720c */ /* 0x040fe20003f24070 */
[----:B------:R-:W-:Y:S01]  /*edf0*/  IMAD.MOV.U32 R16, RZ, RZ, R14 ;  /* 0x000000ffff107224 */ /* 0x000fe200078e000e */
[----:B------:R-:W-:Y:S01]  /*ee00*/  STL [R1+0x40c], R19 ;  /* 0x00040c1301007387 */ /* 0x000fe20000100800 */
[----:B------:R-:W-:Y:S02]  /*ee10*/  IMAD.MOV.U32 R17, RZ, RZ, R10 ;  /* 0x000000ffff117224 */ /* 0x000fe400078e000a */
[----:B------:R-:W-:Y:S01]  /*ee20*/  @!P6 IMAD.MOV R16, RZ, RZ, -R16 ;  /* 0x000000ffff10e224 */ /* 0x000fe200078e0a10 */
[----:B------:R-:W-:Y:S01]  /*ee30*/  ISETP.GT.U32.AND P6, PT, R8, R11, PT ;  /* 0x0000000b0800720c */ /* 0x000fe20003fc4070 */
[----:B------:R-:W-:-:S02]  /*ee40*/  VIADD R6, R0, 0x119 ;  /* 0x0000011900067836 */ /* 0x000fc40000000000 */
[----:B------:R-:W-:Y:S01]  /*ee50*/  @!P5 IMAD.MOV R17, RZ, RZ, -R17 ;  /* 0x000000ffff11d224 */ /* 0x000fe200078e0a11 */
[----:B------:R-:W-:Y:S01]  /*ee60*/  ISETP.GE.AND P5, PT, R13, RZ, PT ;  /* 0x000000ff0d00720c */ /* 0x000fe20003fa6270 */
[----:B------:R-:W-:Y:S01]  /*ee70*/  VIADD R13, R0, 0x11a ;  /* 0x0000011a000d7836 */ /* 0x000fe20000000000 */
[----:B------:R-:W-:Y:S01]  /*ee80*/  IABS R15, R6 ;  /* 0x00000006000f7213 */ /* 0x000fe20000000000 */
[--C-:B------:R-:W-:Y:S01]  /*ee90*/  @!P0 IMAD.IADD R2, R2, 0x1, -R8.reuse ;  /* 0x0000000102028824 */ /* 0x100fe200078e0a08 */
[----:B------:R-:W-:Y:S01]  /*eea0*/  ISETP.GE.AND P0, PT, R5, RZ, PT ;  /* 0x000000ff0500720c */ /* 0x000fe20003f06270 */
[--C-:B------:R-:W-:Y:S01]  /*eeb0*/  @!P1 IMAD.IADD R12, R12, 0x1, -R8.reuse ;  /* 0x000000010c0c9824 */ /* 0x100fe200078e0a08 */
[----:B------:R-:W-:Y:S01]  /*eec0*/  IABS R5, R13 ;  /* 0x0000000d00057213 */ /* 0x000fe20000000000 */
[----:B------:R-:W-:Y:S01]  /*eed0*/  IMAD.MOV.U32 R10, RZ, RZ, R15 ;  /* 0x000000ffff0a7224 */ /* 0x000fe200078e000f */
[----:B------:R-:W-:Y:S01]  /*eee0*/  STL [R1+0x418], R17 ;  /* 0x0004181101007387 */ /* 0x000fe20000100800 */
[--C-:B------:R-:W-:Y:S01]  /*eef0*/  @!P2 IMAD.IADD R3, R3, 0x1, -R8.reuse ;  /* 0x000000010303a824 */ /* 0x100fe200078e0a08 */
[----:B------:R-:W-:Y:S01]  /*ef00*/  ISETP.GE.AND P2, PT, R7, RZ, PT ;  /* 0x000000ff0700720c */ /* 0x000fe20003f46270 */
[----:B------:R-:W-:Y:S01]  /*ef10*/  @!P6 IMAD.IADD R11, R11, 0x1, -R8 ;  /* 0x000000010b0be824 */ /* 0x000fe200078e0a08 */
[C---:B------:R-:W-:Y:S01]  /*ef20*/  ISETP.GT.U32.AND P6, PT, R8.reuse, R12, PT ;  /* 0x0000000c0800720c */ /* 0x040fe20003fc4070 */
[----:B------:R-:W-:Y:S01]  /*ef30*/  IMAD.MOV.U32 R15, RZ, RZ, R2 ;  /* 0x000000ffff0f7224 */ /* 0x000fe200078e0002 */
[----:B------:R-:W-:Y:S01]  /*ef40*/  ISETP.GT.U32.AND P1, PT, R8, R3, PT ;  /* 0x000000030800720c */ /* 0x000fe20003f24070 */
[C---:B------:R-:W-:Y:S01]  /*ef50*/  IMAD.HI.U32 R2, R9.reuse, R5, RZ ;  /* 0x0000000509027227 */ /* 0x040fe200078e00ff */
[----:B------:R0:W-:Y:S03]  /*ef60*/  STL [R1+0x42c], R16 ;  /* 0x00042c1001007387 */ /* 0x0001e60000100800 */
[----:B------:R-:W-:-:S04]  /*ef70*/  IMAD.HI.U32 R14, R9, R10, RZ ;  /* 0x0000000a090e7227 */ /* 0x000fc800078e00ff */
[----:B------:R-:W-:Y:S02]  /*ef80*/  IMAD.MOV R2, RZ, RZ, -R2 ;  /* 0x000000ffff027224 */ /* 0x000fe400078e0a02 */
[----:B------:R-:W-:Y:S02]  /*ef90*/  IMAD.MOV R14, RZ, RZ, -R14 ;  /* 0x000000ffff0e7224 */ /* 0x000fe400078e0a0e */
[C---:B------:R-:W-:Y:S02]  /*efa0*/  IMAD R2, R8.reuse, R2, R5 ;  /* 0x0000000208027224 */ /* 0x040fe400078e0205 */
[----:B------:R-:W-:Y:S01]  /*efb0*/  @!P3 IMAD.MOV R15, RZ, RZ, -R15 ;  /* 0x000000ffff0fb224 */ /* 0x000fe200078e0a0f */
[C---:B------:R-:W-:Y:S01]  /*efc0*/  ISETP.GT.U32.AND P3, PT, R8.reuse, R11, PT ;  /* 0x0000000b0800720c */ /* 0x040fe20003f64070 */
[----:B------:R-:W-:Y:S02]  /*efd0*/  IMAD R14, R8, R14, R10 ;  /* 0x0000000e080e7224 */ /* 0x000fe400078e020a */
[--C-:B------:R-:W-:Y:S01]  /*efe0*/  @!P6 IMAD.IADD R12, R12, 0x1, -R8.reuse ;  /* 0x000000010c0ce824 */ /* 0x100fe200078e0a08 */
[C---:B------:R-:W-:Y:S01]  /*eff0*/  ISETP.GT.U32.AND P6, PT, R8.reuse, R2, PT ;  /* 0x000000020800720c */ /* 0x040fe20003fc4070 */
[----:B------:R-:W-:Y:S01]  /*f000*/  @!P1 IMAD.IADD R3, R3, 0x1, -R8 ;  /* 0x0000000103039824 */ /* 0x000fe200078e0a08 */
[----:B------:R-:W-:Y:S01]  /*f010*/  ISETP.GT.U32.AND P1, PT, R8, R14, PT ;  /* 0x0000000e0800720c */ /* 0x000fe20003f24070 */
[C---:B------:R-:W-:Y:S01]  /*f020*/  VIADD R18, R0.reuse, 0x11d ;  /* 0x0000011d00127836 */ /* 0x040fe20000000000 */
[----:B------:R1:W-:Y:S01]  /*f030*/  STL [R1+0x414], R15 ;  /* 0x0004140f01007387 */ /* 0x0003e20000100800 */
[----:B------:R-:W-:-:S02]  /*f040*/  VIADD R7, R0, 0x11b ;  /* 0x0000011b00077836 */ /* 0x000fc40000000000 */
[----:B------:R-:W-:Y:S01]  /*f050*/  VIADD R10, R0, 0x11c ;  /* 0x0000011c000a7836 */ /* 0x000fe20000000000 */
[----:B0-----:R-:W-:Y:S01]  /*f060*/  IABS R16, R18 ;  /* 0x0000001200107213 */ /* 0x001fe20000000000 */
[--C-:B------:R-:W-:Y:S01]  /*f070*/  @!P3 IMAD.IADD R11, R11, 0x1, -R8.reuse ;  /* 0x000000010b0bb824 */ /* 0x100fe200078e0a08 */
[----:B------:R-:W-:Y:S01]  /*f080*/  ISETP.GE.AND P3, PT, R6, RZ, PT ;  /* 0x000000ff0600720c */ /* 0x000fe20003f66270 */
[----:B------:R-:W-:Y:S01]  /*f090*/  IMAD.MOV.U32 R19, RZ, RZ, R3 ;  /* 0x000000ffff137224 */ /* 0x000fe200078e0003 */
[----:B------:R-:W-:Y:S01]  /*f0a0*/  IABS R5, R10 ;  /* 0x0000000a00057213 */ /* 0x000fe20000000000 */
[----:B------:R-:W-:Y:S01]  /*f0b0*/  @!P6 IMAD.IADD R2, R2, 0x1, -R8 ;  /* 0x000000010202e824 */ /* 0x000fe200078e0a08 */
[----:B-1----:R-:W-:Y:S01]  /*f0c0*/  IABS R15, R7 ;  /* 0x00000007000f7213 */ /* 0x002fe20000000000 */
[----:B------:R-:W-:Y:S02]  /*f0d0*/  IMAD.MOV.U32 R6, RZ, RZ, R16 ;  /* 0x000000ffff067224 */ /* 0x000fe400078e0010 */
[----:B------:R-:W-:Y:S01]  /*f0e0*/  IMAD.HI.U32 R17, R9, R5, RZ ;  /* 0x0000000509117227 */ /* 0x000fe200078e00ff */
[----:B------:R-:W-:-:S03]  /*f0f0*/  ISETP.GT.U32.AND P6, PT, R8, R2, PT ;  /* 0x000000020800720c */ /* 0x000fc60003fc4070 */
[----:B------:R-:W-:-:S04]  /*f100*/  IMAD.HI.U32 R16, R9, R15, RZ ;  /* 0x0000000f09107227 */ /* 0x000fc800078e00ff */
[----:B------:R-:W-:Y:S01]  /*f110*/  @!P1 IMAD.IADD R14, R14, 0x1, -R8 ;  /* 0x000000010e0e9824 */ /* 0x000fe200078e0a08 */
[----:B------:R-:W-:Y:S01]  /*f120*/  ISETP.GE.AND P1, PT, R13, RZ, PT ;  /* 0x000000ff0d00720c */ /* 0x000fe20003f26270 */
[----:B------:R-:W-:Y:S02]  /*f130*/  @!P5 IMAD.MOV R19, RZ, RZ, -R19 ;  /* 0x000000ffff13d224 */ /* 0x000fe400078e0a13 */
[----:B------:R-:W-:Y:S01]  /*f140*/  IMAD.HI.U32 R13, R9, R6, RZ ;  /* 0x00000006090d7227 */ /* 0x000fe200078e00ff */
[----:B------:R-:W-:Y:S02]  /*f150*/  ISETP.GT.U32.AND P5, PT, R8, R14, PT ;  /* 0x0000000e0800720c */ /* 0x000fe40003fa4070 */
[----:B------:R0:W-:Y:S01]  /*f160*/  STL [R1+0x424], R19 ;  /* 0x0004241301007387 */ /* 0x0001e20000100800 */
[----:B------:R-:W-:Y:S02]  /*f170*/  IMAD.MOV R16, RZ, RZ, -R16 ;  /* 0x000000ffff107224 */ /* 0x000fe400078e0a10 */
[----:B------:R-:W-:-:S02]  /*f180*/  IMAD.MOV R17, RZ, RZ, -R17 ;  /* 0x000000ffff117224 */ /* 0x000fc400078e0a11 */
[C---:B------:R-:W-:Y:S02]  /*f190*/  IMAD R3, R8.reuse, R16, R15 ;  /* 0x0000001008037224 */ /* 0x040fe400078e020f */
[----:B------:R-:W-:Y:S02]  /*f1a0*/  IMAD.MOV R13, RZ, RZ, -R13 ;  /* 0x000000ffff0d7224 */ /* 0x000fe400078e0a0d */
[C---:B------:R-:W-:Y:S02]  /*f1b0*/  IMAD R5, R8.reuse, R17, R5 ;  /* 0x0000001108057224 */ /* 0x040fe400078e0205 */
[----:B0-----:R-:W-:Y:S02]  /*f1c0*/  IMAD.MOV.U32 R19, RZ, RZ, R11 ;  /* 0x000000ffff137224 */ /* 0x001fe400078e000b */
[----:B------:R-:W-:Y:S01]  /*f1d0*/  @!P0 IMAD.MOV R12, RZ, RZ, -R12 ;  /* 0x000000ffff0c8224 */ /* 0x000fe200078e0a0c */
[C---:B------:R-:W-:Y:S01]  /*f1e0*/  ISETP.GT.U32.AND P0, PT, R8.reuse, R3, PT ;  /* 0x000000030800720c */ /* 0x040fe20003f04070 */
[----:B------:R-:W-:-:S02]  /*f1f0*/  IMAD R6, R8, R13, R6 ;  /* 0x0000000d08067224 */ /* 0x000fc400078e0206 */
[----:B------:R-:W-:Y:S01]  /*f200*/  @!P2 IMAD.MOV R19, RZ, RZ, -R19 ;  /* 0x000000ffff13a224 */ /* 0x000fe200078e0a13 */
[----:B------:R-:W-:Y:S01]  /*f210*/  ISETP.GT.U32.AND P2, PT, R8, R5, PT ;  /* 0x000000050800720c */ /* 0x000fe20003f44070 */
[--C-:B------:R-:W-:Y:S01]  /*f220*/  @!P6 IMAD.IADD R2, R2, 0x1, -R8.reuse ;  /* 0x000000010202e824 */ /* 0x100fe200078e0a08 */
[----:B------:R0:W-:Y:S01]  /*f230*/  STL [R1+0x41c], R12 ;  /* 0x00041c0c01007387 */ /* 0x0001e20000100800 */
[----:B------:R-:W-:Y:S01]  /*f240*/  ISETP.GT.U32.AND P6, PT, R8, R6, PT ;  /* 0x000000060800720c */ /* 0x000fe20003fc4070 */
[----:B------:R-:W-:Y:S02]  /*f250*/  VIADD R11, R0, 0x11e ;  /* 0x0000011e000b7836 */ /* 0x000fe40000000000 */
[--C-:B------:R-:W-:Y:S01]  /*f260*/  @!P5 IMAD.IADD R14, R14, 0x1, -R8.reuse ;  /* 0x000000010e0ed824 */ /* 0x100fe200078e0a08 */
[----:B------:R-:W-:Y:S01]  /*f270*/  ISETP.GE.AND P5, PT, R7, RZ, PT ;  /* 0x000000ff0700720c */ /* 0x000fe20003fa6270 */
[----:B------:R-:W-:Y:S01]  /*f280*/  VIADD R13, R0, 0x120 ;  /* 0x00000120000d7836 */ /* 0x000fe20000000000 */
[----:B------:R-:W-:Y:S01]  /*f290*/  IABS R7, R11 ;  /* 0x0000000b00077213 */ /* 0x000fe20000000000 */
[--C-:B------:R-:W-:Y:S01]  /*f2a0*/  @!P0 IMAD.IADD R3, R3, 0x1, -R8.reuse ;  /* 0x0000000103038824 */ /* 0x100fe200078e0a08 */
[----:B------:R-:W-:Y:S01]  /*f2b0*/  ISETP.GE.AND P0, PT, R10, RZ, PT ;  /* 0x000000ff0a00720c */ /* 0x000fe20003f06270 */
[----:B0-----:R-:W-:Y:S01]  /*f2c0*/  VIADD R12, R0, 0x11f ;  /* 0x0000011f000c7836 */ /* 0x001fe20000000000 */
[----:B------:R0:W-:Y:S01]  /*f2d0*/  STL [R1+0x4c], R19 ;  /* 0x00004c1301007387 */ /* 0x0001e20000100800 */
[--C-:B------:R-:W-:Y:S01]  /*f2e0*/  @!P2 IMAD.IADD R5, R5, 0x1, -R8.reuse ;  /* 0x000000010505a824 */ /* 0x100fe200078e0a08 */
[----:B------:R-:W-:Y:S01]  /*f2f0*/  ISETP.GT.U32.AND P2, PT, R8, R3, PT ;  /* 0x000000030800720c */ /* 0x000fe20003f44070 */
[----:B------:R-:W-:Y:S01]  /*f300*/  @!P6 IMAD.IADD R6, R6, 0x1, -R8 ;  /* 0x000000010606e824 */ /* 0x000fe200078e0a08 */
[----:B------:R-:W-:Y:S01]  /*f310*/  IABS R16, R12 ;  /* 0x0000000c00107213 */ /* 0x000fe20000000000 */
[----:B------:R-:W-:Y:S01]  /*f320*/  IMAD.MOV.U32 R17, RZ, RZ, R14 ;  /* 0x000000ffff117224 */ /* 0x000fe200078e000e */
[----:B------:R-:W-:Y:S01]  /*f330*/  ISETP.GT.U32.AND P6, PT, R8, R5, PT ;  /* 0x000000050800720c */ /* 0x000fe20003fc4070 */
[----:B------:R-:W-:-:S04]  /*f340*/  IMAD.HI.U32 R15, R9, R7, RZ ;  /* 0x00000007090f7227 */ /* 0x000fc800078e00ff */
[----:B------:R-:W-:Y:S02]  /*f350*/  IMAD.MOV.U32 R10, RZ, RZ, R16 ;  /* 0x000000ffff0a7224 */ /* 0x000fe400078e0010 */
[----:B------:R-:W-:Y:S01]  /*f360*/  @!P3 IMAD.MOV R17, RZ, RZ, -R17 ;  /* 0x000000ffff11b224 */ /* 0x000fe200078e0a11 */
[----:B------:R-:W-:Y:S01]  /*f370*/  ISETP.GT.U32.AND P3, PT, R8, R6, PT ;  /* 0x000000060800720c */ /* 0x000fe20003f64070 */
[----:B------:R-:W-:-:S03]  /*f380*/  IMAD.HI.U32 R16, R9, R10, RZ ;  /* 0x0000000a09107227 */ /* 0x000fc600078e00ff */
[----:B------:R1:W-:Y:S01]  /*f390*/  STL [R1+0x50], R17 ;  /* 0x0000501101007387 */ /* 0x0003e20000100800 */
[----:B------:R-:W-:Y:S02]  /*f3a0*/  IMAD.MOV R16, RZ, RZ, -R16 ;  /* 0x000000ffff107224 */ /* 0x000fe400078e0a10 */
[----:B------:R-:W-:Y:S02]  /*f3b0*/  IMAD.MOV R15, RZ, RZ, -R15 ;  /* 0x000000ffff0f7224 */ /* 0x000fe400078e0a0f */
[C---:B------:R-:W-:Y:S02]  /*f3c0*/  IMAD R10, R8.reuse, R16, R10 ;  /* 0x00000010080a7224 */ /* 0x040fe400078e020a */
[--C-:B------:R-:W-:Y:S02]  /*f3d0*/  @!P6 IMAD.IADD R5, R5, 0x1, -R8.reuse ;  /* 0x000000010505e824 */ /* 0x100fe400078e0a08 */
[C---:B------:R-:W-:Y:S01]  /*f3e0*/  IMAD R7, R8.reuse, R15, R7 ;  /* 0x0000000f08077224 */ /* 0x040fe200078e0207 */
[----:B------:R-:W-:Y:S01]  /*f3f0*/  ISETP.GT.U32.AND P6, PT, R8, R10, PT ;  /* 0x0000000a0800720c */ /* 0x000fe20003fc4070 */
[----:B------:R-:W-:Y:S01]  /*f400*/  VIADD R14, R0, 0x121 ;  /* 0x00000121000e7836 */ /* 0x000fe20000000000 */
[----:B------:R-:W-:Y:S01]  /*f410*/  IABS R15, R13 ;  /* 0x0000000d000f7213 */ /* 0x000fe20000000000 */
[--C-:B------:R-:W-:Y:S01]  /*f420*/  @!P2 IMAD.IADD R3, R3, 0x1, -R8.reuse ;  /* 0x000000010303a824 */ /* 0x100fe200078e0a08 */
[----:B------:R-:W-:Y:S01]  /*f430*/  ISETP.GT.U32.AND P2, PT, R8, R7, PT ;  /* 0x000000070800720c */ /* 0x000fe20003f44070 */
[----:B------:R-:W-:Y:S01]  /*f440*/  @!P3 IMAD.IADD R6, R6, 0x1, -R8 ;  /* 0x000000010606b824 */ /* 0x000fe200078e0a08 */
[----:B------:R-:W-:Y:S01]  /*f450*/  ISETP.GE.AND P3, PT, R18, RZ, PT ;  /* 0x000000ff1200720c */ /* 0x000fe20003f66270 */
[----:B0-----:R-:W-:Y:S01]  /*f460*/  IMAD.HI.U32 R19, R9, R15, RZ ;  /* 0x0000000f09137227 */ /* 0x001fe200078e00ff */
[----:B-1----:R-:W-:-:S03]  /*f470*/  IABS R17, R14 ;  /* 0x0000000e00117213 */ /* 0x002fc60000000000 */
[----:B------:R-:W-:Y:S02]  /*f480*/  IMAD.MOV R18, RZ, RZ, -R19 ;  /* 0x000000ffff127224 */ /* 0x000fe400078e0a13 */
[----:B------:R-:W-:Y:S02]  /*f490*/  @!P6 IMAD.IADD R10, R10, 0x1, -R8 ;  /* 0x000000010a0ae824 */ /* 0x000fe400078e0a08 */
[----:B------:R-:W-:Y:S02]  /*f4a0*/  @!P1 IMAD.MOV R2, RZ, RZ, -R2 ;  /* 0x000000ffff029224 */ /* 0x000fe400078e0a02 */
[C---:B------:R-:W-:Y:S01]  /*f4b0*/  IMAD R15, R8.reuse, R18, R15 ;  /* 0x00000012080f7224 */ /* 0x040fe200078e020f */
[----:B------:R-:W-:Y:S01]  /*f4c0*/  ISETP.GT.U32.AND P6, PT, R8, R10, PT ;  /* 0x0000000a0800720c */ /* 0x000fe20003fc4070 */
[----:B------:R-:W-:Y:S01]  /*f4d0*/  VIADD R16, R0, 0x122 ;  /* 0x0000012200107836 */ /* 0x000fe20000000000 */
[----:B------:R0:W-:Y:S01]  /*f4e0*/  STL [R1+0x428], R2 ;  /* 0x0004280201007387 */ /* 0x0001e20000100800 */
[----:B------:R-:W-:-:S03]  /*f4f0*/  IMAD.HI.U32 R21, R9, R17, RZ ;  /* 0x0000001109157227 */ /* 0x000fc600078e00ff */
[----:B------:R-:W-:Y:S01]  /*f500*/  IABS R19, R16 ;  /* 0x0000001000137213 */ /* 0x000fe20000000000 */
[----:B------:R-:W-:Y:S01]  /*f510*/  @!P5 IMAD.MOV R3, RZ, RZ, -R3 ;  /* 0x000000ffff03d224 */ /* 0x000fe200078e0a03 */
[----:B------:R-:W-:Y:S01]  /*f520*/  ISETP.GT.U32.AND P5, PT, R8, R15, PT ;  /* 0x0000000f0800720c */ /* 0x000fe20003fa4070 */
[----:B------:R-:W-:Y:S01]  /*f530*/  @!P0 IMAD.MOV R5, RZ, RZ, -R5 ;  /* 0x000000ffff058224 */ /* 0x000fe200078e0a05 */
[----:B------:R-:W-:Y:S01]  /*f540*/  ISETP.GE.AND P0, PT, R12, RZ, PT ;  /* 0x000000ff0c00720c */ /* 0x000fe20003f06270 */
[----:B------:R-:W-:Y:S01]  /*f550*/  @!P2 IMAD.IADD R7, R7, 0x1, -R8 ;  /* 0x000000010707a824 */ /* 0x000fe200078e0a08 */
[----:B------:R1:W-:Y:S01]  /*f560*/  STL [R1+0x430], R3 ;  /* 0x0004300301007387 */ /* 0x0003e20000100800 */
[----:B0-----:R-:W-:Y:S01]  /*f570*/  IMAD.MOV.U32 R2, RZ, RZ, R6 ;  /* 0x000000ffff027224 */ /* 0x001fe200078e0006 */
[----:B------:R-:W-:Y:S01]  /*f580*/  ISETP.GE.AND P2, PT, R11, RZ, PT ;  /* 0x000000ff0b00720c */ /* 0x000fe20003f46270 */
[----:B------:R-:W-:Y:S01]  /*f590*/  IMAD.MOV R21, RZ, RZ, -R21 ;  /* 0x000000ffff157224 */ /* 0x000fe200078e0a15 */
[----:B------:R0:W-:Y:S01]  /*f5a0*/  STL [R1+0x438], R5 ;  /* 0x0004380501007387 */ /* 0x0001e20000100800 */
[----:B------:R-:W-:Y:S01]  /*f5b0*/  @!P3 IMAD.MOV R2, RZ, RZ, -R2 ;  /* 0x000000ffff02b224 */ /* 0x000fe200078e0a02 */
[C---:B------:R-:W-:Y:S01]  /*f5c0*/  ISETP.GT.U32.AND P1, PT, R8.reuse, R7, PT ;  /* 0x000000070800720c */ /* 0x040fe20003f24070 */
[----:B------:R-:W-:Y:S01]  /*f5d0*/  IMAD R17, R8, R21, R17 ;  /* 0x0000001508117224 */ /* 0x000fe200078e0211 */
[----:B------:R-:W-:Y:S01]  /*f5e0*/  ISETP.GE.AND P3, PT, R13, RZ, PT ;  /* 0x000000ff0d00720c */ /* 0x000fe20003f66270 */
[--C-:B------:R-:W-:Y:S01]  /*f5f0*/  @!P6 IMAD.IADD R10, R10, 0x1, -R8.reuse ;  /* 0x000000010a0ae824 */ /* 0x100fe200078e0a08 */
[----:B------:R2:W-:Y:S01]  /*f600*/  STL [R1+0x440], R2 ;  /* 0x0004400201007387 */ /* 0x0005e20000100800 */
[----:B------:R-:W-:Y:S01]  /*f610*/  @!P5 IMAD.IADD R15, R15, 0x1, -R8 ;  /* 0x000000010f0fd824 */ /* 0x000fe200078e0a08 */
[----:B------:R-:W-:Y:S01]  /*f620*/  ISETP.GT.U32.AND P6, PT, R8, R17, PT ;  /* 0x000000110800720c */ /* 0x000fe20003fc4070 */
[----:B------:R-:W-:-:S02]  /*f630*/  IMAD.MOV.U32 R6, RZ, RZ, R10 ;  /* 0x000000ffff067224 */ /* 0x000fc400078e000a */
[----:B-1----:R-:W-:Y:S01]  /*f640*/  VIADD R3, R0, 0x123 ;  /* 0x0000012300037836 */ /* 0x002fe20000000000 */
[----:B------:R-:W-:Y:S01]  /*f650*/  ISETP.GT.U32.AND P5, PT, R8, R15, PT ;  /* 0x0000000f0800720c */ /* 0x000fe20003fa4070 */
[----:B------:R-:W-:Y:S02]  /*f660*/  @!P0 IMAD.MOV R6, RZ, RZ, -R6 ;  /* 0x000000ffff068224 */ /* 0x000fe400078e0a06 */
[----:B------:R-:W-:Y:S01]  /*f670*/  @!P1 IMAD.IADD R7, R7, 0x1, -R8 ;  /* 0x0000000107079824 */ /* 0x000fe200078e0a08 */
[----:B0-----:R-:W-:Y:S01]  /*f680*/  IABS R5, R3 ;  /* 0x0000000300057213 */ /* 0x001fe20000000000 */
[----:B--2---:R-:W-:Y:S01]  /*f690*/  IMAD.HI.U32 R2, R9, R19, RZ ;  /* 0x0000001309027227 */ /* 0x004fe200078e00ff */
[----:B------:R-:W-:-:S03]  /*f6a0*/  ISETP.GE.AND P1, PT, R14, RZ, PT ;  /* 0x000000ff0e00720c */ /* 0x000fc60003f26270 */
[----:B------:R-:W-:Y:S02]  /*f6b0*/  IMAD.MOV R2, RZ, RZ, -R2 ;  /* 0x000000ffff027224 */ /* 0x000fe400078e0a02 */
[----:B------:R-:W-:Y:S02]  /*f6c0*/  IMAD.MOV.U32 R11, RZ, RZ, R7 ;  /* 0x000000ffff0b7224 */ /* 0x000fe400078e0007 */
[C---:B------:R-:W-:Y:S02]  /*f6d0*/  IMAD R19, R8.reuse, R2, R19 ;  /* 0x0000000208137224 */ /* 0x040fe400078e0213 */
[----:B------:R-:W-:Y:S02]  /*f6e0*/  @!P6 IMAD.IADD R17, R17, 0x1, -R8 ;  /* 0x000000011111e824 */ /* 0x000fe400078e0a08 */
[----:B------:R-:W-:Y:S01]  /*f6f0*/  @!P2 IMAD.MOV R11, RZ, RZ, -R11 ;  /* 0x000000ffff0ba224 */ /* 0x000fe200078e0a0b */
[C---:B------:R-:W-:Y:S01]  /*f700*/  ISETP.GT.U32.AND P0, PT, R8.reuse, R19, PT ;  /* 0x000000130800720c */ /* 0x040fe20003f04070 */
[----:B------:R-:W-:Y:S01]  /*f710*/  IMAD.HI.U32 R10, R9, R5, RZ ;  /* 0x00000005090a7227 */ /* 0x000fe200078e00ff */
[----:B------:R-:W-:-:S02]  /*f720*/  ISETP.GT.U32.AND P6, PT, R8, R17, PT ;  /* 0x000000110800720c */ /* 0x000fc40003fc4070 */
[----:B------:R0:W-:Y:S01]  /*f730*/  STL [R1+0x43c], R11 ;  /* 0x00043c0b01007387 */ /* 0x0001e20000100800 */
[----:B------:R-:W-:Y:S01]  /*f740*/  @!P5 IMAD.IADD R15, R15, 0x1, -R8 ;  /* 0x000000010f0fd824 */ /* 0x000fe200078e0a08 */
[----:B------:R-:W-:Y:S01]  /*f750*/  ISETP.GE.AND P2, PT, R16, RZ, PT ;  /* 0x000000ff1000720c */ /* 0x000fe20003f46270 */
[----:B------:R-:W-:Y:S01]  /*f760*/  IMAD.MOV R10, RZ, RZ, -R10 ;  /* 0x000000ffff0a7224 */ /* 0x000fe200078e0a0a */
[----:B------:R1:W-:Y:S01]  /*f770*/  STL [R1+0x470], R6 ;  /* 0x0004700601007387 */ /* 0x0003e20000100800 */
[----:B------:R-:W-:Y:S01]  /*f780*/  IMAD.MOV.U32 R13, RZ, RZ, R15 ;  /* 0x000000ffff0d7224 */ /* 0x000fe200078e000f */
[----:B------:R-:W-:Y:S01]  /*f790*/  ISETP.GE.AND P5, PT, R3, RZ, PT ;  /* 0x000000ff0300720c */ /* 0x000fe20003fa6270 */
[C---:B------:R-:W-:Y:S02]  /*f7a0*/  VIADD R2, R0.reuse, 0x125 ;  /* 0x0000012500027836 */ /* 0x040fe40000000000 */
[--C-:B------:R-:W-:Y:S02]  /*f7b0*/  @!P0 IMAD.IADD R19, R19, 0x1, -R8.reuse ;  /* 0x0000000113138824 */ /* 0x100fe400078e0a08 */
[----:B0-----:R-:W-:Y:S01]  /*f7c0*/  VIADD R11, R0, 0x124 ;  /* 0x00000124000b7836 */ /* 0x001fe20000000000 */
[----:B------:R-:W-:Y:S01]  /*f7d0*/  IABS R7, R2 ;  /* 0x0000000200077213 */ /* 0x000fe20000000000 */
[C---:B------:R-:W-:Y:S01]  /*f7e0*/  IMAD R10, R8.reuse, R10, R5 ;  /* 0x0000000a080a7224 */ /* 0x040fe200078e0205 */
[C---:B------:R-:W-:Y:S01]  /*f7f0*/  ISETP.GT.U32.AND P0, PT, R8.reuse, R19, PT ;  /* 0x000000130800720c */ /* 0x040fe20003f04070 */
[----:B------:R-:W-:Y:S01]  /*f800*/  @!P3 IMAD.MOV R13, RZ, RZ, -R13 ;  /* 0x000000ffff0db224 */ /* 0x000fe200078e0a0d */
[----:B-1----:R-:W-:Y:S01]  /*f810*/  IABS R6, R11 ;  /* 0x0000000b00067213 */ /* 0x002fe20000000000 */
[----:B------:R-:W-:Y:S01]  /*f820*/  @!P6 IMAD.IADD R17, R17, 0x1, -R8 ;  /* 0x000000011111e824 */ /* 0x000fe200078e0a08 */
[----:B------:R-:W-:Y:S01]  /*f830*/  ISETP.GT.U32.AND P6, PT, R8, R10, PT ;  /* 0x0000000a0800720c */ /* 0x000fe20003fc4070 */
[----:B------:R-:W-:Y:S01]  /*f840*/  IMAD.HI.U32 R12, R9, R7, RZ ;  /* 0x00000007090c7227 */ /* 0x000fe200078e00ff */
[----:B------:R0:W-:Y:S01]  /*f850*/  STL [R1+0x54], R13 ;  /* 0x0000540d01007387 */ /* 0x0001e20000100800 */
[----:B------:R-:W-:-:S02]  /*f860*/  ISETP.GE.AND P3, PT, R11, RZ, PT ;  /* 0x000000ff0b00720c */ /* 0x000fc40003f66270 */
[----:B------:R-:W-:-:S04]  /*f870*/  IMAD.HI.U32 R5, R9, R6, RZ ;  /* 0x0000000609057227 */ /* 0x000fc800078e00ff */
[----:B------:R-:W-:Y:S02]  /*f880*/  IMAD.MOV R5, RZ, RZ, -R5 ;  /* 0x000000ffff057224 */ /* 0x000fe400078e0a05 */
[----:B------:R-:W-:Y:S02]  /*f890*/  IMAD.MOV R12, RZ, RZ, -R12 ;  /* 0x000000ffff0c7224 */ /* 0x000fe400078e0a0c */
[----:B0-----:R-:W-:Y:S02]  /*f8a0*/  IMAD.MOV.U32 R13, RZ, RZ, R17 ;  /* 0x000000ffff0d7224 */ /* 0x001fe400078e0011 */
[----:B------:R-:W-:Y:S02]  /*f8b0*/  IMAD R6, R8, R5, R6 ;  /* 0x0000000508067224 */ /* 0x000fe400078e0206 */
[----:B------:R-:W-:Y:S01]  /*f8c0*/  @!P1 IMAD.MOV R13, RZ, RZ, -R13 ;  /* 0x000000ffff0d9224 */ /* 0x000fe200078e0a0d */
[----:B------:R-:W-:Y:S01]  /*f8d0*/  ISETP.GE.AND P1, PT, R2, RZ, PT ;  /* 0x000000ff0200720c */ /* 0x000fe20003f26270 */
[----:B------:R-:W-:Y:S01]  /*f8e0*/  @!P0 IMAD.IADD R19, R19, 0x1, -R8 ;  /* 0x0000000113138824 */ /* 0x000fe200078e0a08 */
[----:B------:R-:W-:Y:S01]  /*f8f0*/  ISETP.GT.U32.AND P0, PT, R8, R6, PT ;  /* 0x000000060800720c */ /* 0x000fe20003f04070 */
[----:B------:R-:W-:Y:S01]  /*f900*/  VIADD R16, R0, 0x126 ;  /* 0x0000012600107836 */ /* 0x000fe20000000000 */
[----:B------:R0:W-:Y:S01]  /*f910*/  STL [R1+0x58], R13 ;  /* 0x0000580d01007387 */ /* 0x0001e20000100800 */
[----:B------:R-:W-:-:S02]  /*f920*/  IMAD R7, R8, R12, R7 ;  /* 0x0000000c08077224 */ /* 0x000fc400078e0207 */
[----:B------:R-:W-:Y:S01]  /*f930*/  @!P6 IMAD.IADD R10, R10, 0x1, -R8 ;  /* 0x000000010a0ae824 */ /* 0x000fe200078e0a08 */
[----:B------:R-:W-:Y:S01]  /*f940*/  IABS R3, R16 ;  /* 0x0000001000037213 */ /* 0x000fe20000000000 */
[C---:B------:R-:W-:Y:S02]  /*f950*/  VIADD R11, R0.reuse, 0x127 ;  /* 0x00000127000b7836 */ /* 0x040fe40000000000 */
[----:B------:R-:W-:Y:S01]  /*f960*/  VIADD R5, R0, 0x128 ;  /* 0x0000012800057836 */ /* 0x000fe20000000000 */
[----:B------:R-:W-:Y:S01]  /*f970*/  ISETP.GT.U32.AND P6, PT, R8, R10, PT ;  /* 0x0000000a0800720c */ /* 0x000fe20003fc4070 */
[----:B------:R-:W-:Y:S01]  /*f980*/  IMAD.HI.U32 R2, R9, R3, RZ ;  /* 0x0000000309027227 */ /* 0x000fe200078e00ff */
[----:B------:R-:W-:Y:S02]  /*f990*/  IABS R12, R11 ;  /* 0x0000000b000c7213 */ /* 0x000fe40000000000 */
[----:B------:R-:W-:Y:S01]  /*f9a0*/  IABS R14, R5 ;  /* 0x00000005000e7213 */ /* 0x000fe20000000000 */
[----:B0-----:R-:W-:-:S02]  /*f9b0*/  IMAD.MOV.U32 R13, RZ, RZ, R19 ;  /* 0x000000ffff0d7224 */ /* 0x001fc400078e0013 */
[----:B------:R-:W-:Y:S02]  /*f9c0*/  IMAD.MOV R2, RZ, RZ, -R2 ;  /* 0x000000ffff027224 */ /* 0x000fe400078e0a02 */
[----:B------:R-:W-:Y:S01]  /*f9d0*/  @!P2 IMAD.MOV R13, RZ, RZ, -R13 ;  /* 0x000000ffff0da224 */ /* 0x000fe200078e0a0d */
[----:B------:R-:W-:Y:S01]  /*f9e0*/  ISETP.GT.U32.AND P2, PT, R8, R7, PT ;  /* 0x000000070800720c */ /* 0x000fe20003f44070 */
[--C-:B------:R-:W-:Y:S02]  /*f9f0*/  @!P0 IMAD.IADD R6, R6, 0x1, -R8.reuse ;  /* 0x0000000106068824 */ /* 0x100fe400078e0a08 */
[----:B------:R-:W-:Y:S01]  /*fa00*/  IMAD R3, R8, R2, R3 ;  /* 0x0000000208037224 */ /* 0x000fe200078e0203 */
[----:B------:R0:W-:Y:S01]  /*fa10*/  STL [R1+0x44c], R13 ;  /* 0x00044c0d01007387 */ /* 0x0001e20000100800 */
[----:B------:R-:W-:Y:S01]  /*fa20*/  @!P6 IMAD.IADD R10, R10, 0x1, -R8 ;  /* 0x000000010a0ae824 */ /* 0x000fe200078e0a08 */
[C---:B------:R-:W-:Y:S01]  /*fa30*/  ISETP.GT.U32.AND P0, PT, R8.reuse, R6, PT ;  /* 0x000000060800720c */ /* 0x040fe20003f04070 */
[----:B------:R-:W-:Y:S01]  /*fa40*/  IMAD.HI.U32 R17, R9, R12, RZ ;  /* 0x0000000c09117227 */ /* 0x000fe200078e00ff */
[----:B------:R-:W-:-:S03]  /*fa50*/  ISETP.GT.U32.AND P6, PT, R8, R3, PT ;  /* 0x000000030800720c */ /* 0x000fc60003fc4070 */
[----:B------:R-:W-:Y:S02]  /*fa60*/  IMAD.MOV.U32 R15, RZ, RZ, R10 ;  /* 0x000000ffff0f7224 */ /* 0x000fe400078e000a */
[----:B------:R-:W-:Y:S02]  /*fa70*/  @!P2 IMAD.IADD R7, R7, 0x1, -R8 ;  /* 0x000000010707a824 */ /* 0x000fe400078e0a08 */
[----:B------:R-:W-:Y:S01]  /*fa80*/  @!P5 IMAD.MOV R15, RZ, RZ, -R15 ;  /* 0x000000ffff0fd224 */ /* 0x000fe200078e0a0f */
[----:B------:R-:W-:Y:S01]  /*fa90*/  ISETP.GE.AND P5, PT, R16, RZ, PT ;  /* 0x000000ff1000720c */ /* 0x000fe20003fa6270 */
[----:B------:R-:W-:Y:S01]  /*faa0*/  VIADD R2, R0, 0x129 ;  /* 0x0000012900027836 */ /* 0x000fe20000000000 */
[----:B------:R-:W-:Y:S01]  /*fab0*/  ISETP.GT.U32.AND P2, PT, R8, R7, PT ;  /* 0x000000070800720c */ /* 0x000fe20003f44070 */
[----:B------:R-:W-:Y:S01]  /*fac0*/  IMAD.HI.U32 R10, R9, R14, RZ ;  /* 0x0000000e090a7227 */ /* 0x000fe200078e00ff */
[----:B------:R1:W-:Y:S02]  /*fad0*/  STL [R1+0x448], R15 ;  /* 0x0004480f01007387 */ /* 0x0003e40000100800 */
[----:B0-----:R-:W-:Y:S01]  /*fae0*/  IABS R13, R2 ;  /* 0x00000002000d7213 */ /* 0x001fe20000000000 */
[----:B------:R-:W-:-:S02]  /*faf0*/  IMAD.MOV R16, RZ, RZ, -R17 ;  /* 0x000000ffff107224 */ /* 0x000fc400078e0a11 */
[----:B------:R-:W-:Y:S02]  /*fb00*/  IMAD.MOV R10, RZ, RZ, -R10 ;  /* 0x000000ffff0a7224 */ /* 0x000fe400078e0a0a */
[----:B------:R-:W-:Y:S01]  /*fb10*/  @!P0 IMAD.IADD R6, R6, 0x1, -R8 ;  /* 0x0000000106068824 */ /* 0x000fe200078e0a08 */
[----:B------:R-:W-:Y:S01]  /*fb20*/  ISETP.GE.AND P0, PT, R11, RZ, PT ;  /* 0x000000ff0b00720c */ /* 0x000fe20003f06270 */
[C---:B------:R-:W-:Y:S02]  /*fb30*/  IMAD R12, R8.reuse, R16, R12 ;  /* 0x00000010080c7224 */ /* 0x040fe400078e020c */
[----:B------:R-:W-:Y:S02]  /*fb40*/  @!P6 IMAD.IADD R3, R3, 0x1, -R8 ;  /* 0x000000010303e824 */ /* 0x000fe400078e0a08 */
[C---:B------:R-:W-:Y:S02]  /*fb50*/  IMAD R14, R8.reuse, R10, R14 ;  /* 0x0000000a080e7224 */ /* 0x040fe400078e020e */
[----:B------:R-:W-:Y:S01]  /*fb60*/  @!P2 IMAD.IADD R7, R7, 0x1, -R8 ;  /* 0x000000010707a824 */ /* 0x000fe200078e0a08 */
[C---:B------:R-:W-:Y:S01]  /*fb70*/  ISETP.GT.U32.AND P2, PT, R8.reuse, R12, PT ;  /* 0x0000000c0800720c */ /* 0x040fe20003f44070 */
[----:B------:R-:W-:Y:S01]  /*fb80*/  IMAD.MOV.U32 R19, RZ, RZ, R6 ;  /* 0x000000ffff137224 */ /* 0x000fe200078e0006 */
[----:B------:R-:W-:Y:S01]  /*fb90*/  ISETP.GT.U32.AND P6, PT, R8, R3, PT ;  /* 0x000000030800720c */ /* 0x000fe20003fc4070 */
[----:B-1----:R-:W-:-:S04]  /*fba0*/  IMAD.HI.U32 R15, R9, R13, RZ ;  /* 0x0000000d090f7227 */ /* 0x002fc800078e00ff */
[----:B------:R-:W-:Y:S01]  /*fbb0*/  @!P3 IMAD.MOV R19, RZ, RZ, -R19 ;  /* 0x000000ffff13b224 */ /* 0x000fe200078e0a13 */
[C---:B------:R-:W-:Y:S01]  /*fbc0*/  ISETP.GT.U32.AND P3, PT, R8.reuse, R14, PT ;  /* 0x0000000e0800720c */ /* 0x040fe20003f64070 */
[----:B------:R-:W-:Y:S02]  /*fbd0*/  IMAD.MOV R15, RZ, RZ, -R15 ;  /* 0x000000ffff0f7224 */ /* 0x000fe400078e0a0f */
[----:B------:R-:W-:Y:S01]  /*fbe0*/  IMAD.MOV.U32 R18, RZ, RZ, R7 ;  /* 0x000000ffff127224 */ /* 0x000fe200078e0007 */
[----:B------:R-:W-:Y:S01]  /*fbf0*/  STL [R1+0x46c], R19 ;  /* 0x00046c1301007387 */ /* 0x000fe20000100800 */
[----:B------:R-:W-:Y:S02]  /*fc00*/  IMAD R13, R8, R15, R13 ;  /* 0x0000000f080d7224 */ /* 0x000fe400078e020d */
[----:B------:R-:W-:Y:S02]  /*fc10*/  VIADD R15, R0, 0x12a ;  /* 0x0000012a000f7836 */ /* 0x000fe40000000000 */
[----:B------:R-:W-:Y:S01]  /*fc20*/  @!P1 IMAD.MOV R18, RZ, RZ, -R18 ;  /* 0x000000ffff129224 */ /* 0x000fe200078e0a12 */
[----:B------:R-:W-:Y:S01]  /*fc30*/  ISETP.GE.AND P1, PT, R5, RZ, PT ;  /* 0x000000ff0500720c */ /* 0x000fe20003f26270 */
[--C-:B------:R-:W-:Y:S01]  /*fc40*/  @!P2 IMAD.IADD R12, R12, 0x1, -R8.reuse ;  /* 0x000000010c0ca824 */ /* 0x100fe200078e0a08 */
[----:B------:R-:W-:Y:S01]  /*fc50*/  IABS R5, R15 ;  /* 0x0000000f00057213 */ /* 0x000fe20000000000 */
[--C-:B------:R-:W-:Y:S01]  /*fc60*/  @!P6 IMAD.IADD R3, R3, 0x1, -R8.reuse ;  /* 0x000000010303e824 */ /* 0x100fe200078e0a08 */
[----:B------:R-:W-:Y:S01]  /*fc70*/  ISETP.GT.U32.AND P6, PT, R8, R13, PT ;  /* 0x0000000d0800720c */ /* 0x000fe20003fc4070 */
[----:B------:R-:W-:Y:S01]  /*fc80*/  @!P3 IMAD.IADD R14, R14, 0x1, -R8 ;  /* 0x000000010e0eb824 */ /* 0x000fe200078e0a08 */
[----:B------:R-:W-:Y:S01]  /*fc90*/  ISETP.GT.U32.AND P3, PT, R8, R12, PT ;  /* 0x0000000c0800720c */ /* 0x000fe20003f64070 */
[----:B------:R-:W-:Y:S01]  /*fca0*/  IMAD.HI.U32 R7, R9, R5, RZ ;  /* 0x0000000509077227 */ /* 0x000fe200078e00ff */
[----:B------:R-:W-:Y:S01]  /*fcb0*/  ISETP.GE.AND P2, PT, R2, RZ, PT ;  /* 0x000000ff0200720c */ /* 0x000fe20003f46270 */
[----:B------:R-:W-:Y:S02]  /*fcc0*/  STL [R1+0x640], R18 ;  /* 0x0006401201007387 */ /* 0x000fe40000100800 */
[----:B------:R-:W-:-:S02]  /*fcd0*/  IMAD.MOV.U32 R11, RZ, RZ, R3 ;  /* 0x000000ffff0b7224 */ /* 0x000fc400078e0003 */
[----:B------:R-:W-:Y:S02]  /*fce0*/  VIADD R10, R0, 0x12b ;  /* 0x0000012b000a7836 */ /* 0x000fe40000000000 */
[----:B------:R-:W-:Y:S02]  /*fcf0*/  IMAD.MOV R3, RZ, RZ, -R7 ;  /* 0x000000ffff037224 */ /* 0x000fe400078e0a07 */
[--C-:B------:R-:W-:Y:S01]  /*fd00*/  @!P6 IMAD.IADD R13, R13, 0x1, -R8.reuse ;  /* 0x000000010d0de824 */ /* 0x100fe200078e0a08 */
[----:B------:R-:W-:Y:S01]  /*fd10*/  IABS R6, R10 ;  /* 0x0000000a00067213 */ /* 0x000fe20000000000 */
[C---:B------:R-:W-:Y:S01]  /*fd20*/  IMAD R5, R8.reuse, R3, R5 ;  /* 0x0000000308057224 */ /* 0x040fe200078e0205 */
[----:B------:R-:W-:Y:S01]  /*fd30*/  ISETP.GT.U32.AND P6, PT, R8, R14, PT ;  /* 0x0000000e0800720c */ /* 0x000fe20003fc4070 */
[----:B------:R-:W-:Y:S02]  /*fd40*/  @!P3 IMAD.IADD R12, R12, 0x1, -R8 ;  /* 0x000000010c0cb824 */ /* 0x000fe400078e0a08 */
[----:B------:R-:W-:Y:S01]  /*fd50*/  IMAD.HI.U32 R7, R9, R6, RZ ;  /* 0x0000000609077227 */ /* 0x000fe200078e00ff */
[----:B------:R-:W-:-:S03]  /*fd60*/  ISETP.GT.U32.AND P3, PT, R8, R5, PT ;  /* 0x000000050800720c */ /* 0x000fc60003f64070 */
[----:B------:R-:W-:Y:S01]  /*fd70*/  @!P5 IMAD.MOV R11, RZ, RZ, -R11 ;  /* 0x000000ffff0bd224 */ /* 0x000fe200078e0a0b */
[----:B------:R-:W-:Y:S01]  /*fd80*/  ISETP.GT.U32.AND P5, PT, R8, R13, PT ;  /* 0x0000000d0800720c */ /* 0x000fe20003fa4070 */
[----:B------:R-:W-:Y:S02]  /*fd90*/  IMAD.MOV R7, RZ, RZ, -R7 ;  /* 0x000000ffff077224 */ /* 0x000fe400078e0a07 */
[C---:B------:R-:W-:Y:S01]  /*fda0*/  VIADD R2, R0.reuse, 0x12c ;  /* 0x0000012c00027836 */ /* 0x040fe20000000000 */
[----:B------:R0:W-:Y:S01]  /*fdb0*/  STL [R1+0x63c], R11 ;  /* 0x00063c0b01007387 */ /* 0x0001e20000100800 */
[----:B------:R-:W-:Y:S02]  /*fdc0*/  VIADD R3, R0, 0x12d ;  /* 0x0000012d00037836 */ /* 0x000fe40000000000 */
[----:B------:R-:W-:Y:S01]  /*fdd0*/  IMAD R6, R8, R7, R6 ;  /* 0x0000000708067224 */ /* 0x000fe200078e0206 */
[----:B------:R-:W-:Y:S01]  /*fde0*/  IABS R17, R2 ;  /* 0x0000000200117213 */ /* 0x000fe20000000000 */
[----:B------:R-:W-:-:S02]  /*fdf0*/  VIADD R7, R0, 0x12e ;  /* 0x0000012e00077836 */ /* 0x000fc40000000000 */
[--C-:B------:R-:W-:Y:S01]  /*fe00*/  @!P6 IMAD.IADD R14, R14, 0x1, -R8.reuse ;  /* 0x000000010e0ee824 */ /* 0x100fe200078e0a08 */
[C---:B------:R-:W-:Y:S01]  /*fe10*/  ISETP.GT.U32.AND P6, PT, R8.reuse, R6, PT ;  /* 0x000000060800720c */ /* 0x040fe20003fc4070 */
[----:B------:R-:W-:Y:S01]  /*fe20*/  @!P3 IMAD.IADD R5, R5, 0x1, -R8 ;  /* 0x000000010505b824 */ /* 0x000fe200078e0a08 */
[----:B0-----:R-:W-:Y:S01]  /*fe30*/  IABS R11, R3 ;  /* 0x00000003000b7213 */ /* 0x001fe20000000000 */
[----:B------:R-:W-:Y:S01]  /*fe40*/  IMAD.MOV.U32 R19, RZ, RZ, R12 ;  /* 0x000000ffff137224 */ /* 0x000fe200078e000c */
[----:B------:R-:W-:Y:S01]  /*fe50*/  IABS R16, R7 ;  /* 0x0000000700107213 */ /* 0x000fe20000000000 */
[----:B------:R-:W-:Y:S01]  /*fe60*/  @!P5 IMAD.IADD R13, R13, 0x1, -R8 ;  /* 0x000000010d0dd824 */ /* 0x000fe200078e0a08 */
[----:B------:R-:W-:Y:S01]  /*fe70*/  ISETP.GE.AND P5, PT, R15, RZ, PT ;  /* 0x000000ff0f00720c */ /* 0x000fe20003fa6270 */
[----:B------:R-:W-:Y:S01]  /*fe80*/  @!P0 IMAD.MOV R19, RZ, RZ, -R19 ;  /* 0x000000ffff138224 */ /* 0x000fe200078e0a13 */
[----:B------:R-:W-:Y:S01]  /*fe90*/  ISETP.GT.U32.AND P0, PT, R8, R5, PT ;  /* 0x000000050800720c */ /* 0x000fe20003f04070 */
[----:B------:R-:W-:Y:S01]  /*fea0*/  IMAD.HI.U32 R18, R9, R17, RZ ;  /* 0x0000001109127227 */ /* 0x000fe200078e00ff */
[----:B------:R-:W-:-:S02]  /*feb0*/  ISETP.GE.AND P3, PT, R10, RZ, PT ;  /* 0x000000ff0a00720c */ /* 0x000fc40003f66270 */
[----:B------:R-:W-:Y:S01]  /*fec0*/  STL [R1+0x478], R19 ;  /* 0x0004781301007387 */ /* 0x000fe20000100800 */
[----:B------:R-:W-:-:S04]  /*fed0*/  IMAD.HI.U32 R15, R9, R11, RZ ;  /* 0x0000000b090f7227 */ /* 0x000fc800078e00ff */
[----:B------:R-:W-:Y:S02]  /*fee0*/  IMAD.MOV.U32 R12, RZ, RZ, R16 ;  /* 0x000000ffff0c7224 */ /* 0x000fe400078e0010 */
[----:B------:R-:W-:Y:S02]  /*fef0*/  IMAD.MOV R18, RZ, RZ, -R18 ;  /* 0x000000ffff127224 */ /* 0x000fe400078e0a12 */
[----:B------:R-:W-:Y:S02]  /*ff00*/  IMAD.MOV R16, RZ, RZ, -R15 ;  /* 0x000000ffff107224 */ /* 0x000fe400078e0a0f */
[----:B------:R-:W-:Y:S02]  /*ff10*/  IMAD R10, R8, R18, R17 ;  /* 0x00000012080a7224 */ /* 0x000fe400078e0211 */
[----:B------:R-:W-:Y:S02]  /*ff20*/  @!P6 IMAD.IADD R6, R6, 0x1, -R8 ;  /* 0x000000010606e824 */ /* 0x000fe400078e0a08 */
[----:B------:R-:W-:-:S02]  /*ff30*/  IMAD R11, R8, R16, R11 ;  /* 0x00000010080b7224 */ /* 0x000fc400078e020b */
[----:B------:R-:W-:Y:S01]  /*ff40*/  @!P1 IMAD.MOV R14, RZ, RZ, -R14 ;  /* 0x000000ffff0e9224 */ /* 0x000fe200078e0a0e */
[C---:B------:R-:W-:Y:S01]  /*ff50*/  ISETP.GT.U32.AND P6, PT, R8.reuse, R6, PT ;  /* 0x000000060800720c */ /* 0x040fe20003fc4070 */
[----:B------:R-:W-:Y:S01]  /*ff60*/  @!P0 IMAD.IADD R5, R5, 0x1, -R8 ;  /* 0x0000000105058824 */ /* 0x000fe200078e0a08 */
[C---:B------:R-:W-:Y:S01]  /*ff70*/  ISETP.GT.U32.AND P1, PT, R8.reuse, R10, PT ;  /* 0x0000000a0800720c */ /* 0x040fe20003f24070 */
[----:B------:R-:W-:Y:S01]  /*ff80*/  IMAD.HI.U32 R15, R9, R12, RZ ;  /* 0x0000000c090f7227 */ /* 0x000fe200078e00ff */
[----:B------:R-:W-:Y:S01]  /*ff90*/  ISETP.GT.U32.AND P0, PT, R8, R11, PT ;  /* 0x0000000b0800720c */ /* 0x000fe20003f04070 */
[----:B------:R-:W-:Y:S02]  /*ffa0*/  STL [R1+0x228], R14 ;  /* 0x0002280e01007387 */ /* 0x000fe40000100800 */
[----:B------:R-:W-:Y:S02]  /*ffb0*/  IMAD.MOV R15, RZ, RZ, -R15 ;  /* 0x000000ffff0f7224 */ /* 0x000fe400078e0a0f */
[----:B------:R-:W-:Y:S01]  /*ffc0*/  @!P2 IMAD.MOV R13, RZ, RZ, -R13 ;  /* 0x000000ffff0da224 */ /* 0x000fe200078e0a0d */
[----:B------:R-:W-:Y:S01]  /*ffd0*/  ISETP.GE.AND P2, PT, R2, RZ, PT ;  /* 0x000000ff0200720c */ /* 0x000fe20003f46270 */
[----:B------:R-:W-:-:S02]  /*ffe0*/  IMAD R12, R8, R15, R12 ;  /* 0x0000000f080c7224 */ /* 0x000fc400078e020c */
[----:B------:R-:W-:Y:S01]  /*fff0*/  VIADD R2, R0, 0x12f ;  /* 0x0000012f00027836 */ /* 0x000fe20000000000 */
[----:B------:R0:W-:Y:S01]  /*10000*/  STL [R1+0x22c], R13 ;  /* 0x00022c0d01007387 */ /* 0x0001e20000100800 */
[--C-:B------:R-:W-:Y:S01]  /*10010*/  @!P6 IMAD.IADD R6, R6, 0x1, -R8.reuse ;  /* 0x000000010606e824 */ /* 0x100fe200078e0a08 */
[----:B------:R-:W-:Y:S01]  /*10020*/  ISETP.GT.U32.AND P6, PT, R8, R12, PT ;  /* 0x0000000c0800720c */ /* 0x000fe20003fc4070 */
[--C-:B------:R-:W-:Y:S01]  /*10030*/  @!P1 IMAD.IADD R10, R10, 0x1, -R8.reuse ;  /* 0x000000010a0a9824 */ /* 0x100fe200078e0a08 */
[----:B------:R-:W-:Y:S01]  /*10040*/  ISETP.GE.AND P1, PT, R3, RZ, PT ;  /* 0x000000ff0300720c */ /* 0x000fe20003f26270 */
[----:B------:R-:W-:Y:S02]  /*10050*/  @!P0 IMAD.IADD R11, R11, 0x1, -R8 ;  /* 0x000000010b0b8824 */ /* 0x000fe400078e0a08 */
[----:B------:R-:W-:Y:S01]  /*10060*/  IMAD.MOV.U32 R18, RZ, RZ, R5 ;  /* 0x000000ffff127224 */ /* 0x000fe200078e0005 */
[----:B------:R-:W-:Y:S01]  /*10070*/  ISETP.GT.U32.AND P0, PT, R8, R10, PT ;  /* 0x0000000a0800720c */ /* 0x000fe20003f04070 */
[----:B------:R-:W-:Y:S01]  /*10080*/  VIADD R15, R0, 0x131 ;  /* 0x00000131000f7836 */ /* 0x000fe20000000000 */
[----:B0-----:R-:W-:Y:S01]  /*10090*/  IABS R13, R2 ;  /* 0x00000002000d7213 */ /* 0x001fe20000000000 */
[----:B------:R-:W-:Y:S01]  /*100a0*/  @!P5 IMAD.MOV R18, RZ, RZ, -R18 ;  /* 0x000000ffff12d224 */ /* 0x000fe200078e0a12 */
[----:B------:R-:W-:Y:S01]  /*100b0*/  ISETP.GT.U32.AND P5, PT, R8, R11, PT ;  /* 0x0000000b0800720c */ /* 0x000fe20003fa4070 */
[----:B------:R-:W-:Y:S01]  /*100c0*/  VIADD R19, R0, 0x130 ;  /* 0x0000013000137836 */ /* 0x000fe20000000000 */
[----:B------:R-:W-:Y:S01]  /*100d0*/  IABS R16, R15 ;  /* 0x0000000f00107213 */ /* 0x000fe20000000000 */
[----:B------:R-:W-:Y:S01]  /*100e0*/  IMAD.HI.U32 R3, R9, R13, RZ ;  /* 0x0000000d09037227 */ /* 0x000fe200078e00ff */
[----:B------:R-:W-:Y:S02]  /*100f0*/  STL [R1+0x634], R18 ;  /* 0x0006341201007387 */ /* 0x000fe40000100800 */
[----:B------:R-:W-:Y:S01]  /*10100*/  IABS R14, R19 ;  /* 0x00000013000e7213 */ /* 0x000fe20000000000 */
[----:B------:R-:W-:-:S02]  /*10110*/  IMAD.MOV.U32 R17, RZ, RZ, R6 ;  /* 0x000000ffff117224 */ /* 0x000fc400078e0006 */
[----:B------:R-:W-:Y:S02]  /*10120*/  IMAD.MOV R3, RZ, RZ, -R3 ;  /* 0x000000ffff037224 */ /* 0x000fe400078e0a03 */
[----:B------:R-:W-:Y:S02]  /*10130*/  @!P6 IMAD.IADD R12, R12, 0x1, -R8 ;  /* 0x000000010c0ce824 */ /* 0x000fe400078e0a08 */
[----:B------:R-:W-:Y:S01]  /*10140*/  @!P3 IMAD.MOV R17, RZ, RZ, -R17 ;  /* 0x000000ffff11b224 */ /* 0x000fe200078e0a11 */
[----:B------:R-:W-:Y:S01]  /*10150*/  ISETP.GE.AND P3, PT, R7, RZ, PT ;  /* 0x000000ff0700720c */ /* 0x000fe20003f66270 */
[C---:B------:R-:W-:Y:S01]  /*10160*/  IMAD R13, R8.reuse, R3, R13 ;  /* 0x00000003080d7224 */ /* 0x040fe200078e020d */
[----:B------:R-:W-:Y:S01]  /*10170*/  ISETP.GT.U32.AND P6, PT, R8, R12, PT ;  /* 0x0000000c0800720c */ /* 0x000fe20003fc4070 */
[----:B------:R-:W-:Y:S01]  /*10180*/  IMAD.MOV.U32 R7, RZ, RZ, R16 ;  /* 0x000000ffff077224 */ /* 0x000fe200078e0010 */
[----:B------:R0:W-:Y:S01]  /*10190*/  STL [R1+0x638], R17 ;  /* 0x0006381101007387 */ /* 0x0001e20000100800 */
[--C-:B------:R-:W-:Y:S01]  /*101a0*/  @!P0 IMAD.IADD R10, R10, 0x1, -R8.reuse ;  /* 0x000000010a0a8824 */ /* 0x100fe200078e0a08 */
[----:B------:R-:W-:Y:S01]  /*101b0*/  ISETP.GE.AND P0, PT, R2, RZ, PT ;  /* 0x000000ff0200720c */ /* 0x000fe20003f06270 */
[----:B------:R-:W-:Y:S01]  /*101c0*/  @!P5 IMAD.IADD R11, R11, 0x1, -R8 ;  /* 0x000000010b0bd824 */ /* 0x000fe200078e0a08 */
[----:B------:R-:W-:Y:S01]  /*101d0*/  ISETP.GT.U32.AND P5, PT, R8, R13, PT ;  /* 0x0000000d0800720c */ /* 0x000fe20003fa4070 */
[----:B------:R-:W-:-:S04]  /*101e0*/  IMAD.HI.U32 R5, R9, R14, RZ ;  /* 0x0000000e09057227 */ /* 0x000fc800078e00ff */
[----:B------:R-:W-:-:S04]  /*101f0*/  IMAD.HI.U32 R2, R9, R7, RZ ;  /* 0x0000000709027227 */ /* 0x000fc800078e00ff */
[----:B------:R-:W-:Y:S02]  /*10200*/  IMAD.MOV R5, RZ, RZ, -R5 ;  /* 0x000000ffff057224 */ /* 0x000fe400078e0a05 */
        /* <DEDUP_REMOVED lines=8> */
[C---:B------:R-:W-:Y:S02]  /*10290*/  VIADD R2, R0.reuse, 0x133 ;  /* 0x0000013300027836 */ /* 0x040fe40000000000 */
[----:B------:R-:W-:Y:S01]  /*102a0*/  VIADD R3, R0, 0x134 ;  /* 0x0000013400037836 */ /* 0x000fe20000000000 */
[----:B------:R-:W-:Y:S01]  /*102b0*/  IABS R5, R16 ;  /* 0x0000001000057213 */ /* 0x000fe20000000000 */
[----:B------:R-:W-:Y:S01]  /*102c0*/  IMAD.MOV.U32 R23, RZ, RZ, R11 ;  /* 0x000000ffff177224 */ /* 0x000fe200078e000b */
[----:B0-----:R-:W-:Y:S01]  /*102d0*/  IABS R17, R2 ;  /* 0x0000000200117213 */ /* 0x001fe20000000000 */
[----:B------:R-:W-:Y:S01]  /*102e0*/  IMAD.MOV.U32 R24, RZ, RZ, R10 ;  /* 0x000000ffff187224 */ /* 0x000fe200078e000a */
[----:B------:R-:W-:Y:S01]  /*102f0*/  IABS R18, R3 ;  /* 0x0000000300127213 */ /* 0x000fe20000000000 */
[----:B------:R-:W-:-:S04]  /*10300*/  IMAD.HI.U32 R21, R9, R5, RZ ;  /* 0x0000000509157227 */ /* 0x000fc800078e00ff */
[--C-:B------:R-:W-:Y:S01]  /*10310*/  @!P6 IMAD.IADD R14, R14, 0x1, -R8.reuse ;  /* 0x000000010e0ee824 */ /* 0x100fe200078e0a08 */
[----:B------:R-:W-:Y:S01]  /*10320*/  ISETP.GE.AND P6, PT, R19, RZ, PT ;  /* 0x000000ff1300720c */ /* 0x000fe20003fc6270 */
[----:B------:R-:W-:Y:S01]  /*10330*/  @!P5 IMAD.IADD R7, R7, 0x1, -R8 ;  /* 0x000000010707d824 */ /* 0x000fe200078e0a08 */
[----:B------:R-:W-:Y:S01]  /*10340*/  ISETP.GT.U32.AND P5, PT, R8, R13, PT ;  /* 0x0000000d0800720c */ /* 0x000fe20003fa4070 */
[----:B------:R-:W-:Y:S02]  /*10350*/  IMAD.MOV R21, RZ, RZ, -R21 ;  /* 0x000000ffff157224 */ /* 0x000fe400078e0a15 */
[----:B------:R-:W-:-:S04]  /*10360*/  IMAD.HI.U32 R19, R9, R17, RZ ;  /* 0x0000001109137227 */ /* 0x000fc800078e00ff */
[----:B------:R-:W-:Y:S01]  /*10370*/  @!P1 IMAD.MOV R23, RZ, RZ, -R23 ;  /* 0x000000ffff179224 */ /* 0x000fe200078e0a17 */
[C---:B------:R-:W-:Y:S01]  /*10380*/  ISETP.GT.U32.AND P1, PT, R8.reuse, R14, PT ;  /* 0x0000000e0800720c */ /* 0x040fe20003f24070 */
[----:B------:R-:W-:Y:S02]  /*10390*/  IMAD R5, R8, R21, R5 ;  /* 0x0000001508057224 */ /* 0x000fe400078e0205 */
[----:B------:R-:W-:Y:S02]  /*103a0*/  IMAD.MOV R19, RZ, RZ, -R19 ;  /* 0x000000ffff137224 */ /* 0x000fe400078e0a13 */
[----:B------:R-:W-:Y:S02]  /*103b0*/  IMAD.MOV.U32 R10, RZ, RZ, R12 ;  /* 0x000000ffff0a7224 */ /* 0x000fe400078e000c */
[----:B------:R-:W-:-:S04]  /*103c0*/  IMAD.HI.U32 R22, R9, R18, RZ ;  /* 0x0000001209167227 */ /* 0x000fc800078e00ff */
[C---:B------:R-:W-:Y:S02]  /*103d0*/  IMAD R17, R8.reuse, R19, R17 ;  /* 0x0000001308117224 */ /* 0x040fe400078e0211 */
[----:B------:R-:W-:Y:S01]  /*103e0*/  @!P3 IMAD.MOV R10, RZ, RZ, -R10 ;  /* 0x000000ffff0ab224 */ /* 0x000fe200078e0a0a */
[----:B------:R-:W-:Y:S01]  /*103f0*/  ISETP.GT.U32.AND P3, PT, R8, R5, PT ;  /* 0x000000050800720c */ /* 0x000fe20003f64070 */
[----:B------:R-:W-:Y:S02]  /*10400*/  IMAD.MOV R22, RZ, RZ, -R22 ;  /* 0x000000ffff167224 */ /* 0x000fe400078e0a16 */
[----:B------:R-:W-:Y:S02]  /*10410*/  VIADD R6, R0, 0x135 ;  /* 0x0000013500067836 */ /* 0x000fe40000000000 */
[----:B------:R-:W-:Y:S01]  /*10420*/  @!P5 IMAD.IADD R13, R13, 0x1, -R8 ;  /* 0x000000010d0dd824 */ /* 0x000fe200078e0a08 */
[C---:B------:R-:W-:Y:S01]  /*10430*/  ISETP.GT.U32.AND P5, PT, R8.reuse, R17, PT ;  /* 0x000000110800720c */ /* 0x040fe20003fa4070 */
[C---:B------:R-:W-:Y:S01]  /*10440*/  IMAD R18, R8.reuse, R22, R18 ;  /* 0x0000001608127224 */ /* 0x040fe200078e0212 */
[----:B------:R-:W-:Y:S01]  /*10450*/  IABS R21, R6 ;  /* 0x0000000600157213 */ /* 0x000fe20000000000 */
[----:B------:R-:W-:Y:S01]  /*10460*/  @!P2 IMAD.MOV R24, RZ, RZ, -R24 ;  /* 0x000000ffff18a224 */ /* 0x000fe200078e0a18 */
[----:B------:R-:W-:Y:S01]  /*10470*/  ISETP.GT.U32.AND P2, PT, R8, R7, PT ;  /* 0x000000070800720c */ /* 0x000fe20003f44070 */
[--C-:B------:R-:W-:Y:S01]  /*10480*/  @!P1 IMAD.IADD R14, R14, 0x1, -R8.reuse ;  /* 0x000000010e0e9824 */ /* 0x100fe200078e0a08 */
[----:B------:R-:W-:Y:S01]  /*10490*/  ISETP.GT.U32.AND P1, PT, R8, R18, PT ;  /* 0x000000120800720c */ /* 0x000fe20003f24070 */
[----:B------:R-:W-:Y:S01]  /*104a0*/  IMAD.HI.U32 R12, R9, R21, RZ ;  /* 0x00000015090c7227 */ /* 0x000fe200078e00ff */
[----:B------:R-:W-:Y:S03]  /*104b0*/  STL [R1+0x610], R24 ;  /* 0x0006101801007387 */ /* 0x000fe60000100800 */
[----:B------:R-:W-:Y:S01]  /*104c0*/  @!P3 IMAD.IADD R5, R5, 0x1, -R8 ;  /* 0x000000010505b824 */ /* 0x000fe200078e0a08 */
[----:B------:R-:W-:Y:S01]  /*104d0*/  STL [R1+0x614], R23 ;  /* 0x0006141701007387 */ /* 0x000fe20000100800 */
[----:B------:R-:W-:Y:S01]  /*104e0*/  IMAD.MOV R12, RZ, RZ, -R12 ;  /* 0x000000ffff0c7224 */ /* 0x000fe200078e0a0c */
[----:B------:R-:W-:Y:S01]  /*104f0*/  ISETP.GE.AND P3, PT, R16, RZ, PT ;  /* 0x000000ff1000720c */ /* 0x000fe20003f66270 */
[--C-:B------:R-:W-:Y:S01]  /*10500*/  @!P5 IMAD.IADD R17, R17, 0x1, -R8.reuse ;  /* 0x000000011111d824 */ /* 0x100fe200078e0a08 */
[----:B------:R0:W-:Y:S01]  /*10510*/  STL [R1+0x618], R10 ;  /* 0x0006180a01007387 */ /* 0x0001e20000100800 */
[C---:B------:R-:W-:Y:S01]  /*10520*/  ISETP.GT.U32.AND P5, PT, R8.reuse, R5, PT ;  /* 0x000000050800720c */ /* 0x040fe20003fa4070 */
[----:B------:R-:W-:Y:S01]  /*10530*/  @!P2 IMAD.IADD R7, R7, 0x1, -R8 ;  /* 0x000000010707a824 */ /* 0x000fe200078e0a08 */
[----:B------:R-:W-:Y:S01]  /*10540*/  ISETP.GE.AND P2, PT, R15, RZ, PT ;  /* 0x000000ff0f00720c */ /* 0x000fe20003f46270 */
[----:B------:R-:W-:-:S02]  /*10550*/  IMAD R21, R8, R12, R21 ;  /* 0x0000000c08157224 */ /* 0x000fc400078e0215 */
[----:B------:R-:W-:Y:S02]  /*10560*/  @!P1 IMAD.IADD R18, R18, 0x1, -R8 ;  /* 0x0000000112129824 */ /* 0x000fe400078e0a08 */
[----:B------:R-:W-:Y:S02]  /*10570*/  IMAD.MOV.U32 R19, RZ, RZ, R13 ;  /* 0x000000ffff137224 */ /* 0x000fe400078e000d */
[----:B0-----:R-:W-:Y:S01]  /*10580*/  VIADD R10, R0, 0x136 ;  /* 0x00000136000a7836 */ /* 0x001fe20000000000 */
[C---:B------:R-:W-:Y:S01]  /*10590*/  ISETP.GT.U32.AND P1, PT, R8.reuse, R18, PT ;  /* 0x000000120800720c */ /* 0x040fe20003f24070 */
[----:B------:R-:W-:Y:S01]  /*105a0*/  @!P6 IMAD.MOV R14, RZ, RZ, -R14 ;  /* 0x000000ffff0ee224 */ /* 0x000fe200078e0a0e */
[C---:B------:R-:W-:Y:S01]  /*105b0*/  ISETP.GT.U32.AND P6, PT, R8.reuse, R21, PT ;  /* 0x000000150800720c */ /* 0x040fe20003fc4070 */
[----:B------:R-:W-:Y:S01]  /*105c0*/  IMAD.MOV.U32 R13, RZ, RZ, R7 ;  /* 0x000000ffff0d7224 */ /* 0x000fe200078e0007 */
[----:B------:R-:W-:Y:S01]  /*105d0*/  IABS R15, R10 ;  /* 0x0000000a000f7213 */ /* 0x000fe20000000000 */
[----:B------:R-:W-:Y:S01]  /*105e0*/  @!P0 IMAD.MOV R19, RZ, RZ, -R19 ;  /* 0x000000ffff138224 */ /* 0x000fe200078e0a13 */
[----:B------:R-:W-:Y:S01]  /*105f0*/  ISETP.GT.U32.AND P0, PT, R8, R17, PT ;  /* 0x000000110800720c */ /* 0x000fe20003f04070 */
[----:B------:R-:W-:Y:S01]  /*10600*/  @!P5 IMAD.IADD R5, R5, 0x1, -R8 ;  /* 0x000000010505d824 */ /* 0x000fe200078e0a08 */
[----:B------:R-:W-:Y:S01]  /*10610*/  ISETP.GE.AND P5, PT, R3, RZ, PT ;  /* 0x000000ff0300720c */ /* 0x000fe20003fa6270 */
[----:B------:R-:W-:Y:S01]  /*10620*/  IMAD.HI.U32 R7, R9, R15, RZ ;  /* 0x0000000f09077227 */ /* 0x000fe200078e00ff */
[----:B------:R-:W-:Y:S03]  /*10630*/  STL [R1+0x60c], R19 ;  /* 0x00060c1301007387 */ /* 0x000fe60000100800 */
[----:B------:R-:W-:Y:S01]  /*10640*/  IMAD.MOV R7, RZ, RZ, -R7 ;  /* 0x000000ffff077224 */ /* 0x000fe200078e0a07 */
[----:B------:R0:W-:Y:S01]  /*10650*/  STL [R1+0x1d4], R14 ;  /* 0x0001d40e01007387 */ /* 0x0001e20000100800 */
[----:B------:R-:W-:-:S02]  /*10660*/  VIADD R11, R0, 0x137 ;  /* 0x00000137000b7836 */ /* 0x000fc40000000000 */
[----:B------:R-:W-:Y:S02]  /*10670*/  IMAD R15, R8, R7, R15 ;  /* 0x00000007080f7224 */ /* 0x000fe400078e020f */
[----:B------:R-:W-:Y:S01]  /*10680*/  IMAD.MOV.U32 R16, RZ, RZ, R5 ;  /* 0x000000ffff107224 */ /* 0x000fe200078e0005 */
[----:B------:R-:W-:Y:S01]  /*10690*/  IABS R12, R11 ;  /* 0x0000000b000c7213 */ /* 0x000fe20000000000 */
[----:B------:R-:W-:Y:S01]  /*106a0*/  @!P2 IMAD.MOV R13, RZ, RZ, -R13 ;  /* 0x000000ffff0da224 */ /* 0x000fe200078e0a0d */
[----:B------:R-:W-:Y:S01]  /*106b0*/  ISETP.GE.AND P2, PT, R2, RZ, PT ;  /* 0x000000ff0200720c */ /* 0x000fe20003f46270 */
[----:B------:R-:W-:Y:S02]  /*106c0*/  @!P6 IMAD.IADD R21, R21, 0x1, -R8 ;  /* 0x000000011515e824 */ /* 0x000fe400078e0a08 */
[----:B------:R-:W-:Y:S01]  /*106d0*/  @!P3 IMAD.MOV R16, RZ, RZ, -R16 ;  /* 0x000000ffff10b224 */ /* 0x000fe200078e0a10 */
[----:B------:R-:W-:Y:S01]  /*106e0*/  ISETP.GT.U32.AND P3, PT, R8, R15, PT ;  /* 0x0000000f0800720c */ /* 0x000fe20003f64070 */
[--C-:B------:R-:W-:Y:S01]  /*106f0*/  @!P1 IMAD.IADD R18, R18, 0x1, -R8.reuse ;  /* 0x0000000112129824 */ /* 0x100fe200078e0a08 */
[----:B------:R1:W-:Y:S01]  /*10700*/  STL [R1+0x1f8], R13 ;  /* 0x0001f80d01007387 */ /* 0x0003e20000100800 */
[----:B------:R-:W-:Y:S01]  /*10710*/  @!P0 IMAD.IADD R17, R17, 0x1, -R8 ;  /* 0x0000000111118824 */ /* 0x000fe200078e0a08 */
[----:B------:R-:W-:Y:S01]  /*10720*/  ISETP.GT.U32.AND P6, PT, R8, R21, PT ;  /* 0x000000150800720c */ /* 0x000fe20003fc4070 */
[----:B------:R-:W-:Y:S01]  /*10730*/  VIADD R3, R0, 0x138 ;  /* 0x0000013800037836 */ /* 0x000fe20000000000 */
[----:B------:R-:W-:Y:S01]  /*10740*/  ISETP.GE.AND P0, PT, R6, RZ, PT ;  /* 0x000000ff0600720c */ /* 0x000fe20003f06270 */
[----:B------:R-:W-:Y:S01]  /*10750*/  IMAD.HI.U32 R2, R9, R12, RZ ;  /* 0x0000000c09027227 */ /* 0x000fe200078e00ff */
[----:B------:R-:W-:Y:S01]  /*10760*/  ISETP.GE.AND P1, PT, R10, RZ, PT ;  /* 0x000000ff0a00720c */ /* 0x000fe20003f26270 */
[----:B------:R-:W-:Y:S02]  /*10770*/  STL [R1+0x5e4], R16 ;  /* 0x0005e41001007387 */ /* 0x000fe40000100800 */
[----:B0-----:R-:W-:-:S02]  /*10780*/  IMAD.MOV.U32 R14, RZ, RZ, R17 ;  /* 0x000000ffff0e7224 */ /* 0x001fc400078e0011 */
[----:B-1----:R-:W-:Y:S02]  /*10790*/  IMAD.MOV.U32 R13, RZ, RZ, R18 ;  /* 0x000000ffff0d7224 */ /* 0x002fe400078e0012 */
[----:B------:R-:W-:Y:S02]  /*107a0*/  IMAD.MOV R2, RZ, RZ, -R2 ;  /* 0x000000ffff027224 */ /* 0x000fe400078e0a02 */
[----:B------:R-:W-:Y:S01]  /*107b0*/  @!P5 IMAD.MOV R13, RZ, RZ, -R13 ;  /* 0x000000ffff0dd224 */ /* 0x000fe200078e0a0d */
[----:B------:R-:W-:Y:S01]  /*107c0*/  ISETP.GE.AND P5, PT, R3, RZ, PT ;  /* 0x000000ff0300720c */ /* 0x000fe20003fa6270 */
[----:B------:R-:W-:Y:S01]  /*107d0*/  @!P2 IMAD.MOV R14, RZ, RZ, -R14 ;  /* 0x000000ffff0ea224 */ /* 0x000fe200078e0a0e */
[----:B------:R-:W-:Y:S01]  /*107e0*/  IABS R3, R3 ;  /* 0x0000000300037213 */ /* 0x000fe20000000000 */
[----:B------:R-:W-:Y:S01]  /*107f0*/  @!P3 IMAD.IADD R15, R15, 0x1, -R8 ;  /* 0x000000010f0fb824 */ /* 0x000fe200078e0a08 */
[----:B------:R-:W-:Y:S01]  /*10800*/  ISETP.GE.AND P2, PT, R11, RZ, PT ;  /* 0x000000ff0b00720c */ /* 0x000fe20003f46270 */
[C---:B------:R-:W-:Y:S01]  /*10810*/  IMAD R11, R8.reuse, R2, R12 ;  /* 0x00000002080b7224 */ /* 0x040fe200078e020c */
[----:B------:R-:W-:Y:S01]  /*10820*/  STL [R1+0x5e8], R14 ;  /* 0x0005e80e01007387 */ /* 0x000fe20000100800 */
[----:B------:R-:W-:Y:S01]  /*10830*/  IMAD.MOV.U32 R12, RZ, RZ, R3 ;  /* 0x000000ffff0c7224 */ /* 0x000fe200078e0003 */
[C---:B------:R-:W-:Y:S01]  /*10840*/  ISETP.GT.U32.AND P3, PT, R8.reuse, R15, PT ;  /* 0x0000000f0800720c */ /* 0x040fe20003f64070 */
[----:B------:R-:W-:Y:S01]  /*10850*/  @!P6 IMAD.IADD R21, R21, 0x1, -R8 ;  /* 0x000000011515e824 */ /* 0x000fe200078e0a08 */
[----:B------:R-:W-:Y:S01]  /*10860*/  ISETP.GT.U32.AND P6, PT, R8, R11, PT ;  /* 0x0000000b0800720c */ /* 0x000fe20003fc4070 */
[----:B------:R-:W-:Y:S01]  /*10870*/  IMAD.HI.U32 R3, R9, R12, RZ ;  /* 0x0000000c09037227 */ /* 0x000fe200078e00ff */
[----:B------:R0:W-:Y:S03]  /*10880*/  STL [R1+0x608], R13 ;  /* 0x0006080d01007387 */ /* 0x0001e60000100800 */
[----:B------:R-:W-:-:S02]  /*10890*/  IMAD.MOV R7, RZ, RZ, -R3 ;  /* 0x000000ffff077224 */ /* 0x000fc400078e0a03 */
[----:B------:R-:W-:Y:S02]  /*108a0*/  VIADD R5, R0, 0x139 ;  /* 0x0000013900057836 */ /* 0x000fe40000000000 */
[----:B------:R-:W-:Y:S02]  /*108b0*/  IMAD R12, R8, R7, R12 ;  /* 0x00000007080c7224 */ /* 0x000fe400078e020c */
[----:B------:R-:W-:Y:S01]  /*108c0*/  VIADD R6, R0, 0x13a ;  /* 0x0000013a00067836 */ /* 0x000fe20000000000 */
[----:B------:R-:W-:Y:S01]  /*108d0*/  IABS R10, R5 ;  /* 0x00000005000a7213 */ /* 0x000fe20000000000 */
[--C-:B------:R-:W-:Y:S02]  /*108e0*/  @!P6 IMAD.IADD R11, R11, 0x1, -R8.reuse ;  /* 0x000000010b0be824 */ /* 0x100fe400078e0a08 */
[----:B------:R-:W-:Y:S01]  /*108f0*/  @!P3 IMAD.IADD R15, R15, 0x1, -R8 ;  /* 0x000000010f0fb824 */ /* 0x000fe200078e0a08 */
[C---:B------:R-:W-:Y:S01]  /*10900*/  ISETP.GT.U32.AND P3, PT, R8.reuse, R12, PT ;  /* 0x0000000c0800720c */ /* 0x040fe20003f64070 */
[----:B0-----:R-:W-:Y:S01]  /*10910*/  IMAD.MOV.U32 R13, RZ, RZ, R21 ;  /* 0x000000ffff0d7224 */ /* 0x001fe200078e0015 */
[----:B------:R-:W-:Y:S01]  /*10920*/  IABS R2, R6 ;  /* 0x0000000600027213 */ /* 0x000fe20000000000 */
[----:B------:R-:W-:Y:S01]  /*10930*/  IMAD.HI.U32 R3, R9, R10, RZ ;  /* 0x0000000a09037227 */ /* 0x000fe200078e00ff */
[----:B------:R-:W-:-:S03]  /*10940*/  ISETP.GT.U32.AND P6, PT, R8, R11, PT ;  /* 0x0000000b0800720c */ /* 0x000fc60003fc4070 */
[----:B------:R-:W-:Y:S01]  /*10950*/  @!P0 IMAD.MOV R13, RZ, RZ, -R13 ;  /* 0x000000ffff0d8224 */ /* 0x000fe200078e0a0d */
[----:B------:R-:W-:Y:S01]  /*10960*/  ISETP.GE.AND P0, PT, R5, RZ, PT ;  /* 0x000000ff0500720c */ /* 0x000fe20003f06270 */
[C---:B------:R-:W-:Y:S02]  /*10970*/  VIADD R5, R0.reuse, 0x13c ;  /* 0x0000013c00057836 */ /* 0x040fe40000000000 */
[----:B------:R-:W-:Y:S01]  /*10980*/  IMAD.HI.U32 R14, R9, R2, RZ ;  /* 0x00000002090e7227 */ /* 0x000fe200078e00ff */
[----:B------:R0:W-:Y:S02]  /*10990*/  STL [R1+0x5e0], R13 ;  /* 0x0005e00d01007387 */ /* 0x0001e40000100800 */
[----:B------:R-:W-:Y:S01]  /*109a0*/  IABS R16, R5 ;  /* 0x0000000500107213 */ /* 0x000fe20000000000 */
[----:B------:R-:W-:Y:S02]  /*109b0*/  IMAD.MOV R3, RZ, RZ, -R3 ;  /* 0x000000ffff037224 */ /* 0x000fe400078e0a03 */
[----:B------:R-:W-:-:S02]  /*109c0*/  VIADD R7, R0, 0x13b ;  /* 0x0000013b00077836 */ /* 0x000fc40000000000 */
[----:B------:R-:W-:Y:S02]  /*109d0*/  IMAD.MOV R14, RZ, RZ, -R14 ;  /* 0x000000ffff0e7224 */ /* 0x000fe400078e0a0e */
[----:B------:R-:W-:Y:S01]  /*109e0*/  IMAD R10, R8, R3, R10 ;  /* 0x00000003080a7224 */ /* 0x000fe200078e020a */
[----:B0-----:R-:W-:Y:S01]  /*109f0*/  IABS R13, R7 ;  /* 0x00000007000d7213 */ /* 0x001fe20000000000 */
[----:B------:R-:W-:Y:S02]  /*10a00*/  IMAD.MOV.U32 R17, RZ, RZ, R15 ;  /* 0x000000ffff117224 */ /* 0x000fe400078e000f */
[----:B------:R-:W-:Y:S02]  /*10a10*/  @!P3 IMAD.IADD R12, R12, 0x1, -R8 ;  /* 0x000000010c0cb824 */ /* 0x000fe400078e0a08 */
[C---:B------:R-:W-:Y:S02]  /*10a20*/  IMAD R2, R8.reuse, R14, R2 ;  /* 0x0000000e08027224 */ /* 0x040fe400078e0202 */
[----:B------:R-:W-:Y:S01]  /*10a30*/  @!P6 IMAD.IADD R11, R11, 0x1, -R8 ;  /* 0x000000010b0be824 */ /* 0x000fe200078e0a08 */
[C---:B------:R-:W-:Y:S01]  /*10a40*/  ISETP.GT.U32.AND P6, PT, R8.reuse, R10, PT ;  /* 0x0000000a0800720c */ /* 0x040fe20003fc4070 */
[----:B------:R-:W-:Y:S01]  /*10a50*/  @!P1 IMAD.MOV R17, RZ, RZ, -R17 ;  /* 0x000000ffff119224 */ /* 0x000fe200078e0a11 */
[C---:B------:R-:W-:Y:S01]  /*10a60*/  ISETP.GT.U32.AND P1, PT, R8.reuse, R12, PT ;  /* 0x0000000c0800720c */ /* 0x040fe20003f24070 */
[----:B------:R-:W-:Y:S01]  /*10a70*/  IMAD.MOV.U32 R15, RZ, RZ, R16 ;  /* 0x000000ffff0f7224 */ /* 0x000fe200078e0010 */
[----:B------:R-:W-:Y:S01]  /*10a80*/  ISETP.GT.U32.AND P3, PT, R8, R2, PT ;  /* 0x000000020800720c */ /* 0x000fe20003f64070 */
[----:B------:R-:W-:Y:S01]  /*10a90*/  IMAD.HI.U32 R16, R9, R13, RZ ;  /* 0x0000000d09107227 */ /* 0x000fe200078e00ff */
[----:B------:R0:W-:Y:S03]  /*10aa0*/  STL [R1+0x5d8], R17 ;  /* 0x0005d81101007387 */ /* 0x0001e60000100800 */
[----:B------:R-:W-:-:S02]  /*10ab0*/  IMAD.MOV R16, RZ, RZ, -R16 ;  /* 0x000000ffff107224 */ /* 0x000fc400078e0a10 */
[----:B------:R-:W-:Y:S02]  /*10ac0*/  VIADD R3, R0, 0x13d ;  /* 0x0000013d00037836 */ /* 0x000fe40000000000 */
[----:B------:R-:W-:Y:S02]  /*10ad0*/  IMAD R13, R8, R16, R13 ;  /* 0x00000010080d7224 */ /* 0x000fe400078e020d */
[--C-:B------:R-:W-:Y:S01]  /*10ae0*/  @!P6 IMAD.IADD R10, R10, 0x1, -R8.reuse ;  /* 0x000000010a0ae824 */ /* 0x100fe200078e0a08 */
[----:B------:R-:W-:Y:S01]  /*10af0*/  IABS R14, R3 ;  /* 0x00000003000e7213 */ /* 0x000fe20000000000 */
[--C-:B------:R-:W-:Y:S01]  /*10b00*/  @!P1 IMAD.IADD R12, R12, 0x1, -R8.reuse ;  /* 0x000000010c0c9824 */ /* 0x100fe200078e0a08 */
[----:B------:R-:W-:Y:S01]  /*10b10*/  ISETP.GT.U32.AND P1, PT, R8, R13, PT ;  /* 0x0000000d0800720c */ /* 0x000fe20003f24070 */
[----:B------:R-:W-:Y:S01]  /*10b20*/  @!P3 IMAD.IADD R2, R2, 0x1, -R8 ;  /* 0x000000010202b824 */ /* 0x000fe200078e0a08 */
[----:B------:R-:W-:Y:S01]  /*10b30*/  ISETP.GT.U32.AND P6, PT, R8, R10, PT ;  /* 0x0000000a0800720c */ /* 0x000fe20003fc4070 */
[----:B0-----:R-:W-:-:S02]  /*10b40*/  IMAD.MOV.U32 R17, RZ, RZ, R11 ;  /* 0x000000ffff117224 */ /* 0x001fc400078e000b */
[----:B------:R-:W-:Y:S01]  /*10b50*/  IMAD.HI.U32 R11, R9, R15, RZ ;  /* 0x0000000f090b7227 */ /* 0x000fe200078e00ff */
[----:B------:R-:W-:-:S03]  /*10b60*/  ISETP.GT.U32.AND P3, PT, R8, R2, PT ;  /* 0x000000020800720c */ /* 0x000fc60003f64070 */
[----:B------:R-:W-:Y:S02]  /*10b70*/  IMAD.MOV R11, RZ, RZ, -R11 ;  /* 0x000000ffff0b7224 */ /* 0x000fe400078e0a0b */
[----:B------:R-:W-:Y:S01]  /*10b80*/  @!P2 IMAD.MOV R17, RZ, RZ, -R17 ;  /* 0x000000ffff11a224 */ /* 0x000fe200078e0a11 */
[----:B------:R-:W-:Y:S01]  /*10b90*/  ISETP.GE.AND P2, PT, R6, RZ, PT ;  /* 0x000000ff0600720c */ /* 0x000fe20003f46270 */
[----:B------:R-:W-:-:S03]  /*10ba0*/  IMAD.HI.U32 R6, R9, R14, RZ ;  /* 0x0000000e09067227 */ /* 0x000fc600078e00ff */
[----:B------:R0:W-:Y:S01]  /*10bb0*/  STL [R1+0x5dc], R17 ;  /* 0x0005dc1101007387 */ /* 0x0001e20000100800 */
[----:B------:R-:W-:Y:S02]  /*10bc0*/  IMAD R15, R8, R11, R15 ;  /* 0x0000000b080f7224 */ /* 0x000fe400078e020f */
[----:B------:R-:W-:Y:S02]  /*10bd0*/  @!P1 IMAD.IADD R13, R13, 0x1, -R8 ;  /* 0x000000010d0d9824 */ /* 0x000fe400078e0a08 */
[----:B------:R-:W-:Y:S02]  /*10be0*/  IMAD.MOV R11, RZ, RZ, -R6 ;  /* 0x000000ffff0b7224 */ /* 0x000fe400078e0a06 */
[----:B------:R-:W-:Y:S01]  /*10bf0*/  VIADD R6, R0, 0x13e ;  /* 0x0000013e00067836 */ /* 0x000fe20000000000 */
[----:B------:R-:W-:Y:S01]  /*10c00*/  ISETP.GT.U32.AND P1, PT, R8, R13, PT ;  /* 0x0000000d0800720c */ /* 0x000fe20003f24070 */
[----:B------:R-:W-:Y:S01]  /*10c10*/  @!P6 IMAD.IADD R10, R10, 0x1, -R8 ;  /* 0x000000010a0ae824 */ /* 0x000fe200078e0a08 */
[----:B------:R-:W-:Y:S01]  /*10c20*/  ISETP.GT.U32.AND P6, PT, R8, R15, PT ;  /* 0x0000000f0800720c */ /* 0x000fe20003fc4070 */
[----:B0-----:R-:W-:-:S02]  /*10c30*/  IMAD.MOV.U32 R17, RZ, RZ, R12 ;  /* 0x000000ffff117224 */ /* 0x001fc400078e000c */
[----:B------:R-:W-:Y:S01]  /*10c40*/  IMAD R14, R8, R11, R14 ;  /* 0x0000000b080e7224 */ /* 0x000fe200078e020e */
[----:B------:R-:W-:Y:S01]  /*10c50*/  IABS R11, R6 ;  /* 0x00000006000b7213 */ /* 0x000fe20000000000 */
[----:B------:R-:W-:Y:S02]  /*10c60*/  @!P3 IMAD.IADD R2, R2, 0x1, -R8 ;  /* 0x000000010202b824 */ /* 0x000fe400078e0a08 */
[----:B------:R-:W-:Y:S01]  /*10c70*/  @!P5 IMAD.MOV R17, RZ, RZ, -R17 ;  /* 0x000000ffff11d224 */ /* 0x000fe200078e0a11 */
[----:B------:R-:W-:Y:S01]  /*10c80*/  ISETP.GE.AND P5, PT, R7, RZ, PT ;  /* 0x000000ff0700720c */ /* 0x000fe20003fa6270 */
[----:B------:R-:W-:Y:S01]  /*10c90*/  IMAD.MOV.U32 R12, RZ, RZ, R10 ;  /* 0x000000ffff0c7224 */ /* 0x000fe200078e000a */
[----:B------:R-:W-:Y:S01]  /*10ca0*/  ISETP.GT.U32.AND P3, PT, R8, R14, PT ;  /* 0x0000000e0800720c */ /* 0x000fe20003f64070 */
[----:B------:R-:W-:Y:S01]  /*10cb0*/  VIADD R7, R0, 0x13f ;  /* 0x0000013f00077836 */ /* 0x000fe20000000000 */
[----:B------:R-:W-:Y:S01]  /*10cc0*/  STL [R1+0x1fc], R17 ;  /* 0x0001fc1101007387 */ /* 0x000fe20000100800 */
[----:B------:R-:W-:-:S02]  /*10cd0*/  IMAD.MOV.U32 R10, RZ, RZ, R2 ;  /* 0x000000ffff0a7224 */ /* 0x000fc400078e0002 */
[----:B------:R-:W-:Y:S01]  /*10ce0*/  @!P0 IMAD.MOV R12, RZ, RZ, -R12 ;  /* 0x000000ffff0c8224 */ /* 0x000fe200078e0a0c */
[----:B------:R-:W-:Y:S01]  /*10cf0*/  ISETP.GE.AND P0, PT, R5, RZ, PT ;  /* 0x000000ff0500720c */ /* 0x000fe20003f06270 */
[----:B------:R-:W-:Y:S01]  /*10d00*/  IMAD.HI.U32 R2, R9, R11, RZ ;  /* 0x0000000b09027227 */ /* 0x000fe200078e00ff */
[----:B------:R-:W-:Y:S02]  /*10d10*/  IABS R5, R7 ;  /* 0x0000000700057213 */ /* 0x000fe40000000000 */
[----:B------:R-:W-:Y:S01]  /*10d20*/  STL [R1+0x204], R12 ;  /* 0x0002040c01007387 */ /* 0x000fe20000100800 */
[----:B------:R-:W-:Y:S01]  /*10d30*/  @!P2 IMAD.MOV R10, RZ, RZ, -R10 ;  /* 0x000000ffff0aa224 */ /* 0x000fe200078e0a0a */
[----:B------:R-:W-:Y:S01]  /*10d40*/  ISETP.GE.AND P2, PT, R3, RZ, PT ;  /* 0x000000ff0300720c */ /* 0x000fe20003f46270 */
[----:B------:R-:W-:Y:S02]  /*10d50*/  @!P6 IMAD.IADD R15, R15, 0x1, -R8 ;  /* 0x000000010f0fe824 */ /* 0x000fe400078e0a08 */
[----:B------:R-:W-:Y:S01]  /*10d60*/  IMAD.MOV R2, RZ, RZ, -R2 ;  /* 0x000000ffff027224 */ /* 0x000fe200078e0a02 */
[----:B------:R0:W-:Y:S01]  /*10d70*/  STL [R1+0x5d4], R10 ;  /* 0x0005d40a01007387 */ /* 0x0001e20000100800 */
[----:B------:R-:W-:Y:S01]  /*10d80*/  @!P1 IMAD.IADD R13, R13, 0x1, -R8 ;  /* 0x000000010d0d9824 */ /* 0x000fe200078e0a08 */
[----:B------:R-:W-:Y:S01]  /*10d90*/  ISETP.GT.U32.AND P6, PT, R8, R15, PT ;  /* 0x0000000f0800720c */ /* 0x000fe20003fc4070 */
[----:B------:R-:W-:Y:S01]  /*10da0*/  IMAD.MOV.U32 R3, RZ, RZ, R5 ;  /* 0x000000ffff037224 */ /* 0x000fe200078e0005 */
[----:B------:R-:W-:Y:S01]  /*10db0*/  ISETP.GE.AND P1, PT, R6, RZ, PT ;  /* 0x000000ff0600720c */ /* 0x000fe20003f26270 */
[----:B------:R-:W-:-:S02]  /*10dc0*/  IMAD R5, R8, R2, R11 ;  /* 0x0000000208057224 */ /* 0x000fc400078e020b */
[----:B------:R-:W-:Y:S02]  /*10dd0*/  @!P3 IMAD.IADD R14, R14, 0x1, -R8 ;  /* 0x000000010e0eb824 */ /* 0x000fe400078e0a08 */
[----:B------:R-:W-:-:S03]  /*10de0*/  IMAD.HI.U32 R6, R9, R3, RZ ;  /* 0x0000000309067227 */ /* 0x000fc600078e00ff */
[C---:B------:R-:W-:Y:S01]  /*10df0*/  ISETP.GT.U32.AND P3, PT, R8.reuse, R14, PT ;  /* 0x0000000e0800720c */ /* 0x040fe20003f64070 */
[----:B0-----:R-:W-:Y:S02]  /*10e00*/  IMAD.MOV.U32 R10, RZ, RZ, R13 ;  /* 0x000000ffff0a7224 */ /* 0x001fe400078e000d */
[----:B------:R-:W-:Y:S01]  /*10e10*/  @!P6 IMAD.IADD R15, R15, 0x1, -R8 ;  /* 0x000000010f0fe824 */ /* 0x000fe200078e0a08 */
[----:B------:R-:W-:Y:S01]  /*10e20*/  ISETP.GE.AND P6, PT, R7, RZ, PT ;  /* 0x000000ff0700720c */ /* 0x000fe20003fc6270 */
[----:B------:R-:W-:Y:S01]  /*10e30*/  @!P5 IMAD.MOV R10, RZ, RZ, -R10 ;  /* 0x000000ffff0ad224 */ /* 0x000fe200078e0a0a */
[----:B------:R-:W-:Y:S01]  /*10e40*/  ISETP.GT.U32.AND P5, PT, R8, R5, PT ;  /* 0x000000050800720c */ /* 0x000fe20003fa4070 */
[----:B------:R-:W-:Y:S02]  /*10e50*/  IMAD.MOV R11, RZ, RZ, -R6 ;  /* 0x000000ffff0b7224 */ /* 0x000fe400078e0a06 */
[----:B------:R-:W-:Y:S01]  /*10e60*/  IMAD.MOV.U32 R13, RZ, RZ, R15 ;  /* 0x000000ffff0d7224 */ /* 0x000fe200078e000f */
[----:B------:R0:W-:Y:S01]  /*10e70*/  STL [R1+0x498], R10 ;  /* 0x0004980a01007387 */ /* 0x0001e20000100800 */
[----:B------:R-:W-:-:S02]  /*10e80*/  VIADD R2, R0, 0x140 ;  /* 0x0000014000027836 */ /* 0x000fc40000000000 */
[----:B------:R-:W-:Y:S02]  /*10e90*/  IMAD R3, R8, R11, R3 ;  /* 0x0000000b08037224 */ /* 0x000fe400078e0203 */
[----:B------:R-:W-:Y:S02]  /*10ea0*/  @!P0 IMAD.MOV R13, RZ, RZ, -R13 ;  /* 0x000000ffff0d8224 */ /* 0x000fe400078e0a0d */
[--C-:B------:R-:W-:Y:S01]  /*10eb0*/  @!P3 IMAD.IADD R14, R14, 0x1, -R8.reuse ;  /* 0x000000010e0eb824 */ /* 0x100fe200078e0a08 */
[----:B------:R-:W-:Y:S01]  /*10ec0*/  ISETP.GT.U32.AND P3, PT, R8, R3, PT ;  /* 0x000000030800720c */ /* 0x000fe20003f64070 */
[----:B------:R-:W-:Y:S01]  /*10ed0*/  @!P5 IMAD.IADD R5, R5, 0x1, -R8 ;  /* 0x000000010505d824 */ /* 0x000fe200078e0a08 */
[----:B0-----:R-:W-:Y:S01]  /*10ee0*/  IABS R10, R2 ;  /* 0x00000002000a7213 */ /* 0x001fe20000000000 */
[----:B------:R-:W-:Y:S01]  /*10ef0*/  VIADD R7, R0, 0x141 ;  /* 0x0000014100077836 */ /* 0x000fe20000000000 */
[----:B------:R-:W-:Y:S01]  /*10f00*/  ISETP.GE.AND P5, PT, R2, RZ, PT ;  /* 0x000000ff0200720c */ /* 0x000fe20003fa6270 */
[----:B------:R-:W-:Y:S01]  /*10f10*/  VIADD R6, R0, 0x142 ;  /* 0x0000014200067836 */ /* 0x000fe20000000000 */
[----:B------:R-:W-:Y:S01]  /*10f20*/  ISETP.GT.U32.AND P0, PT, R8, R5, PT ;  /* 0x000000050800720c */ /* 0x000fe20003f04070 */
[----:B------:R-:W-:Y:S01]  /*10f30*/  IMAD.HI.U32 R2, R9, R10, RZ ;  /* 0x0000000a09027227 */ /* 0x000fe200078e00ff */
[----:B------:R-:W-:Y:S01]  /*10f40*/  IABS R12, R7 ;  /* 0x00000007000c7213 */ /* 0x000fe20000000000 */
[----:B------:R0:W-:Y:S01]  /*10f50*/  STL [R1+0x48c], R13 ;  /* 0x00048c0d01007387 */ /* 0x0001e20000100800 */
[----:B------:R-:W-:Y:S01]  /*10f60*/  IABS R11, R6 ;  /* 0x00000006000b7213 */ /* 0x000fe20000000000 */
[----:B------:R-:W-:-:S02]  /*10f70*/  IMAD.MOV R2, RZ, RZ, -R2 ;  /* 0x000000ffff027224 */ /* 0x000fc400078e0a02 */
[----:B------:R-:W-:Y:S02]  /*10f80*/  @!P3 IMAD.IADD R3, R3, 0x1, -R8 ;  /* 0x000000010303b824 */ /* 0x000fe400078e0a08 */
[C---:B------:R-:W-:Y:S02]  /*10f90*/  IMAD R2, R8.reuse, R2, R10 ;  /* 0x0000000208027224 */ /* 0x040fe400078e020a */
[----:B------:R-:W-:Y:S01]  /*10fa0*/  IMAD.HI.U32 R22, R9, R12, RZ ;  /* 0x0000000c09167227 */ /* 0x000fe200078e00ff */
[----:B------:R-:W-:-:S03]  /*10fb0*/  ISETP.GT.U32.AND P3, PT, R8, R3, PT ;  /* 0x000000030800720c */ /* 0x000fc60003f64070 */
[----:B------:R-:W-:Y:S01]  /*10fc0*/  @!P0 IMAD.IADD R5, R5, 0x1, -R8 ;  /* 0x0000000105058824 */ /* 0x000fe200078e0a08 */
[----:B------:R-:W-:Y:S01]  /*10fd0*/  ISETP.GE.AND P0, PT, R6, RZ, PT ;  /* 0x000000ff0600720c */ /* 0x000fe20003f06270 */
[----:B------:R-:W-:Y:S02]  /*10fe0*/  IMAD.MOV R22, RZ, RZ, -R22 ;  /* 0x000000ffff167224 */ /* 0x000fe400078e0a16 */
[----:B------:R-:W-:Y:S02]  /*10ff0*/  IMAD.MOV.U32 R15, RZ, RZ, R5 ;  /* 0x000000ffff0f7224 */ /* 0x000fe400078e0005 */
[C---:B------:R-:W-:Y:S02]  /*11000*/  IMAD R22, R8.reuse, R22, R12 ;  /* 0x0000001608167224 */ /* 0x040fe400078e020c */
[----:B------:R-:W-:Y:S01]  /*11010*/  @!P1 IMAD.MOV R15, RZ, RZ, -R15 ;  /* 0x000000ffff0f9224 */ /* 0x000fe200078e0a0f */
[----:B------:R-:W-:Y:S01]  /*11020*/  ISETP.GT.U32.AND P1, PT, R8, R2, PT ;  /* 0x000000020800720c */ /* 0x000fe20003f24070 */
[----:B------:R-:W-:-:S02]  /*11030*/  @!P3 IMAD.IADD R3, R3, 0x1, -R8 ;  /* 0x000000010303b824 */ /* 0x000fc400078e0a08 */
[----:B------:R-:W-:-:S04]  /*11040*/  IMAD.HI.U32 R23, R9, R11, RZ ;  /* 0x0000000b09177227 */ /* 0x000fc800078e00ff */
[----:B------:R-:W-:Y:S02]  /*11050*/  IMAD.MOV.U32 R12, RZ, RZ, R3 ;  /* 0x000000ffff0c7224 */ /* 0x000fe400078e0003 */
[----:B------:R-:W-:Y:S02]  /*11060*/  IMAD.MOV R23, RZ, RZ, -R23 ;  /* 0x000000ffff177224 */ /* 0x000fe400078e0a17 */
[----:B------:R-:W-:Y:S01]  /*11070*/  @!P6 IMAD.MOV R12, RZ, RZ, -R12 ;  /* 0x000000ffff0ce224 */ /* 0x000fe200078e0a0c */
[----:B------:R-:W-:Y:S01]  /*11080*/  ISETP.GT.U32.AND P6, PT, R8, R22, PT ;  /* 0x000000160800720c */ /* 0x000fe20003fc4070 */
[----:B------:R-:W-:Y:S02]  /*11090*/  @!P1 IMAD.IADD R2, R2, 0x1, -R8 ;  /* 0x0000000102029824 */ /* 0x000fe400078e0a08 */
[C---:B------:R-:W-:Y:S02]  /*110a0*/  IMAD R23, R8.reuse, R23, R11 ;  /* 0x0000001708177224 */ /* 0x040fe400078e020b */
[----:B0-----:R-:W-:Y:S01]  /*110b0*/  IMAD.MOV.U32 R13, RZ, RZ, R14 ;  /* 0x000000ffff0d7224 */ /* 0x001fe200078e000e */
[----:B------:R-:W-:Y:S01]  /*110c0*/  ISETP.GT.U32.AND P1, PT, R8, R2, PT ;  /* 0x000000020800720c */ /* 0x000fe20003f24070 */
[----:B------:R-:W-:-:S02]  /*110d0*/  VIADD R5, R0, 0x143 ;  /* 0x0000014300057836 */ /* 0x000fc40000000000 */
[----:B------:R-:W-:Y:S01]  /*110e0*/  @!P2 IMAD.MOV R13, RZ, RZ, -R13 ;  /* 0x000000ffff0da224 */ /* 0x000fe200078e0a0d */
[----:B------:R-:W-:Y:S01]  /*110f0*/  ISETP.GE.AND P2, PT, R7, RZ, PT ;  /* 0x000000ff0700720c */ /* 0x000fe20003f46270 */
[----:B------:R-:W-:Y:S01]  /*11100*/  VIADD R16, R0, 0x147 ;  /* 0x0000014700107836 */ /* 0x000fe20000000000 */
[----:B------:R-:W-:Y:S01]  /*11110*/  ISETP.GE.AND P3, PT, R5, RZ, PT ;  /* 0x000000ff0500720c */ /* 0x000fe20003f66270 */
[--C-:B------:R-:W-:Y:S01]  /*11120*/  @!P6 IMAD.IADD R22, R22, 0x1, -R8.reuse ;  /* 0x000000011616e824 */ /* 0x100fe200078e0a08 */
[----:B------:R-:W-:Y:S01]  /*11130*/  IABS R5, R5 ;  /* 0x0000000500057213 */ /* 0x000fe20000000000 */
[----:B------:R0:W-:Y:S01]  /*11140*/  STL [R1+0x488], R13 ;  /* 0x0004880d01007387 */ /* 0x0001e20000100800 */
[C---:B------:R-:W-:Y:S01]  /*11150*/  VIADD R14, R0.reuse, 0x145 ;  /* 0x00000145000e7836 */ /* 0x040fe20000000000 */
[----:B------:R-:W-:Y:S01]  /*11160*/  IABS R11, R16 ;  /* 0x00000010000b7213 */ /* 0x000fe20000000000 */
[----:B------:R-:W-:Y:S01]  /*11170*/  VIADD R19, R0, 0x14a ;  /* 0x0000014a00137836 */ /* 0x000fe20000000000 */
[----:B------:R1:W-:Y:S01]  /*11180*/  STL [R1+0x480], R15 ;  /* 0x0004800f01007387 */ /* 0x0003e20000100800 */
[----:B------:R-:W-:Y:S01]  /*11190*/  @!P1 IMAD.IADD R2, R2, 0x1, -R8 ;  /* 0x0000000102029824 */ /* 0x000fe200078e0a08 */
[C---:B------:R-:W-:Y:S01]  /*111a0*/  ISETP.GT.U32.AND P1, PT, R8.reuse, R23, PT ;  /* 0x000000170800720c */ /* 0x040fe20003f24070 */
[----:B------:R-:W-:Y:S01]  /*111b0*/  IMAD.HI.U32 R3, R9, R5, RZ ;  /* 0x0000000509037227 */ /* 0x000fe200078e00ff */
[----:B------:R-:W-:Y:S01]  /*111c0*/  ISETP.GT.U32.AND P6, PT, R8, R22, PT ;  /* 0x000000160800720c */ /* 0x000fe20003fc4070 */
[----:B------:R2:W-:Y:S01]  /*111d0*/  STL [R1+0x47c], R12 ;  /* 0x00047c0c01007387 */ /* 0x0005e20000100800 */
[----:B------:R-:W-:Y:S01]  /*111e0*/  IABS R7, R14 ;  /* 0x0000000e00077213 */ /* 0x000fe20000000000 */
[----:B0-----:R-:W-:Y:S01]  /*111f0*/  VIADD R13, R0, 0x144 ;  /* 0x00000144000d7836 */ /* 0x001fe20000000000 */
[----:B------:R-:W-:Y:S01]  /*11200*/  IABS R21, R19 ;  /* 0x0000001300157213 */ /* 0x000fe20000000000 */
[----:B------:R-:W-:-:S02]  /*11210*/  IMAD.MOV R3, RZ, RZ, -R3 ;  /* 0x000000ffff037224 */ /* 0x000fc400078e0a03 */
[----:B-1----:R-:W-:Y:S01]  /*11220*/  VIADD R15, R0, 0x146 ;  /* 0x00000146000f7836 */ /* 0x002fe20000000000 */
[----:B------:R-:W-:Y:S01]  /*11230*/  IABS R6, R13 ;  /* 0x0000000d00067213 */ /* 0x000fe20000000000 */
[----:B------:R-:W-:Y:S02]  /*11240*/  IMAD R5, R8, R3, R5 ;  /* 0x0000000308057224 */ /* 0x000fe400078e0205 */
[----:B------:R-:W-:Y:S01]  /*11250*/  @!P1 IMAD.IADD R23, R23, 0x1, -R8 ;  /* 0x0000000117179824 */ /* 0x000fe200078e0a08 */
[----:B------:R-:W-:Y:S01]  /*11260*/  IABS R10, R15 ;  /* 0x0000000f000a7213 */ /* 0x000fe20000000000 */
[----:B------:R-:W-:-:S03]  /*11270*/  IMAD.HI.U32 R18, R9, R6, RZ ;  /* 0x0000000609127227 */ /* 0x000fc600078e00ff */
[----:B------:R-:W-:Y:S01]  /*11280*/  ISETP.GT.U32.AND P1, PT, R8, R23, PT ;  /* 0x000000170800720c */ /* 0x000fe20003f24070 */
[----:B--2---:R-:W-:-:S04]  /*11290*/  IMAD.HI.U32 R12, R9, R10, RZ ;  /* 0x0000000a090c7227 */ /* 0x004fc800078e00ff */
[----:B------:R-:W-:Y:S01]  /*112a0*/  @!P6 IMAD.IADD R22, R22, 0x1, -R8 ;  /* 0x000000011616e824 */ /* 0x000fe200078e0a08 */
[----:B------:R-:W-:Y:S01]  /*112b0*/  ISETP.GT.U32.AND P6, PT, R8, R5, PT ;  /* 0x000000050800720c */ /* 0x000fe20003fc4070 */
[----:B------:R-:W-:-:S04]  /*112c0*/  IMAD.HI.U32 R3, R9, R11, RZ ;  /* 0x0000000b09037227 */ /* 0x000fc800078e00ff */
[----:B------:R-:W-:Y:S02]  /*112d0*/  IMAD.MOV R18, RZ, RZ, -R18 ;  /* 0x000000ffff127224 */ /* 0x000fe400078e0a12 */
[----:B------:R-:W-:Y:S02]  /*112e0*/  IMAD.MOV R12, RZ, RZ, -R12 ;  /* 0x000000ffff0c7224 */ /* 0x000fe400078e0a0c */
[C---:B------:R-:W-:Y:S02]  /*112f0*/  IMAD R6, R8.reuse, R18, R6 ;  /* 0x0000001208067224 */ /* 0x040fe400078e0206 */
[----:B------:R-:W-:Y:S02]  /*11300*/  IMAD.MOV R3, RZ, RZ, -R3 ;  /* 0x000000ffff037224 */ /* 0x000fe400078e0a03 */
[----:B------:R-:W-:Y:S02]  /*11310*/  IMAD R10, R8, R12, R10 ;  /* 0x0000000c080a7224 */ /* 0x000fe400078e020a */
[----:B------:R-:W-:-:S02]  /*11320*/  IMAD.MOV.U32 R24, RZ, RZ, R2 ;  /* 0x000000ffff187224 */ /* 0x000fc400078e0002 */
[----:B------:R-:W-:-:S04]  /*11330*/  IMAD.HI.U32 R17, R9, R7, RZ ;  /* 0x0000000709117227 */ /* 0x000fc800078e00ff */
[C---:B------:R-:W-:Y:S02]  /*11340*/  IMAD R11, R8.reuse, R3, R11 ;  /* 0x00000003080b7224 */ /* 0x040fe400078e020b */
[----:B------:R-:W-:Y:S01]  /*11350*/  @!P5 IMAD.MOV R24, RZ, RZ, -R24 ;  /* 0x000000ffff18d224 */ /* 0x000fe200078e0a18 */
[C---:B------:R-:W-:Y:S01]  /*11360*/  ISETP.GT.U32.AND P5, PT, R8.reuse, R6, PT ;  /* 0x000000060800720c */ /* 0x040fe20003fa4070 */
[--C-:B------:R-:W-:Y:S01]  /*11370*/  @!P1 IMAD.IADD R23, R23, 0x1, -R8.reuse ;  /* 0x0000000117179824 */ /* 0x100fe200078e0a08 */
[C---:B------:R-:W-:Y:S01]  /*11380*/  ISETP.GT.U32.AND P1, PT, R8.reuse, R10, PT ;  /* 0x0000000a0800720c */ /* 0x040fe20003f24070 */
[----:B------:R-:W-:Y:S01]  /*11390*/  IMAD.MOV R17, RZ, RZ, -R17 ;  /* 0x000000ffff117224 */ /* 0x000fe200078e0a11 */
[----:B------:R0:W-:Y:S01]  /*113a0*/  STL [R1+0x1e4], R24 ;  /* 0x0001e41801007387 */ /* 0x0001e20000100800 */
[----:B------:R-:W-:Y:S01]  /*113b0*/  @!P6 IMAD.IADD R5, R5, 0x1, -R8 ;  /* 0x000000010505e824 */ /* 0x000fe200078e0a08 */
[C---:B------:R-:W-:Y:S01]  /*113c0*/  ISETP.GT.U32.AND P6, PT, R8.reuse, R11, PT ;  /* 0x0000000b0800720c */ /* 0x040fe20003fc4070 */
[----:B------:R-:W-:-:S02]  /*113d0*/  IMAD R7, R8, R17, R7 ;  /* 0x0000001108077224 */ /* 0x000fc400078e0207 */
[----:B------:R-:W-:Y:S02]  /*113e0*/  VIADD R17, R0, 0x148 ;  /* 0x0000014800117836 */ /* 0x000fe40000000000 */
[----:B------:R-:W-:Y:S02]  /*113f0*/  IMAD.MOV.U32 R25, RZ, RZ, R22 ;  /* 0x000000ffff197224 */ /* 0x000fe400078e0016 */
[--C-:B------:R-:W-:Y:S01]  /*11400*/  @!P5 IMAD.IADD R6, R6, 0x1, -R8.reuse ;  /* 0x000000010606d824 */ /* 0x100fe200078e0a08 */
[----:B------:R-:W-:Y:S01]  /*11410*/  IABS R12, R17 ;  /* 0x00000011000c7213 */ /* 0x000fe20000000000 */
[----:B------:R-:W-:Y:S01]  /*11420*/  @!P2 IMAD.MOV R25, RZ, RZ, -R25 ;  /* 0x000000ffff19a224 */ /* 0x000fe200078e0a19 */
[----:B------:R-:W-:Y:S01]  /*11430*/  ISETP.GT.U32.AND P2, PT, R8, R7, PT ;  /* 0x000000070800720c */ /* 0x000fe20003f44070 */
[----:B------:R-:W-:Y:S01]  /*11440*/  @!P1 IMAD.IADD R10, R10, 0x1, -R8 ;  /* 0x000000010a0a9824 */ /* 0x000fe200078e0a08 */
[----:B------:R-:W-:Y:S01]  /*11450*/  ISETP.GT.U32.AND P5, PT, R8, R5, PT ;  /* 0x000000050800720c */ /* 0x000fe20003fa4070 */
[----:B------:R-:W-:Y:S01]  /*11460*/  IMAD.MOV.U32 R2, RZ, RZ, R21 ;  /* 0x000000ffff027224 */ /* 0x000fe200078e0015 */
[----:B------:R1:W-:Y:S01]  /*11470*/  STL [R1+0x1cc], R25 ;  /* 0x0001cc1901007387 */ /* 0x0003e20000100800 */
[----:B------:R-:W-:-:S04]  /*11480*/  IMAD.HI.U32 R21, R9, R12, RZ ;  /* 0x0000000c09157227 */ /* 0x000fc800078e00ff */
[----:B------:R-:W-:Y:S01]  /*11490*/  @!P6 IMAD.IADD R11, R11, 0x1, -R8 ;  /* 0x000000010b0be824 */ /* 0x000fe200078e0a08 */
[----:B------:R-:W-:Y:S01]  /*114a0*/  ISETP.GT.U32.AND P6, PT, R8, R10, PT ;  /* 0x0000000a0800720c */ /* 0x000fe20003fc4070 */
[----:B------:R-:W-:Y:S02]  /*114b0*/  VIADD R18, R0, 0x149 ;  /* 0x0000014900127836 */ /* 0x000fe40000000000 */
[----:B------:R-:W-:Y:S02]  /*114c0*/  IMAD.MOV R21, RZ, RZ, -R21 ;  /* 0x000000ffff157224 */ /* 0x000fe400078e0a15 */
[----:B------:R-:W-:Y:S01]  /*114d0*/  IMAD.HI.U32 R22, R9, R2, RZ ;  /* 0x0000000209167227 */ /* 0x000fe200078e00ff */
[----:B------:R-:W-:-:S03]  /*114e0*/  IABS R3, R18 ;  /* 0x0000001200037213 */ /* 0x000fc60000000000 */
[C---:B------:R-:W-:Y:S02]  /*114f0*/  IMAD R12, R8.reuse, R21, R12 ;  /* 0x00000015080c7224 */ /* 0x040fe400078e020c */
[----:B------:R-:W-:Y:S02]  /*11500*/  IMAD.MOV R22, RZ, RZ, -R22 ;  /* 0x000000ffff167224 */ /* 0x000fe400078e0a16 */
[----:B------:R-:W-:Y:S01]  /*11510*/  @!P2 IMAD.IADD R7, R7, 0x1, -R8 ;  /* 0x000000010707a824 */ /* 0x000fe200078e0a08 */
[C---:B------:R-:W-:Y:S01]  /*11520*/  ISETP.GT.U32.AND P2, PT, R8.reuse, R6, PT ;  /* 0x000000060800720c */ /* 0x040fe20003f44070 */
[C---:B------:R-:W-:Y:S02]  /*11530*/  IMAD R2, R8.reuse, R22, R2 ;  /* 0x0000001608027224 */ /* 0x040fe400078e0202 */
[----:B------:R-:W-:Y:S01]  /*11540*/  @!P5 IMAD.IADD R5, R5, 0x1, -R8 ;  /* 0x000000010505d824 */ /* 0x000fe200078e0a08 */
[C---:B------:R-:W-:Y:S01]  /*11550*/  ISETP.GT.U32.AND P5, PT, R8.reuse, R12, PT ;  /* 0x0000000c0800720c */ /* 0x040fe20003fa4070 */
[----:B0-----:R-:W-:Y:S01]  /*11560*/  IMAD.HI.U32 R24, R9, R3, RZ ;  /* 0x0000000309187227 */ /* 0x001fe200078e00ff */
[----:B------:R-:W-:-:S03]  /*11570*/  ISETP.GT.U32.AND P1, PT, R8, R7, PT ;  /* 0x000000070800720c */ /* 0x000fc60003f24070 */
[----:B-1----:R-:W-:Y:S02]  /*11580*/  IMAD.MOV.U32 R25, RZ, RZ, R23 ;  /* 0x000000ffff197224 */ /* 0x002fe400078e0017 */
[----:B------:R-:W-:Y:S01]  /*11590*/  @!P6 IMAD.IADD R10, R10, 0x1, -R8 ;  /* 0x000000010a0ae824 */ /* 0x000fe200078e0a08 */
[C---:B------:R-:W-:Y:S01]  /*115a0*/  ISETP.GT.U32.AND P6, PT, R8.reuse, R2, PT ;  /* 0x000000020800720c */ /* 0x040fe20003fc4070 */
[----:B------:R-:W-:Y:S02]  /*115b0*/  IMAD.MOV R24, RZ, RZ, -R24 ;  /* 0x000000ffff187224 */ /* 0x000fe400078e0a18 */
[----:B------:R-:W-:Y:S01]  /*115c0*/  @!P0 IMAD.MOV R25, RZ, RZ, -R25 ;  /* 0x000000ffff198224 */ /* 0x000fe200078e0a19 */
[----:B------:R-:W-:Y:S01]  /*115d0*/  ISETP.GT.U32.AND P0, PT, R8, R11, PT ;  /* 0x0000000b0800720c */ /* 0x000fe20003f04070 */
[----:B------:R-:W-:Y:S02]  /*115e0*/  VIADD R21, R0, 0x14b ;  /* 0x0000014b00157836 */ /* 0x000fe40000000000 */
[----:B------:R-:W-:Y:S01]  /*115f0*/  IMAD R3, R8, R24, R3 ;  /* 0x0000001808037224 */ /* 0x000fe200078e0203 */
[----:B------:R0:W-:Y:S01]  /*11600*/  STL [R1+0x474], R25 ;  /* 0x0004741901007387 */ /* 0x0001e20000100800 */
[--C-:B------:R-:W-:Y:S01]  /*11610*/  @!P2 IMAD.IADD R6, R6, 0x1, -R8.reuse ;  /* 0x000000010606a824 */ /* 0x100fe200078e0a08 */
[----:B------:R-:W-:Y:S01]  /*11620*/  IABS R23, R21 ;  /* 0x0000001500177213 */ /* 0x000fe20000000000 */
[--C-:B------:R-:W-:Y:S01]  /*11630*/  @!P5 IMAD.IADD R12, R12, 0x1, -R8.reuse ;  /* 0x000000010c0cd824 */ /* 0x100fe200078e0a08 */
[----:B------:R-:W-:Y:S01]  /*11640*/  ISETP.GT.U32.AND P2, PT, R8, R3, PT ;  /* 0x000000030800720c */ /* 0x000fe20003f44070 */
[--C-:B------:R-:W-:Y:S01]  /*11650*/  @!P1 IMAD.IADD R7, R7, 0x1, -R8.reuse ;  /* 0x0000000107079824 */ /* 0x100fe200078e0a08 */
[----:B------:R-:W-:Y:S01]  /*11660*/  ISETP.GE.AND P1, PT, R13, RZ, PT ;  /* 0x000000ff0d00720c */ /* 0x000fe20003f26270 */
[----:B------:R-:W-:Y:S01]  /*11670*/  @!P6 IMAD.IADD R2, R2, 0x1, -R8 ;  /* 0x000000010202e824 */ /* 0x000fe200078e0a08 */
[----:B------:R-:W-:Y:S01]  /*11680*/  ISETP.GE.AND P5, PT, R15, RZ, PT ;  /* 0x000000ff0f00720c */ /* 0x000fe20003fa6270 */
[----:B------:R-:W-:Y:S01]  /*11690*/  IMAD.HI.U32 R13, R9, R23, RZ ;  /* 0x00000017090d7227 */ /* 0x000fe200078e00ff */
[----:B------:R-:W-:-:S03]  /*116a0*/  ISETP.GT.U32.AND P6, PT, R8, R12, PT ;  /* 0x0000000c0800720c */ /* 0x000fc60003fc4070 */
[----:B------:R-:W-:Y:S01]  /*116b0*/  @!P0 IMAD.IADD R11, R11, 0x1, -R8 ;  /* 0x000000010b0b8824 */ /* 0x000fe200078e0a08 */
[----:B------:R-:W-:Y:S01]  /*116c0*/  ISETP.GE.AND P0, PT, R14, RZ, PT ;  /* 0x000000ff0e00720c */ /* 0x000fe20003f06270 */
[----:B------:R-:W-:Y:S02]  /*116d0*/  IMAD.MOV R13, RZ, RZ, -R13 ;  /* 0x000000ffff0d7224 */ /* 0x000fe400078e0a0d */
[----:B------:R-:W-:Y:S02]  /*116e0*/  VIADD R14, R0, 0x14c ;  /* 0x0000014c000e7836 */ /* 0x000fe40000000000 */
[----:B------:R-:W-:Y:S02]  /*116f0*/  IMAD.MOV.U32 R28, RZ, RZ, R5 ;  /* 0x000000ffff1c7224 */ /* 0x000fe400078e0005 */
[----:B0-----:R-:W-:Y:S01]  /*11700*/  IMAD.MOV.U32 R25, RZ, RZ, R7 ;  /* 0x000000ffff197224 */ /* 0x001fe200078e0007 */
[----:B------:R-:W-:Y:S01]  /*11710*/  IABS R15, R14 ;  /* 0x0000000e000f7213 */ /* 0x000fe20000000000 */
[----:B------:R-:W-:-:S02]  /*11720*/  IMAD R13, R8, R13, R23 ;  /* 0x0000000d080d7224 */ /* 0x000fc400078e0217 */
[----:B------:R-:W-:Y:S02]  /*11730*/  IMAD.MOV.U32 R7, RZ, RZ, R10 ;  /* 0x000000ffff077224 */ /* 0x000fe400078e000a */
[----:B------:R-:W-:Y:S01]  /*11740*/  @!P2 IMAD.IADD R3, R3, 0x1, -R8 ;  /* 0x000000010303a824 */ /* 0x000fe200078e0a08 */
[----:B------:R-:W-:Y:S01]  /*11750*/  ISETP.GE.AND P2, PT, R16, RZ, PT ;  /* 0x000000ff1000720c */ /* 0x000fe20003f46270 */
[----:B------:R-:W-:Y:S01]  /*11760*/  @!P3 IMAD.MOV R28, RZ, RZ, -R28 ;  /* 0x000000ffff1cb224 */ /* 0x000fe200078e0a1c */
[C---:B------:R-:W-:Y:S01]  /*11770*/  ISETP.GT.U32.AND P3, PT, R8.reuse, R2, PT ;  /* 0x000000020800720c */ /* 0x040fe20003f64070 */
[----:B------:R-:W-:Y:S01]  /*11780*/  @!P5 IMAD.MOV R7, RZ, RZ, -R7 ;  /* 0x000000ffff07d224 */ /* 0x000fe200078e0a07 */
[----:B------:R-:W-:Y:S01]  /*11790*/  ISETP.GT.U32.AND P5, PT, R8, R13, PT ;  /* 0x0000000d0800720c */ /* 0x000fe20003fa4070 */
[----:B------:R-:W-:Y:S01]  /*117a0*/  @!P6 IMAD.IADD R12, R12, 0x1, -R8 ;  /* 0x000000010c0ce824 */ /* 0x000fe200078e0a08 */
[----:B------:R-:W-:Y:S01]  /*117b0*/  ISETP.GE.AND P6, PT, R19, RZ, PT ;  /* 0x000000ff1300720c */ /* 0x000fe20003fc6270 */
[----:B------:R-:W-:Y:S01]  /*117c0*/  IMAD.HI.U32 R5, R9, R15, RZ ;  /* 0x0000000f09057227 */ /* 0x000fe200078e00ff */
[----:B------:R-:W-:Y:S03]  /*117d0*/  STL [R1+0x450], R28 ;  /* 0x0004501c01007387 */ /* 0x000fe60000100800 */
[----:B------:R-:W-:-:S02]  /*117e0*/  IMAD.MOV.U32 R27, RZ, RZ, R6 ;  /* 0x000000ffff1b7224 */ /* 0x000fc400078e0006 */
[----:B------:R-:W-:Y:S01]  /*117f0*/  @!P0 IMAD.MOV R25, RZ, RZ, -R25 ;  /* 0x000000ffff198224 */ /* 0x000fe200078e0a19 */
[----:B------:R-:W-:Y:S01]  /*11800*/  ISETP.GE.AND P0, PT, R17, RZ, PT ;  /* 0x000000ff1100720c */ /* 0x000fe20003f06270 */
[----:B------:R-:W-:Y:S02]  /*11810*/  IMAD.MOV.U32 R6, RZ, RZ, R11 ;  /* 0x000000ffff067224 */ /* 0x000fe400078e000b */
[----:B------:R-:W-:Y:S02]  /*11820*/  IMAD.MOV R5, RZ, RZ, -R5 ;  /* 0x000000ffff057224 */ /* 0x000fe400078e0a05 */
[----:B------:R-:W-:Y:S01]  /*11830*/  @!P1 IMAD.MOV R27, RZ, RZ, -R27 ;  /* 0x000000ffff1b9224 */ /* 0x000fe200078e0a1b */
[----:B------:R-:W-:Y:S01]  /*11840*/  ISETP.GT.U32.AND P1, PT, R8, R3, PT ;  /* 0x000000030800720c */ /* 0x000fe20003f24070 */
[----:B------:R-:W-:Y:S01]  /*11850*/  @!P2 IMAD.MOV R6, RZ, RZ, -R6 ;  /* 0x000000ffff06a224 */ /* 0x000fe200078e0a06 */
[----:B------:R-:W-:Y:S01]  /*11860*/  ISETP.GE.AND P2, PT, R18, RZ, PT ;  /* 0x000000ff1200720c */ /* 0x000fe20003f46270 */
[--C-:B------:R-:W-:Y:S01]  /*11870*/  @!P3 IMAD.IADD R2, R2, 0x1, -R8.reuse ;  /* 0x000000010202b824 */ /* 0x100fe200078e0a08 */
[----:B------:R-:W-:Y:S01]  /*11880*/  STL [R1+0x454], R27 ;  /* 0x0004541b01007387 */ /* 0x000fe20000100800 */
[----:B------:R-:W-:Y:S01]  /*11890*/  IMAD R5, R8, R5, R15 ;  /* 0x0000000508057224 */ /* 0x000fe200078e020f */
[----:B------:R-:W-:Y:S01]  /*118a0*/  ISETP.GE.AND P3, PT, R14, RZ, PT ;  /* 0x000000ff0e00720c */ /* 0x000fe20003f66270 */
[----:B------:R-:W-:Y:S01]  /*118b0*/  @!P5 IMAD.IADD R13, R13, 0x1, -R8 ;  /* 0x000000010d0dd824 */ /* 0x000fe200078e0a08 */
[----:B------:R-:W-:Y:S01]  /*118c0*/  STL [R1+0x45c], R25 ;  /* 0x00045c1901007387 */ /* 0x000fe20000100800 */
[----:B------:R-:W-:Y:S01]  /*118d0*/  @!P6 IMAD.MOV R2, RZ, RZ, -R2 ;  /* 0x000000ffff02e224 */ /* 0x000fe200078e0a02 */
[----:B------:R-:W-:Y:S01]  /*118e0*/  ISETP.GT.U32.AND P6, PT, R8, R5, PT ;  /* 0x000000050800720c */ /* 0x000fe20003fc4070 */
[----:B------:R-:W-:Y:S01]  /*118f0*/  VIADD R16, R0, 0x14d ;  /* 0x0000014d00107836 */ /* 0x000fe20000000000 */
[----:B------:R0:W-:Y:S01]  /*11900*/  STL [R1+0x460], R7 ;  /* 0x0004600701007387 */ /* 0x0001e20000100800 */
[----:B------:R-:W-:Y:S01]  /*11910*/  ISETP.GT.U32.AND P5, PT, R8, R13, PT ;  /* 0x0000000d0800720c */ /* 0x000fe20003fa4070 */
[----:B------:R-:W-:Y:S01]  /*11920*/  @!P1 IMAD.IADD R3, R3, 0x1, -R8 ;  /* 0x0000000103039824 */ /* 0x000fe200078e0a08 */
[----:B------:R-:W-:Y:S01]  /*11930*/  ISETP.GE.AND P1, PT, R21, RZ, PT ;  /* 0x000000ff1500720c */ /* 0x000fe20003f26270 */
[----:B------:R1:W-:Y:S01]  /*11940*/  STL [R1+0x464], R6 ;  /* 0x0004640601007387 */ /* 0x0003e20000100800 */
[----:B------:R-:W-:-:S02]  /*11950*/  VIADD R19, R0, 0x14e ;  /* 0x0000014e00137836 */ /* 0x000fc40000000000 */
[----:B------:R-:W-:Y:S02]  /*11960*/  @!P2 IMAD.MOV R3, RZ, RZ, -R3 ;  /* 0x000000ffff03a224 */ /* 0x000fe400078e0a03 */
[C---:B------:R-:W-:Y:S01]  /*11970*/  VIADD R14, R0.reuse, 0x14f ;  /* 0x0000014f000e7836 */ /* 0x040fe20000000000 */
[----:B------:R-:W-:Y:S01]  /*11980*/  ISETP.GE.AND P2, PT, R19, RZ, PT ;  /* 0x000000ff1300720c */ /* 0x000fe20003f46270 */
[----:B------:R-:W-:Y:S01]  /*11990*/  @!P6 IMAD.IADD R5, R5, 0x1, -R8 ;  /* 0x000000010505e824 */ /* 0x000fe200078e0a08 */
[----:B------:R-:W-:Y:S01]  /*119a0*/  IABS R19, R19 ;  /* 0x0000001300137213 */ /* 0x000fe20000000000 */
[----:B0-----:R-:W-:Y:S02]  /*119b0*/  VIADD R7, R0, 0x151 ;  /* 0x0000015100077836 */ /* 0x001fe40000000000 */
[----:B-1----:R-:W-:Y:S01]  /*119c0*/  IMAD.MOV.U32 R6, RZ, RZ, R12 ;  /* 0x000000ffff067224 */ /* 0x002fe200078e000c */
[----:B------:R-:W-:Y:S01]  /*119d0*/  ISETP.GT.U32.AND P6, PT, R8, R5, PT ;  /* 0x000000050800720c */ /* 0x000fe20003fc4070 */
[----:B------:R-:W-:Y:S01]  /*119e0*/  @!P5 IMAD.IADD R13, R13, 0x1, -R8 ;  /* 0x000000010d0dd824 */ /* 0x000fe200078e0a08 */
[----:B------:R-:W-:Y:S01]  /*119f0*/  ISETP.GE.AND P5, PT, R14, RZ, PT ;  /* 0x000000ff0e00720c */ /* 0x000fe20003fa6270 */
[----:B------:R-:W-:Y:S01]  /*11a00*/  @!P0 IMAD.MOV R6, RZ, RZ, -R6 ;  /* 0x000000ffff068224 */ /* 0x000fe200078e0a06 */
[----:B------:R-:W-:Y:S01]  /*11a10*/  ISETP.GE.AND P0, PT, R16, RZ, PT ;  /* 0x000000ff1000720c */ /* 0x000fe20003f06270 */
[----:B------:R-:W-:Y:S01]  /*11a20*/  IMAD.HI.U32 R11, R9, R19, RZ ;  /* 0x00000013090b7227 */ /* 0x000fe200078e00ff */
[----:B------:R-:W-:-:S02]  /*11a30*/  IABS R16, R16 ;  /* 0x0000001000107213 */ /* 0x000fc40000000000 */
[----:B------:R0:W-:Y:S01]  /*11a40*/  STL [R1+0x1ac], R6 ;  /* 0x0001ac0601007387 */ /* 0x0001e20000100800 */
[----:B------:R-:W-:Y:S01]  /*11a50*/  IMAD.MOV.U32 R15, RZ, RZ, R13 ;  /* 0x000000ffff0f7224 */ /* 0x000fe200078e000d */
[----:B------:R-:W-:Y:S01]  /*11a60*/  IABS R14, R14 ;  /* 0x0000000e000e7213 */ /* 0x000fe20000000000 */
[----:B------:R-:W-:Y:S01]  /*11a70*/  IMAD.MOV R11, RZ, RZ, -R11 ;  /* 0x000000ffff0b7224 */ /* 0x000fe200078e0a0b */
[----:B------:R-:W-:Y:S01]  /*11a80*/  STL [R1+0x1b0], R3 ;  /* 0x0001b00301007387 */ /* 0x000fe20000100800 */
[----:B------:R-:W-:Y:S02]  /*11a90*/  @!P1 IMAD.MOV R15, RZ, RZ, -R15 ;  /* 0x000000ffff0f9224 */ /* 0x000fe400078e0a0f */
[C---:B------:R-:W-:Y:S01]  /*11aa0*/  IMAD.HI.U32 R12, R9.reuse, R14, RZ ;  /* 0x0000000e090c7227 */ /* 0x040fe200078e00ff */
[----:B------:R1:W-:Y:S03]  /*11ab0*/  STL [R1+0x444], R2 ;  /* 0x0004440201007387 */ /* 0x0003e60000100800 */
[----:B0-----:R-:W-:Y:S01]  /*11ac0*/  IMAD.HI.U32 R6, R9, R16, RZ ;  /* 0x0000001009067227 */ /* 0x001fe200078e00ff */
[----:B------:R0:W-:Y:S03]  /*11ad0*/  STL [R1+0x434], R15 ;  /* 0x0004340f01007387 */ /* 0x0001e60000100800 */
[----:B------:R-:W-:-:S02]  /*11ae0*/  IMAD.MOV R6, RZ, RZ, -R6 ;  /* 0x000000ffff067224 */ /* 0x000fc400078e0a06 */
[C---:B------:R-:W-:Y:S01]  /*11af0*/  IMAD R19, R8.reuse, R11, R19 ;  /* 0x0000000b08137224 */ /* 0x040fe200078e0213 */
[----:B-1----:R-:W-:Y:S01]  /*11b00*/  IABS R2, R7 ;  /* 0x0000000700027213 */ /* 0x002fe20000000000 */
[C---:B------:R-:W-:Y:S02]  /*11b10*/  IMAD R16, R8.reuse, R6, R16 ;  /* 0x0000000608107224 */ /* 0x040fe400078e0210 */
[----:B------:R-:W-:Y:S02]  /*11b20*/  IMAD.MOV R12, RZ, RZ, -R12 ;  /* 0x000000ffff0c7224 */ /* 0x000fe400078e0a0c */
[----:B------:R-:W-:Y:S01]  /*11b30*/  @!P6 IMAD.IADD R5, R5, 0x1, -R8 ;  /* 0x000000010505e824 */ /* 0x000fe200078e0a08 */
[C---:B------:R-:W-:Y:S01]  /*11b40*/  ISETP.GT.U32.AND P1, PT, R8.reuse, R16, PT ;  /* 0x000000100800720c */ /* 0x040fe20003f24070 */
[C---:B------:R-:W-:Y:S01]  /*11b50*/  IMAD R14, R8.reuse, R12, R14 ;  /* 0x0000000c080e7224 */ /* 0x040fe200078e020e */
[----:B------:R-:W-:Y:S01]  /*11b60*/  ISETP.GT.U32.AND P6, PT, R8, R19, PT ;  /* 0x000000130800720c */ /* 0x000fe20003fc4070 */
[----:B------:R-:W-:-:S02]  /*11b70*/  VIADD R21, R0, 0x150 ;  /* 0x0000015000157836 */ /* 0x000fc40000000000 */
[----:B------:R-:W-:-:S03]  /*11b80*/  IMAD.HI.U32 R6, R9, R2, RZ ;  /* 0x0000000209067227 */ /* 0x000fc600078e00ff */
[----:B------:R-:W-:Y:S01]  /*11b90*/  IABS R3, R21 ;  /* 0x0000001500037213 */ /* 0x000fe20000000000 */
[----:B------:R-:W-:Y:S02]  /*11ba0*/  IMAD.MOV.U32 R22, RZ, RZ, R5 ;  /* 0x000000ffff167224 */ /* 0x000fe400078e0005 */
[----:B------:R-:W-:Y:S02]  /*11bb0*/  IMAD.MOV R6, RZ, RZ, -R6 ;  /* 0x000000ffff067224 */ /* 0x000fe400078e0a06 */
[--C-:B------:R-:W-:Y:S01]  /*11bc0*/  @!P1 IMAD.IADD R16, R16, 0x1, -R8.reuse ;  /* 0x0000000110109824 */ /* 0x100fe200078e0a08 */
[C---:B------:R-:W-:Y:S01]  /*11bd0*/  ISETP.GT.U32.AND P1, PT, R8.reuse, R14, PT ;  /* 0x0000000e0800720c */ /* 0x040fe20003f24070 */
[----:B------:R-:W-:Y:S02]  /*11be0*/  @!P6 IMAD.IADD R19, R19, 0x1, -R8 ;  /* 0x000000011313e824 */ /* 0x000fe400078e0a08 */
[----:B------:R-:W-:Y:S01]  /*11bf0*/  IMAD.HI.U32 R10, R9, R3, RZ ;  /* 0x00000003090a7227 */ /* 0x000fe200078e00ff */
[----:B------:R-:W-:-:S03]  /*11c00*/  ISETP.GT.U32.AND P6, PT, R8, R16, PT ;  /* 0x000000100800720c */ /* 0x000fc60003fc4070 */
[----:B0-----:R-:W-:Y:S02]  /*11c10*/  VIADD R15, R0, 0x152 ;  /* 0x00000152000f7836 */ /* 0x001fe40000000000 */
[----:B------:R-:W-:Y:S01]  /*11c20*/  @!P3 IMAD.MOV R22, RZ, RZ, -R22 ;  /* 0x000000ffff16b224 */ /* 0x000fe200078e0a16 */
[C---:B------:R-:W-:Y:S01]  /*11c30*/  ISETP.GT.U32.AND P3, PT, R8.reuse, R19, PT ;  /* 0x000000130800720c */ /* 0x040fe20003f64070 */
[----:B------:R-:W-:Y:S01]  /*11c40*/  IMAD R2, R8, R6, R2 ;  /* 0x0000000608027224 */ /* 0x000fe200078e0202 */
[----:B------:R-:W-:Y:S01]  /*11c50*/  IABS R11, R15 ;  /* 0x0000000f000b7213 */ /* 0x000fe20000000000 */
[----:B------:R-:W-:Y:S01]  /*11c60*/  IMAD.MOV R10, RZ, RZ, -R10 ;  /* 0x000000ffff0a7224 */ /* 0x000fe200078e0a0a */
[----:B------:R0:W-:Y:S01]  /*11c70*/  STL [R1+0x420], R22 ;  /* 0x0004201601007387 */ /* 0x0001e20000100800 */
[----:B------:R-:W-:Y:S02]  /*11c80*/  VIADD R6, R0, 0x153 ;  /* 0x0000015300067836 */ /* 0x000fe40000000000 */
[----:B------:R-:W-:-:S02]  /*11c90*/  @!P1 IMAD.IADD R14, R14, 0x1, -R8 ;  /* 0x000000010e0e9824 */ /* 0x000fc400078e0a08 */
[C---:B------:R-:W-:Y:S01]  /*11ca0*/  IMAD R3, R8.reuse, R10, R3 ;  /* 0x0000000a08037224 */ /* 0x040fe200078e0203 */
[----:B------:R-:W-:Y:S01]  /*11cb0*/  IABS R12, R6 ;  /* 0x00000006000c7213 */ /* 0x000fe20000000000 */
[----:B------:R-:W-:Y:S01]  /*11cc0*/  IMAD.HI.U32 R24, R9, R11, RZ ;  /* 0x0000000b09187227 */ /* 0x000fe200078e00ff */
[----:B------:R-:W-:-:S03]  /*11cd0*/  ISETP.GT.U32.AND P1, PT, R8, R14, PT ;  /* 0x0000000e0800720c */ /* 0x000fc60003f24070 */
[----:B------:R-:W-:Y:S01]  /*11ce0*/  @!P6 IMAD.IADD R16, R16, 0x1, -R8 ;  /* 0x000000011010e824 */ /* 0x000fe200078e0a08 */
[----:B------:R-:W-:Y:S01]  /*11cf0*/  ISETP.GT.U32.AND P6, PT, R8, R3, PT ;  /* 0x000000030800720c */ /* 0x000fe20003fc4070 */
[----:B0-----:R-:W-:-:S04]  /*11d00*/  IMAD.HI.U32 R22, R9, R12, RZ ;  /* 0x0000000c09167227 */ /* 0x001fc800078e00ff */
[----:B------:R-:W-:Y:S02]  /*11d10*/  IMAD.MOV R24, RZ, RZ, -R24 ;  /* 0x000000ffff187224 */ /* 0x000fe400078e0a18 */
[----:B------:R-:W-:Y:S01]  /*11d20*/  @!P3 IMAD.IADD R19, R19, 0x1, -R8 ;  /* 0x000000011313b824 */ /* 0x000fe200078e0a08 */
[C---:B------:R-:W-:Y:S01]  /*11d30*/  ISETP.GT.U32.AND P3, PT, R8.reuse, R2, PT ;  /* 0x000000020800720c */ /* 0x040fe20003f64070 */
[----:B------:R-:W-:Y:S02]  /*11d40*/  IMAD.MOV R22, RZ, RZ, -R22 ;  /* 0x000000ffff167224 */ /* 0x000fe400078e0a16 */
[C---:B------:R-:W-:Y:S02]  /*11d50*/  IMAD R11, R8.reuse, R24, R11 ;  /* 0x00000018080b7224 */ /* 0x040fe400078e020b */
[----:B------:R-:W-:Y:S02]  /*11d60*/  IMAD R12, R8, R22, R12 ;  /* 0x00000016080c7224 */ /* 0x000fe400078e020c */
[----:B------:R-:W-:Y:S01]  /*11d70*/  @!P1 IMAD.IADD R14, R14, 0x1, -R8 ;  /* 0x000000010e0e9824 */ /* 0x000fe200078e0a08 */
[----:B------:R-:W-:Y:S01]  /*11d80*/  ISETP.GT.U32.AND P1, PT, R8, R11, PT ;  /* 0x0000000b0800720c */ /* 0x000fe20003f24070 */
[----:B------:R-:W-:-:S02]  /*11d90*/  VIADD R10, R0, 0x154 ;  /* 0x00000154000a7836 */ /* 0x000fc40000000000 */
[--C-:B------:R-:W-:Y:S01]  /*11da0*/  @!P6 IMAD.IADD R3, R3, 0x1, -R8.reuse ;  /* 0x000000010303e824 */ /* 0x100fe200078e0a08 */
[----:B------:R-:W-:Y:S01]  /*11db0*/  ISETP.GT.U32.AND P6, PT, R8, R12, PT ;  /* 0x0000000c0800720c */ /* 0x000fe20003fc4070 */
[----:B------:R-:W-:Y:S01]  /*11dc0*/  VIADD R13, R0, 0x155 ;  /* 0x00000155000d7836 */ /* 0x000fe20000000000 */
[----:B------:R-:W-:Y:S01]  /*11dd0*/  IABS R23, R10 ;  /* 0x0000000a00177213 */ /* 0x000fe20000000000 */
[----:B------:R-:W-:Y:S01]  /*11de0*/  @!P3 IMAD.IADD R2, R2, 0x1, -R8 ;  /* 0x000000010202b824 */ /* 0x000fe200078e0a08 */
[----:B------:R-:W-:Y:S01]  /*11df0*/  ISETP.GE.AND P3, PT, R21, RZ, PT ;  /* 0x000000ff1500720c */ /* 0x000fe20003f66270 */
[----:B------:R-:W-:Y:S01]  /*11e00*/  IMAD.MOV.U32 R27, RZ, RZ, R16 ;  /* 0x000000ffff1b7224 */ /* 0x000fe200078e0010 */
[----:B------:R-:W-:Y:S01]  /*11e10*/  IABS R17, R13 ;  /* 0x0000000d00117213 */ /* 0x000fe20000000000 */
[----:B------:R-:W-:Y:S02]  /*11e20*/  IMAD.MOV.U32 R21, RZ, RZ, R19 ;  /* 0x000000ffff157224 */ /* 0x000fe400078e0013 */
[----:B------:R-:W-:-:S02]  /*11e30*/  VIADD R18, R0, 0x156 ;  /* 0x0000015600127836 */ /* 0x000fc40000000000 */
[----:B------:R-:W-:-:S03]  /*11e40*/  IMAD.HI.U32 R22, R9, R23, RZ ;  /* 0x0000001709167227 */ /* 0x000fc600078e00ff */
[----:B------:R-:W-:Y:S01]  /*11e50*/  IABS R5, R18 ;  /* 0x0000001200057213 */ /* 0x000fe20000000000 */
[----:B------:R-:W-:Y:S01]  /*11e60*/  @!P0 IMAD.MOV R27, RZ, RZ, -R27 ;  /* 0x000000ffff1b8224 */ /* 0x000fe200078e0a1b */
[C---:B------:R-:W-:Y:S01]  /*11e70*/  ISETP.GT.U32.AND P0, PT, R8.reuse, R2, PT ;  /* 0x000000020800720c */ /* 0x040fe20003f04070 */
[----:B------:R-:W-:Y:S02]  /*11e80*/  @!P2 IMAD.MOV R21, RZ, RZ, -R21 ;  /* 0x000000ffff15a224 */ /* 0x000fe400078e0a15 */
[----:B------:R-:W-:Y:S01]  /*11e90*/  @!P1 IMAD.IADD R11, R11, 0x1, -R8 ;  /* 0x000000010b0b9824 */ /* 0x000fe200078e0a08 */
[----:B------:R-:W-:Y:S01]  /*11ea0*/  ISETP.GT.U32.AND P1, PT, R8, R3, PT ;  /* 0x000000030800720c */ /* 0x000fe20003f24070 */
[----:B------:R-:W-:Y:S01]  /*11eb0*/  IMAD.MOV R22, RZ, RZ, -R22 ;  /* 0x000000ffff167224 */ /* 0x000fe200078e0a16 */
[----:B------:R-:W-:Y:S01]  /*11ec0*/  STL [R1+0x3fc], R27 ;  /* 0x0003fc1b01007387 */ /* 0x000fe20000100800 */
[----:B------:R-:W-:-:S03]  /*11ed0*/  IMAD.HI.U32 R25, R9, R17, RZ ;  /* 0x0000001109197227 */ /* 0x000fc600078e00ff */
[----:B------:R0:W-:Y:S01]  /*11ee0*/  STL [R1+0x3f8], R21 ;  /* 0x0003f81501007387 */ /* 0x0001e20000100800 */
[----:B------:R-:W-:Y:S01]  /*11ef0*/  @!P6 IMAD.IADD R12, R12, 0x1, -R8 ;  /* 0x000000010c0ce824 */ /* 0x000fe200078e0a08 */
[C---:B------:R-:W-:Y:S01]  /*11f00*/  ISETP.GT.U32.AND P6, PT, R8.reuse, R11, PT ;  /* 0x0000000b0800720c */ /* 0x040fe20003fc4070 */
[C---:B------:R-:W-:Y:S02]  /*11f10*/  IMAD R22, R8.reuse, R22, R23 ;  /* 0x0000001608167224 */ /* 0x040fe400078e0217 */
[----:B------:R-:W-:Y:S01]  /*11f20*/  IMAD.HI.U32 R24, R9, R5, RZ ;  /* 0x0000000509187227 */ /* 0x000fe200078e00ff */
[----:B------:R-:W-:-:S03]  /*11f30*/  ISETP.GT.U32.AND P2, PT, R8, R12, PT ;  /* 0x0000000c0800720c */ /* 0x000fc60003f44070 */
[----:B------:R-:W-:Y:S02]  /*11f40*/  IMAD.MOV R25, RZ, RZ, -R25 ;  /* 0x000000ffff197224 */ /* 0x000fe400078e0a19 */
[----:B0-----:R-:W-:Y:S02]  /*11f50*/  IMAD.MOV.U32 R21, RZ, RZ, R14 ;  /* 0x000000ffff157224 */ /* 0x001fe400078e000e */
[----:B------:R-:W-:Y:S02]  /*11f60*/  IMAD.MOV R24, RZ, RZ, -R24 ;  /* 0x000000ffff187224 */ /* 0x000fe400078e0a18 */
[----:B------:R-:W-:Y:S01]  /*11f70*/  @!P5 IMAD.MOV R21, RZ, RZ, -R21 ;  /* 0x000000ffff15d224 */ /* 0x000fe200078e0a15 */
[C---:B------:R-:W-:Y:S01]  /*11f80*/  ISETP.GT.U32.AND P5, PT, R8.reuse, R22, PT ;  /* 0x000000160800720c */ /* 0x040fe20003fa4070 */
[C---:B------:R-:W-:Y:S02]  /*11f90*/  IMAD R17, R8.reuse, R25, R17 ;  /* 0x0000001908117224 */ /* 0x040fe400078e0211 */
[C---:B------:R-:W-:Y:S01]  /*11fa0*/  IMAD R5, R8.reuse, R24, R5 ;  /* 0x0000001808057224 */ /* 0x040fe200078e0205 */
[----:B------:R0:W-:Y:S01]  /*11fb0*/  STL [R1+0x400], R21 ;  /* 0x0004001501007387 */ /* 0x0001e20000100800 */
[----:B------:R-:W-:Y:S01]  /*11fc0*/  @!P1 IMAD.IADD R3, R3, 0x1, -R8 ;  /* 0x0000000103039824 */ /* 0x000fe200078e0a08 */
[----:B------:R-:W-:Y:S01]  /*11fd0*/  ISETP.GT.U32.AND P1, PT, R8, R17, PT ;  /* 0x000000110800720c */ /* 0x000fe20003f24070 */
[----:B------:R-:W-:-:S02]  /*11fe0*/  VIADD R16, R0, 0x157 ;  /* 0x0000015700107836 */ /* 0x000fc40000000000 */
[--C-:B------:R-:W-:Y:S01]  /*11ff0*/  @!P6 IMAD.IADD R11, R11, 0x1, -R8.reuse ;  /* 0x000000010b0be824 */ /* 0x100fe200078e0a08 */
[----:B------:R-:W-:Y:S01]  /*12000*/  ISETP.GT.U32.AND P6, PT, R8, R5, PT ;  /* 0x000000050800720c */ /* 0x000fe20003fc4070 */
[----:B------:R-:W-:Y:S01]  /*12010*/  VIADD R14, R0, 0x158 ;  /* 0x00000158000e7836 */ /* 0x000fe20000000000 */
[----:B------:R-:W-:Y:S01]  /*12020*/  IABS R19, R16 ;  /* 0x0000001000137213 */ /* 0x000fe20000000000 */
[--C-:B------:R-:W-:Y:S01]  /*12030*/  @!P5 IMAD.IADD R22, R22, 0x1, -R8.reuse ;  /* 0x000000011616d824 */ /* 0x100fe200078e0a08 */
[----:B------:R-:W-:Y:S01]  /*12040*/  ISETP.GE.AND P5, PT, R6, RZ, PT ;  /* 0x000000ff0600720c */ /* 0x000fe20003fa6270 */
[----:B------:R-:W-:Y:S01]  /*12050*/  @!P0 IMAD.IADD R2, R2, 0x1, -R8 ;  /* 0x0000000102028824 */ /* 0x000fe200078e0a08 */
[----:B------:R-:W-:Y:S01]  /*12060*/  ISETP.GE.AND P0, PT, R7, RZ, PT ;  /* 0x000000ff0700720c */ /* 0x000fe20003f06270 */
[----:B0-----:R-:W-:Y:S01]  /*12070*/  IMAD.HI.U32 R21, R9, R19, RZ ;  /* 0x0000001309157227 */ /* 0x001fe200078e00ff */
[----:B------:R-:W-:-:S03]  /*12080*/  IABS R7, R14 ;  /* 0x0000000e00077213 */ /* 0x000fc60000000000 */
[--C-:B------:R-:W-:Y:S01]  /*12090*/  @!P2 IMAD.IADD R12, R12, 0x1, -R8.reuse ;  /* 0x000000010c0ca824 */ /* 0x100fe200078e0a08 */
[----:B------:R-:W-:Y:S01]  /*120a0*/  ISETP.GE.AND P2, PT, R15, RZ, PT ;  /* 0x000000ff0f00720c */ /* 0x000fe20003f46270 */
[--C-:B------:R-:W-:Y:S01]  /*120b0*/  @!P1 IMAD.IADD R17, R17, 0x1, -R8.reuse ;  /* 0x0000000111119824 */ /* 0x100fe200078e0a08 */
[----:B------:R-:W-:Y:S01]  /*120c0*/  ISETP.GE.AND P1, PT, R10, RZ, PT ;  /* 0x000000ff0a00720c */ /* 0x000fe20003f26270 */
[----:B------:R-:W-:Y:S02]  /*120d0*/  IMAD.MOV.U32 R24, RZ, RZ, R3 ;  /* 0x000000ffff187224 */ /* 0x000fe400078e0003 */
        /* <DEDUP_REMOVED lines=8> */
[----:B------:R-:W-:-:S04]  /*12160*/  IMAD.HI.U32 R15, R9, R7, RZ ;  /* 0x00000007090f7227 */ /* 0x000fc800078e00ff */
[----:B------:R-:W-:Y:S02]  /*12170*/  IMAD.MOV.U32 R23, RZ, RZ, R2 ;  /* 0x000000ffff177224 */ /* 0x000fe400078e0002 */
[----:B------:R-:W-:Y:S02]  /*12180*/  IMAD.MOV.U32 R2, RZ, RZ, R11 ;  /* 0x000000ffff027224 */ /* 0x000fe400078e000b */
        /* <DEDUP_REMOVED lines=9> */
[--C-:B------:R-:W-:Y:S01]  /*12220*/  @!P6 IMAD.IADD R22, R22, 0x1, -R8.reuse ;  /* 0x000000011616e824 */ /* 0x100fe200078e0a08 */
[----:B------:R-:W-:Y:S01]  /*12230*/  ISETP.GE.AND P6, PT, R18, RZ, PT ;  /* 0x000000ff1200720c */ /* 0x000fe20003fc6270 */
[----:B------:R-:W-:Y:S01]  /*12240*/  @!P3 IMAD.IADD R17, R17, 0x1, -R8 ;  /* 0x000000011111b824 */ /* 0x000fe200078e0a08 */
[----:B------:R0:W-:Y:S01]  /*12250*/  STL [R1+0x3e4], R2 ;  /* 0x0003e40201007387 */ /* 0x0001e20000100800 */
[----:B------:R-:W-:Y:S01]  /*12260*/  ISETP.GT.U32.AND P3, PT, R8, R7, PT ;  /* 0x000000070800720c */ /* 0x000fe20003f64070 */
[----:B------:R-:W-:-:S02]  /*12270*/  IMAD.MOV.U32 R13, RZ, RZ, R22 ;  /* 0x000000ffff0d7224 */ /* 0x000fc400078e0016 */
[----:B------:R1:W-:Y:S01]  /*12280*/  STL [R1+0x93c], R3 ;  /* 0x00093c0301007387 */ /* 0x0003e20000100800 */
[--C-:B------:R-:W-:Y:S02]  /*12290*/  @!P5 IMAD.IADD R6, R6, 0x1, -R8.reuse ;  /* 0x000000010606d824 */ /* 0x100fe400078e0a08 */
[----:B------:R-:W-:Y:S01]  /*122a0*/  @!P1 IMAD.MOV R13, RZ, RZ, -R13 ;  /* 0x000000ffff0d9224 */ /* 0x000fe200078e0a0d */
[----:B------:R-:W-:Y:S01]  /*122b0*/  ISETP.GE.AND P1, PT, R14, RZ, PT ;  /* 0x000000ff0e00720c */ /* 0x000fe20003f26270 */
[----:B------:R-:W-:Y:S01]  /*122c0*/  @!P0 IMAD.IADD R5, R5, 0x1, -R8 ;  /* 0x0000000105058824 */ /* 0x000fe200078e0a08 */
[----:B------:R-:W-:Y:S01]  /*122d0*/  ISETP.GT.U32.AND P5, PT, R8, R6, PT ;  /* 0x000000060800720c */ /* 0x000fe20003fa4070 */
[----:B0-----:R-:W-:Y:S01]  /*122e0*/  VIADD R2, R0, 0x159 ;  /* 0x0000015900027836 */ /* 0x001fe20000000000 */
[----:B------:R0:W-:Y:S01]  /*122f0*/  STL [R1+0x94c], R13 ;  /* 0x00094c0d01007387 */ /* 0x0001e20000100800 */
[----:B------:R-:W-:Y:S01]  /*12300*/  ISETP.GE.AND P0, PT, R16, RZ, PT ;  /* 0x000000ff1000720c */ /* 0x000fe20003f06270 */
[----:B-1----:R-:W-:-:S02]  /*12310*/  VIADD R3, R0, 0x15a ;  /* 0x0000015a00037836 */ /* 0x002fc40000000000 */
[----:B------:R-:W-:Y:S01]  /*12320*/  IABS R10, R2 ;  /* 0x00000002000a7213 */ /* 0x000fe20000000000 */
[----:B------:R-:W-:Y:S02]  /*12330*/  @!P3 IMAD.IADD R7, R7, 0x1, -R8 ;  /* 0x000000010707b824 */ /* 0x000fe400078e0a08 */
[----:B------:R-:W-:Y:S01]  /*12340*/  IABS R12, R3 ;  /* 0x00000003000c7213 */ /* 0x000fe20000000000 */
[----:B------:R-:W-:Y:S01]  /*12350*/  @!P6 IMAD.MOV R5, RZ, RZ, -R5 ;  /* 0x000000ffff05e224 */ /* 0x000fe200078e0a05 */
[----:B------:R-:W-:Y:S01]  /*12360*/  ISETP.GE.AND P6, PT, R3, RZ, PT ;  /* 0x000000ff0300720c */ /* 0x000fe20003fc6270 */
[----:B------:R-:W-:Y:S01]  /*12370*/  IMAD.HI.U32 R11, R9, R10, RZ ;  /* 0x0000000a090b7227 */ /* 0x000fe200078e00ff */
[----:B------:R-:W-:-:S03]  /*12380*/  ISETP.GT.U32.AND P3, PT, R8, R7, PT ;  /* 0x000000070800720c */ /* 0x000fc60003f64070 */
[----:B0-----:R-:W-:Y:S02]  /*12390*/  IMAD.MOV.U32 R13, RZ, RZ, R17 ;  /* 0x000000ffff0d7224 */ /* 0x001fe400078e0011 */
[----:B------:R-:W-:Y:S02]  /*123a0*/  IMAD.MOV R11, RZ, RZ, -R11 ;  /* 0x000000ffff0b7224 */ /* 0x000fe400078e0a0b */
[----:B------:R-:W-:Y:S02]  /*123b0*/  IMAD.MOV.U32 R14, RZ, RZ, R12 ;  /* 0x000000ffff0e7224 */ /* 0x000fe400078e000c */
[----:B------:R-:W-:Y:S01]  /*123c0*/  @!P2 IMAD.MOV R13, RZ, RZ, -R13 ;  /* 0x000000ffff0da224 */ /* 0x000fe200078e0a0d */
[----:B------:R-:W-:Y:S01]  /*123d0*/  ISETP.GE.AND P2, PT, R2, RZ, PT ;  /* 0x000000ff0200720c */ /* 0x000fe20003f46270 */
[----:B------:R-:W-:Y:S02]  /*123e0*/  IMAD R17, R8, R11, R10 ;  /* 0x0000000b08117224 */ /* 0x000fe400078e020a */
[----:B------:R-:W-:Y:S01]  /*123f0*/  IMAD.HI.U32 R2, R9, R14, RZ ;  /* 0x0000000e09027227 */ /* 0x000fe200078e00ff */
[----:B------:R-:W-:Y:S03]  /*12400*/  STL [R1+0x95c], R13 ;  /* 0x00095c0d01007387 */ /* 0x000fe60000100800 */
[----:B------:R-:W-:Y:S01]  /*12410*/  @!P5 IMAD.IADD R6, R6, 0x1, -R8 ;  /* 0x000000010606d824 */ /* 0x000fe200078e0a08 */
[----:B------:R-:W-:Y:S01]  /*12420*/  ISETP.GT.U32.AND P5, PT, R8, R17, PT ;  /* 0x000000110800720c */ /* 0x000fe20003fa4070 */
[----:B------:R-:W-:Y:S01]  /*12430*/  IMAD.MOV R2, RZ, RZ, -R2 ;  /* 0x000000ffff027224 */ /* 0x000fe200078e0a02 */
[----:B------:R0:W-:Y:S01]  /*12440*/  STL [R1+0x96c], R5 ;  /* 0x00096c0501007387 */ /* 0x0001e20000100800 */
[----:B------:R-:W-:-:S02]  /*12450*/  @!P3 IMAD.IADD R7, R7, 0x1, -R8 ;  /* 0x000000010707b824 */ /* 0x000fc400078e0a08 */
[----:B------:R-:W-:Y:S02]  /*12460*/  IMAD R14, R8, R2, R14 ;  /* 0x00000002080e7224 */ /* 0x000fe400078e020e */
[----:B------:R-:W-:Y:S02]  /*12470*/  VIADD R11, R0, 0x15b ;  /* 0x0000015b000b7836 */ /* 0x000fe40000000000 */
[----:B------:R-:W-:Y:S01]  /*12480*/  IMAD.MOV.U32 R12, RZ, RZ, R6 ;  /* 0x000000ffff0c7224 */ /* 0x000fe200078e0006 */
[----:B------:R-:W-:Y:S01]  /*12490*/  ISETP.GT.U32.AND P3, PT, R8, R14, PT ;  /* 0x0000000e0800720c */ /* 0x000fe20003f64070 */
[C---:B------:R-:W-:Y:S01]  /*124a0*/  VIADD R2, R0.reuse, 0x15d ;  /* 0x0000015d00027836 */ /* 0x040fe20000000000 */
[----:B------:R-:W-:Y:S01]  /*124b0*/  IABS R10, R11 ;  /* 0x0000000b000a7213 */ /* 0x000fe20000000000 */
[----:B0-----:R-:W-:Y:S02]  /*124c0*/  VIADD R5, R0, 0x15c ;  /* 0x0000015c00057836 */ /* 0x001fe40000000000 */
[----:B------:R-:W-:Y:S01]  /*124d0*/  @!P5 IMAD.IADD R17, R17, 0x1, -R8 ;  /* 0x000000011111d824 */ /* 0x000fe200078e0a08 */
[----:B------:R-:W-:Y:S01]  /*124e0*/  IABS R13, R2 ;  /* 0x00000002000d7213 */ /* 0x000fe20000000000 */
[----:B------:R-:W-:Y:S01]  /*124f0*/  @!P0 IMAD.MOV R12, RZ, RZ, -R12 ;  /* 0x000000ffff0c8224 */ /* 0x000fe200078e0a0c */
[----:B------:R-:W-:Y:S01]  /*12500*/  IABS R3, R5 ;  /* 0x0000000500037213 */ /* 0x000fe20000000000 */
[----:B------:R-:W-:Y:S01]  /*12510*/  IMAD.MOV.U32 R15, RZ, RZ, R7 ;  /* 0x000000ffff0f7224 */ /* 0x000fe200078e0007 */
[----:B------:R-:W-:Y:S01]  /*12520*/  ISETP.GT.U32.AND P5, PT, R8, R17, PT ;  /* 0x000000110800720c */ /* 0x000fe20003fa4070 */
[----:B------:R-:W-:Y:S01]  /*12530*/  IMAD.U32 R79, RZ, RZ, UR28 ;  /* 0x0000001cff4f7e24 */ /* 0x000fe2000f8e00ff */
[----:B------:R0:W-:Y:S01]  /*12540*/  STL [R1+0x97c], R12 ;  /* 0x00097c0c01007387 */ /* 0x0001e20000100800 */
[----:B------:R-:W-:Y:S01]  /*12550*/  IMAD.HI.U32 R6, R9, R3, RZ ;  /* 0x0000000309067227 */ /* 0x000fe200078e00ff */
[----:B------:R-:W-:-:S03]  /*12560*/  ISETP.GE.AND P0, PT, R11, RZ, PT ;  /* 0x000000ff0b00720c */ /* 0x000fc60003f06270 */
[----:B------:R-:W-:Y:S02]  /*12570*/  @!P3 IMAD.IADD R14, R14, 0x1, -R8 ;  /* 0x000000010e0eb824 */ /* 0x000fe400078e0a08 */
[----:B------:R-:W-:Y:S02]  /*12580*/  IMAD.MOV R7, RZ, RZ, -R6 ;  /* 0x000000ffff077224 */ /* 0x000fe400078e0a06 */
[----:B------:R-:W-:Y:S01]  /*12590*/  IMAD.HI.U32 R11, R9, R13, RZ ;  /* 0x0000000d090b7227 */ /* 0x000fe200078e00ff */
[----:B------:R-:W-:-:S03]  /*125a0*/  ISETP.GT.U32.AND P3, PT, R8, R14, PT ;  /* 0x0000000e0800720c */ /* 0x000fc60003f64070 */
[----:B0-----:R-:W-:-:S04]  /*125b0*/  IMAD.HI.U32 R12, R9, R10, RZ ;  /* 0x0000000a090c7227 */ /* 0x001fc800078e00ff */
[----:B------:R-:W-:Y:S02]  /*125c0*/  IMAD.MOV R12, RZ, RZ, -R12 ;  /* 0x000000ffff0c7224 */ /* 0x000fe400078e0a0c */
[----:B------:R-:W-:Y:S02]  /*125d0*/  @!P5 IMAD.IADD R17, R17, 0x1, -R8 ;  /* 0x000000011111d824 */ /* 0x000fe400078e0a08 */
[C---:B------:R-:W-:Y:S02]  /*125e0*/  IMAD R6, R8.reuse, R12, R10 ;  /* 0x0000000c08067224 */ /* 0x040fe400078e020a */
[----:B------:R-:W-:Y:S01]  /*125f0*/  @!P1 IMAD.MOV R15, RZ, RZ, -R15 ;  /* 0x000000ffff0f9224 */ /* 0x000fe200078e0a0f */
[----:B------:R-:W-:Y:S01]  /*12600*/  ISETP.GE.AND P1, PT, R5, RZ, PT ;  /* 0x000000ff0500720c */ /* 0x000fe20003f26270 */
[----:B------:R-:W-:Y:S01]  /*12610*/  IMAD.MOV R5, RZ, RZ, -R11 ;  /* 0x000000ffff057224 */ /* 0x000fe200078e0a0b */
[C---:B------:R-:W-:Y:S01]  /*12620*/  ISETP.GT.U32.AND P5, PT, R8.reuse, R6, PT ;  /* 0x000000060800720c */ /* 0x040fe20003fa4070 */
[C---:B------:R-:W-:Y:S01]  /*12630*/  IMAD R3, R8.reuse, R7, R3 ;  /* 0x0000000708037224 */ /* 0x040fe200078e0203 */
[----:B------:R-:W-:Y:S01]  /*12640*/  STL [R1+0x178], R15 ;  /* 0x0001780f01007387 */ /* 0x000fe20000100800 */
[----:B------:R-:W-:-:S02]  /*12650*/  IMAD R13, R8, R5, R13 ;  /* 0x00000005080d7224 */ /* 0x000fc400078e020d */
[----:B------:R-:W-:Y:S02]  /*12660*/  IMAD.MOV.U32 R19, RZ, RZ, R17 ;  /* 0x000000ffff137224 */ /* 0x000fe400078e0011 */
[----:B------:R-:W-:Y:S02]  /*12670*/  VIADD R12, R0, 0x15f ;  /* 0x0000015f000c7836 */ /* 0x000fe40000000000 */
[--C-:B------:R-:W-:Y:S01]  /*12680*/  @!P3 IMAD.IADD R14, R14, 0x1, -R8.reuse ;  /* 0x000000010e0eb824 */ /* 0x100fe200078e0a08 */
[----:B------:R-:W-:Y:S01]  /*12690*/  ISETP.GT.U32.AND P3, PT, R8, R3, PT ;  /* 0x000000030800720c */ /* 0x000fe20003f64070 */
[----:B------:R-:W-:Y:S01]  /*126a0*/  VIADD R11, R0, 0x15e ;  /* 0x0000015e000b7836 */ /* 0x000fe20000000000 */
[----:B------:R-:W-:Y:S01]  /*126b0*/  IABS R18, R12 ;  /* 0x0000000c00127213 */ /* 0x000fe20000000000 */
[----:B------:R-:W-:Y:S01]  /*126c0*/  @!P2 IMAD.MOV R19, RZ, RZ, -R19 ;  /* 0x000000ffff13a224 */ /* 0x000fe200078e0a13 */
[----:B------:R-:W-:Y:S01]  /*126d0*/  ISETP.GT.U32.AND P2, PT, R8, R13, PT ;  /* 0x0000000d0800720c */ /* 0x000fe20003f44070 */
[----:B------:R-:W-:Y:S01]  /*126e0*/  @!P5 IMAD.IADD R6, R6, 0x1, -R8 ;  /* 0x000000010606d824 */ /* 0x000fe200078e0a08 */
[----:B------:R-:W-:Y:S01]  /*126f0*/  IABS R10, R11 ;  /* 0x0000000b000a7213 */ /* 0x000fe20000000000 */
[----:B------:R-:W-:Y:S01]  /*12700*/  IMAD.MOV.U32 R17, RZ, RZ, R18 ;  /* 0x000000ffff117224 */ /* 0x000fe200078e0012 */
[----:B------:R0:W-:Y:S01]  /*12710*/  STL [R1+0x17c], R19 ;  /* 0x00017c1301007387 */ /* 0x0001e20000100800 */
[----:B------:R-:W-:Y:S01]  /*12720*/  VIADD R5, R0, 0x160 ;  /* 0x0000016000057836 */ /* 0x000fe20000000000 */
[----:B------:R-:W-:Y:S01]  /*12730*/  ISETP.GT.U32.AND P5, PT, R8, R6, PT ;  /* 0x000000060800720c */ /* 0x000fe20003fa4070 */
[----:B------:R-:W-:-:S03]  /*12740*/  IMAD.HI.U32 R18, R9, R10, RZ ;  /* 0x0000000a09127227 */ /* 0x000fc600078e00ff */
[----:B------:R-:W-:Y:S01]  /*12750*/  IABS R16, R5 ;  /* 0x0000000500107213 */ /* 0x000fe20000000000 */
[----:B------:R-:W-:Y:S02]  /*12760*/  @!P3 IMAD.IADD R3, R3, 0x1, -R8 ;  /* 0x000000010303b824 */ /* 0x000fe400078e0a08 */
[----:B------:R-:W-:Y:S02]  /*12770*/  IMAD.MOV R18, RZ, RZ, -R18 ;  /* 0x000000ffff127224 */ /* 0x000fe400078e0a12 */
[----:B0-----:R-:W-:Y:S01]  /*12780*/  IMAD.MOV.U32 R19, RZ, RZ, R14 ;  /* 0x000000ffff137224 */ /* 0x001fe200078e000e */
[----:B------:R-:W-:Y:S01]  /*12790*/  ISETP.GT.U32.AND P3, PT, R8, R3, PT ;  /* 0x000000030800720c */ /* 0x000fe20003f64070 */
[----:B------:R-:W-:Y:S02]  /*127a0*/  @!P2 IMAD.IADD R13, R13, 0x1, -R8 ;  /* 0x000000010d0da824 */ /* 0x000fe400078e0a08 */
[----:B------:R-:W-:Y:S01]  /*127b0*/  @!P6 IMAD.MOV R19, RZ, RZ, -R19 ;  /* 0x000000ffff13e224 */ /* 0x000fe200078e0a13 */
[----:B------:R-:W-:Y:S01]  /*127c0*/  ISETP.GE.AND P6, PT, R2, RZ, PT ;  /* 0x000000ff0200720c */ /* 0x000fe20003fc6270 */
[C---:B------:R-:W-:Y:S01]  /*127d0*/  IMAD R2, R8.reuse, R18, R10 ;  /* 0x0000001208027224 */ /* 0x040fe200078e020a */
[----:B------:R-:W-:Y:S01]  /*127e0*/  ISETP.GT.U32.AND P2, PT, R8, R13, PT ;  /* 0x0000000d0800720c */ /* 0x000fe20003f44070 */
[----:B------:R-:W-:Y:S01]  /*127f0*/  VIADD R7, R0, 0x161 ;  /* 0x0000016100077836 */ /* 0x000fe20000000000 */
[----:B------:R0:W-:Y:S01]  /*12800*/  STL [R1+0x98c], R19 ;  /* 0x00098c1301007387 */ /* 0x0001e20000100800 */
[----:B------:R-:W-:-:S02]  /*12810*/  IMAD.MOV.U32 R14, RZ, RZ, R16 ;  /* 0x000000ffff0e7224 */ /* 0x000fc400078e0010 */
[----:B------:R-:W-:Y:S01]  /*12820*/  @!P5 IMAD.IADD R6, R6, 0x1, -R8 ;  /* 0x000000010606d824 */ /* 0x000fe200078e0a08 */
[----:B------:R-:W-:Y:S01]  /*12830*/  ISETP.GT.U32.AND P5, PT, R8, R2, PT ;  /* 0x000000020800720c */ /* 0x000fe20003fa4070 */
[----:B------:R-:W-:Y:S01]  /*12840*/  IMAD.HI.U32 R18, R9, R17, RZ ;  /* 0x0000001109127227 */ /* 0x000fe200078e00ff */
[----:B------:R-:W-:-:S03]  /*12850*/  IABS R15, R7 ;  /* 0x00000007000f7213 */ /* 0x000fc60000000000 */
[----:B------:R-:W-:-:S04]  /*12860*/  IMAD.HI.U32 R16, R9, R14, RZ ;  /* 0x0000000e09107227 */ /* 0x000fc800078e00ff */
[----:B------:R-:W-:Y:S02]  /*12870*/  IMAD.MOV R18, RZ, RZ, -R18 ;  /* 0x000000ffff127224 */ /* 0x000fe400078e0a12 */
[----:B------:R-:W-:-:S04]  /*12880*/  IMAD.HI.U32 R10, R9, R15, RZ ;  /* 0x0000000f090a7227 */ /* 0x000fc800078e00ff */
[----:B------:R-:W-:Y:S02]  /*12890*/  IMAD.MOV R16, RZ, RZ, -R16 ;  /* 0x000000ffff107224 */ /* 0x000fe400078e0a10 */
[----:B------:R-:W-:Y:S01]  /*128a0*/  @!P3 IMAD.IADD R3, R3, 0x1, -R8 ;  /* 0x000000010303b824 */ /* 0x000fe200078e0a08 */
[----:B------:R-:W-:Y:S01]  /*128b0*/  ISETP.GE.AND P3, PT, R11, RZ, PT ;  /* 0x000000ff0b00720c */ /* 0x000fe20003f66270 */
[C---:B------:R-:W-:Y:S02]  /*128c0*/  IMAD R11, R8.reuse, R18, R17 ;  /* 0x00000012080b7224 */ /* 0x040fe400078e0211 */
[----:B------:R-:W-:Y:S02]  /*128d0*/  IMAD.MOV R17, RZ, RZ, -R10 ;  /* 0x000000ffff117224 */ /* 0x000fe400078e0a0a */
[----:B------:R-:W-:Y:S02]  /*128e0*/  IMAD R14, R8, R16, R14 ;  /* 0x00000010080e7224 */ /* 0x000fe400078e020e */
[----:B------:R-:W-:-:S02]  /*128f0*/  @!P2 IMAD.IADD R13, R13, 0x1, -R8 ;  /* 0x000000010d0da824 */ /* 0x000fc400078e0a08 */
[----:B0-----:R-:W-:Y:S01]  /*12900*/  IMAD.MOV.U32 R19, RZ, RZ, R6 ;  /* 0x000000ffff137224 */ /* 0x001fe200078e0006 */
[----:B------:R-:W-:Y:S01]  /*12910*/  ISETP.GT.U32.AND P2, PT, R8, R14, PT ;  /* 0x0000000e0800720c */ /* 0x000fe20003f44070 */
[----:B------:R-:W-:Y:S01]  /*12920*/  @!P5 IMAD.IADD R2, R2, 0x1, -R8 ;  /* 0x000000010202d824 */ /* 0x000fe200078e0a08 */
[C---:B------:R-:W-:Y:S01]  /*12930*/  ISETP.GT.U32.AND P5, PT, R8.reuse, R11, PT ;  /* 0x0000000b0800720c */ /* 0x040fe20003fa4070 */
[C---:B------:R-:W-:Y:S02]  /*12940*/  IMAD R6, R8.reuse, R17, R15 ;  /* 0x0000001108067224 */ /* 0x040fe400078e020f */
[----:B------:R-:W-:Y:S02]  /*12950*/  IMAD.MOV.U32 R16, RZ, RZ, R13 ;  /* 0x000000ffff107224 */ /* 0x000fe400078e000d */
[----:B------:R-:W-:Y:S01]  /*12960*/  @!P0 IMAD.MOV R19, RZ, RZ, -R19 ;  /* 0x000000ffff138224 */ /* 0x000fe200078e0a13 */
[----:B------:R-:W-:Y:S01]  /*12970*/  ISETP.GT.U32.AND P0, PT, R8, R2, PT ;  /* 0x000000020800720c */ /* 0x000fe20003f04070 */
[----:B------:R-:W-:Y:S01]  /*12980*/  @!P1 IMAD.MOV R3, RZ, RZ, -R3 ;  /* 0x000000ffff039224 */ /* 0x000fe200078e0a03 */
[----:B------:R-:W-:Y:S01]  /*12990*/  ISETP.GE.AND P1, PT, R12, RZ, PT ;  /* 0x000000ff0c00720c */ /* 0x000fe20003f26270 */
[----:B------:R-:W-:Y:S01]  /*129a0*/  @!P6 IMAD.MOV R16, RZ, RZ, -R16 ;  /* 0x000000ffff10e224 */ /* 0x000fe200078e0a10 */
[----:B------:R-:W-:Y:S01]  /*129b0*/  ISETP.GT.U32.AND P6, PT, R8, R6, PT ;  /* 0x000000060800720c */ /* 0x000fe20003fc4070 */
[----:B------:R-:W-:Y:S01]  /*129c0*/  STL [R1+0x99c], R19 ;  /* 0x00099c1301007387 */ /* 0x000fe20000100800 */
[----:B------:R-:W-:-:S02]  /*129d0*/  VIADD R10, R0, 0x162 ;  /* 0x00000162000a7836 */ /* 0x000fc40000000000 */
[--C-:B------:R-:W-:Y:S01]  /*129e0*/  @!P2 IMAD.IADD R14, R14, 0x1, -R8.reuse ;  /* 0x000000010e0ea824 */ /* 0x100fe200078e0a08 */
[----:B------:R0:W-:Y:S01]  /*129f0*/  STL [R1+0x9ac], R3 ;  /* 0x0009ac0301007387 */ /* 0x0001e20000100800 */
[--C-:B------:R-:W-:Y:S01]  /*12a00*/  @!P5 IMAD.IADD R11, R11, 0x1, -R8.reuse ;  /* 0x000000010b0bd824 */ /* 0x100fe200078e0a08 */
[----:B------:R-:W-:Y:S01]  /*12a10*/  IABS R15, R10 ;  /* 0x0000000a000f7213 */ /* 0x000fe20000000000 */
[----:B------:R-:W-:Y:S01]  /*12a20*/  VIADD R17, R0, 0x167 ;  /* 0x0000016700117836 */ /* 0x000fe20000000000 */
[----:B------:R1:W-:Y:S01]  /*12a30*/  STL [R1+0x9bc], R16 ;  /* 0x0009bc1001007387 */ /* 0x0003e20000100800 */
[----:B------:R-:W-:Y:S01]  /*12a40*/  @!P0 IMAD.IADD R2, R2, 0x1, -R8 ;  /* 0x0000000102028824 */ /* 0x000fe200078e0a08 */
[----:B------:R-:W-:Y:S01]  /*12a50*/  ISETP.GE.AND P5, PT, R7, RZ, PT ;  /* 0x000000ff0700720c */ /* 0x000fe20003fa6270 */
[----:B------:R-:W-:Y:S01]  /*12a60*/  IMAD.HI.U32 R12, R9, R15, RZ ;  /* 0x0000000f090c7227 */ /* 0x000fe200078e00ff */
[----:B------:R-:W-:Y:S02]  /*12a70*/  ISETP.GT.U32.AND P2, PT, R8, R11, PT ;  /* 0x0000000b0800720c */ /* 0x000fe40003f44070 */
[----:B------:R-:W-:Y:S01]  /*12a80*/  ISETP.GE.AND P0, PT, R5, RZ, PT ;  /* 0x000000ff0500720c */ /* 0x000fe20003f06270 */
[----:B0-----:R-:W-:-:S02]  /*12a90*/  VIADD R3, R0, 0x163 ;  /* 0x0000016300037836 */ /* 0x001fc40000000000 */
[----:B------:R-:W-:Y:S01]  /*12aa0*/  @!P6 IMAD.IADD R6, R6, 0x1, -R8 ;  /* 0x000000010606e824 */ /* 0x000fe200078e0a08 */
[C---:B------:R-:W-:Y:S01]  /*12ab0*/  ISETP.GT.U32.AND P6, PT, R8.reuse, R14, PT ;  /* 0x0000000e0800720c */ /* 0x040fe20003fc4070 */
[----:B-1----:R-:W-:Y:S01]  /*12ac0*/  IMAD.MOV.U32 R16, RZ, RZ, R2 ;  /* 0x000000ffff107224 */ /* 0x002fe200078e0002 */
[----:B------:R-:W-:Y:S01]  /*12ad0*/  IABS R13, R3 ;  /* 0x00000003000d7213 */ /* 0x000fe20000000000 */
[----:B------:R-:W-:Y:S02]  /*12ae0*/  IMAD.MOV R12, RZ, RZ, -R12 ;  /* 0x000000ffff0c7224 */ /* 0x000fe400078e0a0c */
[----:B------:R-:W-:Y:S01]  /*12af0*/  @!P3 IMAD.MOV R16, RZ, RZ, -R16 ;  /* 0x000000ffff10b224 */ /* 0x000fe200078e0a10 */
[----:B------:R-:W-:Y:S01]  /*12b00*/  ISETP.GT.U32.AND P3, PT, R8, R6, PT ;  /* 0x000000060800720c */ /* 0x000fe20003f64070 */
[----:B------:R-:W-:-:S03]  /*12b10*/  IMAD.HI.U32 R7, R9, R13, RZ ;  /* 0x0000000d09077227 */ /* 0x000fc600078e00ff */
[----:B------:R0:W-:Y:S01]  /*12b20*/  STL [R1+0x9cc], R16 ;  /* 0x0009cc1001007387 */ /* 0x0001e20000100800 */
[----:B------:R-:W-:Y:S02]  /*12b30*/  IMAD.MOV R7, RZ, RZ, -R7 ;  /* 0x000000ffff077224 */ /* 0x000fe400078e0a07 */
[----:B------:R-:W-:Y:S02]  /*12b40*/  VIADD R5, R0, 0x164 ;  /* 0x0000016400057836 */ /* 0x000fe40000000000 */
[C---:B------:R-:W-:Y:S02]  /*12b50*/  IMAD R13, R8.reuse, R7, R13 ;  /* 0x00000007080d7224 */ /* 0x040fe400078e020d */
[----:B------:R-:W-:Y:S01]  /*12b60*/  IMAD R2, R8, R12, R15 ;  /* 0x0000000c08027224 */ /* 0x000fe200078e020f */
[----:B------:R-:W-:Y:S01]  /*12b70*/  IABS R15, R5 ;  /* 0x00000005000f7213 */ /* 0x000fe20000000000 */
[--C-:B------:R-:W-:Y:S01]  /*12b80*/  @!P6 IMAD.IADD R14, R14, 0x1, -R8.reuse ;  /* 0x000000010e0ee824 */ /* 0x100fe200078e0a08 */
[----:B------:R-:W-:Y:S01]  /*12b90*/  ISETP.GT.U32.AND P6, PT, R8, R13, PT ;  /* 0x0000000d0800720c */ /* 0x000fe20003fc4070 */
[----:B------:R-:W-:Y:S01]  /*12ba0*/  VIADD R12, R0, 0x165 ;  /* 0x00000165000c7836 */ /* 0x000fe20000000000 */
[----:B0-----:R-:W-:Y:S01]  /*12bb0*/  IABS R16, R17 ;  /* 0x0000001100107213 */ /* 0x001fe20000000000 */
[--C-:B------:R-:W-:Y:S01]  /*12bc0*/  @!P2 IMAD.IADD R11, R11, 0x1, -R8.reuse ;  /* 0x000000010b0ba824 */ /* 0x100fe200078e0a08 */
[----:B------:R-:W-:Y:S01]  /*12bd0*/  ISETP.GT.U32.AND P2, PT, R8, R2, PT ;  /* 0x000000020800720c */ /* 0x000fe20003f44070 */
[----:B------:R-:W-:Y:S01]  /*12be0*/  @!P3 IMAD.IADD R6, R6, 0x1, -R8 ;  /* 0x000000010606b824 */ /* 0x000fe200078e0a08 */
[----:B------:R-:W-:Y:S01]  /*12bf0*/  ISETP.GE.AND P3, PT, R10, RZ, PT ;  /* 0x000000ff0a00720c */ /* 0x000fe20003f66270 */
[----:B------:R-:W-:Y:S01]  /*12c00*/  IMAD.MOV.U32 R10, RZ, RZ, R16 ;  /* 0x000000ffff0a7224 */ /* 0x000fe200078e0010 */
[----:B------:R-:W-:Y:S01]  /*12c10*/  IABS R7, R12 ;  /* 0x0000000c00077213 */ /* 0x000fe20000000000 */
[----:B------:R-:W-:-:S04]  /*12c20*/  IMAD.HI.U32 R16, R9, R15, RZ ;  /* 0x0000000f09107227 */ /* 0x000fc800078e00ff */
[----:B------:R-:W-:-:S04]  /*12c30*/  IMAD.HI.U32 R18, R9, R7, RZ ;  /* 0x0000000709127227 */ /* 0x000fc800078e00ff */
[----:B------:R-:W-:Y:S02]  /*12c40*/  IMAD.MOV R16, RZ, RZ, -R16 ;  /* 0x000000ffff107224 */ /* 0x000fe400078e0a10 */
[----:B------:R-:W-:Y:S02]  /*12c50*/  @!P6 IMAD.IADD R13, R13, 0x1, -R8 ;  /* 0x000000010d0de824 */ /* 0x000fe400078e0a08 */
[----:B------:R-:W-:Y:S02]  /*12c60*/  IMAD.MOV.U32 R19, RZ, RZ, R11 ;  /* 0x000000ffff137224 */ /* 0x000fe400078e000b */
[----:B------:R-:W-:Y:S01]  /*12c70*/  IMAD.MOV R11, RZ, RZ, -R18 ;  /* 0x000000ffff0b7224 */ /* 0x000fe200078e0a12 */
[C---:B------:R-:W-:Y:S01]  /*12c80*/  ISETP.GT.U32.AND P6, PT, R8.reuse, R13, PT ;  /* 0x0000000d0800720c */ /* 0x040fe20003fc4070 */
[----:B------:R-:W-:Y:S02]  /*12c90*/  IMAD R15, R8, R16, R15 ;  /* 0x00000010080f7224 */ /* 0x000fe400078e020f */
[----:B------:R-:W-:Y:S01]  /*12ca0*/  @!P2 IMAD.IADD R2, R2, 0x1, -R8 ;  /* 0x000000010202a824 */ /* 0x000fe200078e0a08 */
[----:B------:R-:W-:Y:S01]  /*12cb0*/  ISETP.GE.AND P2, PT, R3, RZ, PT ;  /* 0x000000ff0300720c */ /* 0x000fe20003f46270 */
[----:B------:R-:W-:-:S04]  /*12cc0*/  IMAD.HI.U32 R3, R9, R10, RZ ;  /* 0x0000000a09037227 */ /* 0x000fc800078e00ff */
[C---:B------:R-:W-:Y:S02]  /*12cd0*/  IMAD R7, R8.reuse, R11, R7 ;  /* 0x0000000b08077224 */ /* 0x040fe400078e0207 */
[----:B------:R-:W-:Y:S01]  /*12ce0*/  @!P0 IMAD.MOV R14, RZ, RZ, -R14 ;  /* 0x000000ffff0e8224 */ /* 0x000fe200078e0a0e */
[C---:B------:R-:W-:Y:S01]  /*12cf0*/  ISETP.GT.U32.AND P0, PT, R8.reuse, R15, PT ;  /* 0x0000000f0800720c */ /* 0x040fe20003f04070 */
[----:B------:R-:W-:Y:S02]  /*12d00*/  IMAD.MOV R3, RZ, RZ, -R3 ;  /* 0x000000ffff037224 */ /* 0x000fe400078e0a03 */
[----:B------:R-:W-:Y:S01]  /*12d10*/  @!P5 IMAD.MOV R6, RZ, RZ, -R6 ;  /* 0x000000ffff06d224 */ /* 0x000fe200078e0a06 */
[C---:B------:R-:W-:Y:S01]  /*12d20*/  ISETP.GT.U32.AND P5, PT, R8.reuse, R7, PT ;  /* 0x000000070800720c */ /* 0x040fe20003fa4070 */
[----:B------:R-:W-:Y:S01]  /*12d30*/  @!P1 IMAD.MOV R19, RZ, RZ, -R19 ;  /* 0x000000ffff139224 */ /* 0x000fe200078e0a13 */
[C---:B------:R-:W-:Y:S01]  /*12d40*/  ISETP.GT.U32.AND P1, PT, R8.reuse, R2, PT ;  /* 0x000000020800720c */ /* 0x040fe20003f24070 */
[----:B------:R-:W-:-:S02]  /*12d50*/  IMAD R10, R8, R3, R10 ;  /* 0x00000003080a7224 */ /* 0x000fc400078e020a */
[----:B------:R-:W-:Y:S01]  /*12d60*/  VIADD R3, R0, 0x168 ;  /* 0x0000016800037836 */ /* 0x000fe20000000000 */
[----:B------:R-:W-:Y:S01]  /*12d70*/  STL [R1+0x9dc], R19 ;  /* 0x0009dc1301007387 */ /* 0x000fe20000100800 */
[--C-:B------:R-:W-:Y:S01]  /*12d80*/  @!P6 IMAD.IADD R13, R13, 0x1, -R8.reuse ;  /* 0x000000010d0de824 */ /* 0x100fe200078e0a08 */
[----:B------:R-:W-:Y:S01]  /*12d90*/  ISETP.GT.U32.AND P6, PT, R8, R10, PT ;  /* 0x0000000a0800720c */ /* 0x000fe20003fc4070 */
[--C-:B------:R-:W-:Y:S01]  /*12da0*/  @!P0 IMAD.IADD R15, R15, 0x1, -R8.reuse ;  /* 0x000000010f0f8824 */ /* 0x100fe200078e0a08 */
[----:B------:R0:W-:Y:S01]  /*12db0*/  STL [R1+0x180], R14 ;  /* 0x0001800e01007387 */ /* 0x0001e20000100800 */
[----:B------:R-:W-:Y:S01]  /*12dc0*/  VIADD R11, R0, 0x169 ;  /* 0x00000169000b7836 */ /* 0x000fe20000000000 */
[----:B------:R-:W-:Y:S01]  /*12dd0*/  ISETP.GE.AND P0, PT, R12, RZ, PT ;  /* 0x000000ff0c00720c */ /* 0x000fe20003f06270 */
[--C-:B------:R-:W-:Y:S01]  /*12de0*/  @!P5 IMAD.IADD R7, R7, 0x1, -R8.reuse ;  /* 0x000000010707d824 */ /* 0x100fe200078e0a08 */
[----:B------:R1:W-:Y:S01]  /*12df0*/  STL [R1+0x1a0], R6 ;  /* 0x0001a00601007387 */ /* 0x0003e20000100800 */
[----:B------:R-:W-:Y:S01]  /*12e00*/  ISETP.GT.U32.AND P5, PT, R8, R15, PT ;  /* 0x0000000f0800720c */ /* 0x000fe20003fa4070 */
[----:B------:R-:W-:Y:S01]  /*12e10*/  @!P1 IMAD.IADD R2, R2, 0x1, -R8 ;  /* 0x0000000102029824 */ /* 0x000fe200078e0a08 */
[----:B------:R-:W-:Y:S01]  /*12e20*/  ISETP.GE.AND P1, PT, R5, RZ, PT ;  /* 0x000000ff0500720c */ /* 0x000fe20003f26270 */
[----:B------:R-:W-:Y:S01]  /*12e30*/  VIADD R16, R0, 0x16a ;  /* 0x0000016a00107836 */ /* 0x000fe20000000000 */
[----:B------:R-:W-:Y:S01]  /*12e40*/  IABS R5, R11 ;  /* 0x0000000b00057213 */ /* 0x000fe20000000000 */
[----:B0-----:R-:W-:-:S02]  /*12e50*/  IMAD.MOV.U32 R14, RZ, RZ, R2 ;  /* 0x000000ffff0e7224 */ /* 0x001fc400078e0002 */
[----:B------:R-:W-:Y:S01]  /*12e60*/  @!P6 IMAD.IADD R10, R10, 0x1, -R8 ;  /* 0x000000010a0ae824 */ /* 0x000fe200078e0a08 */
[----:B------:R-:W-:Y:S01]  /*12e70*/  ISETP.GT.U32.AND P6, PT, R8, R7, PT ;  /* 0x000000070800720c */ /* 0x000fe20003fc4070 */
[C---:B------:R-:W-:Y:S01]  /*12e80*/  IMAD.HI.U32 R2, R9.reuse, R5, RZ ;  /* 0x0000000509027227 */ /* 0x040fe200078e00ff */
[----:B-1----:R-:W-:Y:S02]  /*12e90*/  IABS R6, R3 ;  /* 0x0000000300067213 */ /* 0x002fe40000000000 */
[----:B------:R-:W-:Y:S01]  /*12ea0*/  IABS R19, R16 ;  /* 0x0000001000137213 */ /* 0x000fe20000000000 */
[----:B------:R-:W-:Y:S02]  /*12eb0*/  IMAD.MOV R2, RZ, RZ, -R2 ;  /* 0x000000ffff027224 */ /* 0x000fe400078e0a02 */
[----:B------:R-:W-:-:S04]  /*12ec0*/  IMAD.HI.U32 R12, R9, R6, RZ ;  /* 0x00000006090c7227 */ /* 0x000fc800078e00ff */
[----:B------:R-:W-:Y:S02]  /*12ed0*/  IMAD.MOV R12, RZ, RZ, -R12 ;  /* 0x000000ffff0c7224 */ /* 0x000fe400078e0a0c */
[----:B------:R-:W-:Y:S02]  /*12ee0*/  @!P5 IMAD.IADD R15, R15, 0x1, -R8 ;  /* 0x000000010f0fd824 */ /* 0x000fe400078e0a08 */
[C---:B------:R-:W-:Y:S02]  /*12ef0*/  IMAD R6, R8.reuse, R12, R6 ;  /* 0x0000000c08067224 */ /* 0x040fe400078e0206 */
[----:B------:R-:W-:Y:S01]  /*12f00*/  @!P3 IMAD.MOV R14, RZ, RZ, -R14 ;  /* 0x000000ffff0eb224 */ /* 0x000fe200078e0a0e */
[C---:B------:R-:W-:Y:S01]  /*12f10*/  ISETP.GT.U32.AND P3, PT, R8.reuse, R10, PT ;  /* 0x0000000a0800720c */ /* 0x040fe20003f64070 */
[C---:B------:R-:W-:Y:S01]  /*12f20*/  IMAD R5, R8.reuse, R2, R5 ;  /* 0x0000000208057224 */ /* 0x040fe200078e0205 */
[C---:B------:R-:W-:Y:S01]  /*12f30*/  ISETP.GT.U32.AND P5, PT, R8.reuse, R6, PT ;  /* 0x000000060800720c */ /* 0x040fe20003fa4070 */
[----:B------:R-:W-:Y:S01]  /*12f40*/  @!P6 IMAD.IADD R7, R7, 0x1, -R8 ;  /* 0x000000010707e824 */ /* 0x000fe200078e0a08 */
[----:B------:R0:W-:Y:S01]  /*12f50*/  STL [R1+0x9ec], R14 ;  /* 0x0009ec0e01007387 */ /* 0x0001e20000100800 */
[----:B------:R-:W-:Y:S01]  /*12f60*/  IMAD.HI.U32 R21, R9, R19, RZ ;  /* 0x0000001309157227 */ /* 0x000fe200078e00ff */
[----:B------:R-:W-:-:S03]  /*12f70*/  ISETP.GT.U32.AND P6, PT, R8, R5, PT ;  /* 0x000000050800720c */ /* 0x000fc60003fc4070 */
[----:B------:R-:W-:Y:S02]  /*12f80*/  @!P2 IMAD.MOV R13, RZ, RZ, -R13 ;  /* 0x000000ffff0da224 */ /* 0x000fe400078e0a0d */
[----:B------:R-:W-:Y:S02]  /*12f90*/  IMAD.MOV R21, RZ, RZ, -R21 ;  /* 0x000000ffff157224 */ /* 0x000fe400078e0a15 */
[--C-:B------:R-:W-:Y:S01]  /*12fa0*/  @!P3 IMAD.IADD R10, R10, 0x1, -R8.reuse ;  /* 0x000000010a0ab824 */ /* 0x100fe200078e0a08 */
[----:B------:R1:W-:Y:S01]  /*12fb0*/  STL [R1+0x9fc], R13 ;  /* 0x0009fc0d01007387 */ /* 0x0003e20000100800 */
[--C-:B------:R-:W-:Y:S01]  /*12fc0*/  @!P5 IMAD.IADD R6, R6, 0x1, -R8.reuse ;  /* 0x000000010606d824 */ /* 0x100fe200078e0a08 */
[----:B------:R-:W-:Y:S01]  /*12fd0*/  ISETP.GE.AND P5, PT, R3, RZ, PT ;  /* 0x000000ff0300720c */ /* 0x000fe20003fa6270 */
[----:B------:R-:W-:Y:S01]  /*12fe0*/  IMAD R3, R8, R21, R19 ;  /* 0x0000001508037224 */ /* 0x000fe200078e0213 */
[----:B------:R-:W-:Y:S01]  /*12ff0*/  ISETP.GE.AND P3, PT, R17, RZ, PT ;  /* 0x000000ff1100720c */ /* 0x000fe20003f66270 */
[----:B0-----:R-:W-:Y:S01]  /*13000*/  VIADD R14, R0, 0x16b ;  /* 0x0000016b000e7836 */ /* 0x001fe20000000000 */
[----:B------:R-:W-:Y:S01]  /*13010*/  ISETP.GT.U32.AND P2, PT, R8, R6, PT ;  /* 0x000000060800720c */ /* 0x000fe20003f44070 */
[----:B------:R-:W-:-:S02]  /*13020*/  @!P6 IMAD.IADD R5, R5, 0x1, -R8 ;  /* 0x000000010505e824 */ /* 0x000fc400078e0a08 */
[----:B------:R-:W-:Y:S01]  /*13030*/  VIADD R2, R0, 0x16c ;  /* 0x0000016c00027836 */ /* 0x000fe20000000000 */
[----:B------:R-:W-:Y:S01]  /*13040*/  IABS R12, R14 ;  /* 0x0000000e000c7213 */ /* 0x000fe20000000000 */
[----:B-1----:R-:W-:Y:S01]  /*13050*/  IMAD.MOV.U32 R13, RZ, RZ, R15 ;  /* 0x000000ffff0d7224 */ /* 0x002fe200078e000f */
[C---:B------:R-:W-:Y:S01]  /*13060*/  ISETP.GT.U32.AND P6, PT, R8.reuse, R5, PT ;  /* 0x000000050800720c */ /* 0x040fe20003fc4070 */
[----:B------:R-:W-:Y:S01]  /*13070*/  @!P0 IMAD.MOV R7, RZ, RZ, -R7 ;  /* 0x000000ffff078224 */ /* 0x000fe200078e0a07 */
[----:B------:R-:W-:Y:S01]  /*13080*/  IABS R17, R2 ;  /* 0x0000000200117213 */ /* 0x000fe20000000000 */
[----:B------:R-:W-:Y:S01]  /*13090*/  @!P1 IMAD.MOV R13, RZ, RZ, -R13 ;  /* 0x000000ffff0d9224 */ /* 0x000fe200078e0a0d */
[----:B------:R-:W-:Y:S01]  /*130a0*/  ISETP.GT.U32.AND P1, PT, R8, R3, PT ;  /* 0x000000030800720c */ /* 0x000fe20003f24070 */
[----:B------:R-:W-:Y:S01]  /*130b0*/  IMAD.HI.U32 R18, R9, R12, RZ ;  /* 0x0000000c09127227 */ /* 0x000fe200078e00ff */
[----:B------:R-:W-:Y:S02]  /*130c0*/  ISETP.GE.AND P0, PT, R11, RZ, PT ;  /* 0x000000ff0b00720c */ /* 0x000fe40003f06270 */
[----:B------:R0:W-:Y:S01]  /*130d0*/  STL [R1+0xa0c], R13 ;  /* 0x000a0c0d01007387 */ /* 0x0001e20000100800 */
[----:B------:R-:W-:Y:S01]  /*130e0*/  @!P3 IMAD.MOV R10, RZ, RZ, -R10 ;  /* 0x000000ffff0ab224 */ /* 0x000fe200078e0a0a */
[----:B------:R-:W-:Y:S01]  /*130f0*/  ISETP.GE.AND P3, PT, R16, RZ, PT ;  /* 0x000000ff1000720c */ /* 0x000fe20003f66270 */
[----:B------:R-:W-:Y:S01]  /*13100*/  IMAD.MOV R18, RZ, RZ, -R18 ;  /* 0x000000ffff127224 */ /* 0x000fe200078e0a12 */
[----:B------:R1:W-:Y:S01]  /*13110*/  STL [R1+0xa1c], R7 ;  /* 0x000a1c0701007387 */ /* 0x0003e20000100800 */
[----:B------:R-:W-:-:S02]  /*13120*/  @!P6 IMAD.IADD R5, R5, 0x1, -R8 ;  /* 0x000000010505e824 */ /* 0x000fc400078e0a08 */
[----:B------:R-:W-:Y:S01]  /*13130*/  IMAD R12, R8, R18, R12 ;  /* 0x00000012080c7224 */ /* 0x000fe200078e020c */
[----:B------:R2:W-:Y:S01]  /*13140*/  STL [R1+0xa2c], R10 ;  /* 0x000a2c0a01007387 */ /* 0x0005e20000100800 */
[--C-:B------:R-:W-:Y:S02]  /*13150*/  @!P1 IMAD.IADD R3, R3, 0x1, -R8.reuse ;  /* 0x0000000103039824 */ /* 0x100fe400078e0a08 */
[----:B------:R-:W-:Y:S01]  /*13160*/  @!P2 IMAD.IADD R6, R6, 0x1, -R8 ;  /* 0x000000010606a824 */ /* 0x000fe200078e0a08 */
[C---:B------:R-:W-:Y:S01]  /*13170*/  ISETP.GT.U32.AND P6, PT, R8.reuse, R12, PT ;  /* 0x0000000c0800720c */ /* 0x040fe20003fc4070 */
[----:B0-----:R-:W-:Y:S01]  /*13180*/  IMAD.MOV.U32 R13, RZ, RZ, R5 ;  /* 0x000000ffff0d7224 */ /* 0x001fe200078e0005 */
[----:B------:R-:W-:Y:S01]  /*13190*/  ISETP.GT.U32.AND P1, PT, R8, R3, PT ;  /* 0x000000030800720c */ /* 0x000fe20003f24070 */
[----:B-1----:R-:W-:Y:S01]  /*131a0*/  VIADD R7, R0, 0x16d ;  /* 0x0000016d00077836 */ /* 0x002fe20000000000 */
[----:B------:R-:W-:Y:S01]  /*131b0*/  ISETP.GE.AND P2, PT, R14, RZ, PT ;  /* 0x000000ff0e00720c */ /* 0x000fe20003f46270 */
[----:B------:R-:W-:-:S02]  /*131c0*/  IMAD.MOV.U32 R15, RZ, RZ, R6 ;  /* 0x000000ffff0f7224 */ /* 0x000fc400078e0006 */
[----:B--2---:R-:W-:Y:S01]  /*131d0*/  IMAD.HI.U32 R10, R9, R17, RZ ;  /* 0x00000011090a7227 */ /* 0x004fe200078e00ff */
[----:B------:R-:W-:-:S03]  /*131e0*/  IABS R11, R7 ;  /* 0x00000007000b7213 */ /* 0x000fc60000000000 */
[----:B------:R-:W-:Y:S02]  /*131f0*/  IMAD.MOV R10, RZ, RZ, -R10 ;  /* 0x000000ffff0a7224 */ /* 0x000fe400078e0a0a */
[----:B------:R-:W-:Y:S02]  /*13200*/  @!P0 IMAD.MOV R13, RZ, RZ, -R13 ;  /* 0x000000ffff0d8224 */ /* 0x000fe400078e0a0d */
[----:B------:R-:W-:Y:S02]  /*13210*/  IMAD R17, R8, R10, R17 ;  /* 0x0000000a08117224 */ /* 0x000fe400078e0211 */
[----:B------:R-:W-:-:S03]  /*13220*/  IMAD.HI.U32 R5, R9, R11, RZ ;  /* 0x0000000b09057227 */ /* 0x000fc600078e00ff */
[----:B------:R-:W-:Y:S01]  /*13230*/  ISETP.GT.U32.AND P0, PT, R8, R17, PT ;  /* 0x000000110800720c */ /* 0x000fe20003f04070 */
[----:B------:R-:W-:Y:S01]  /*13240*/  @!P5 IMAD.MOV R15, RZ, RZ, -R15 ;  /* 0x000000ffff0fd224 */ /* 0x000fe200078e0a0f */
[----:B------:R-:W-:Y:S01]  /*13250*/  ISETP.GE.AND P5, PT, R2, RZ, PT ;  /* 0x000000ff0200720c */ /* 0x000fe20003fa6270 */
[----:B------:R-:W-:Y:S02]  /*13260*/  IMAD.MOV R5, RZ, RZ, -R5 ;  /* 0x000000ffff057224 */ /* 0x000fe400078e0a05 */
[--C-:B------:R-:W-:Y:S01]  /*13270*/  @!P1 IMAD.IADD R3, R3, 0x1, -R8.reuse ;  /* 0x0000000103039824 */ /* 0x100fe200078e0a08 */
[----:B------:R0:W-:Y:S01]  /*13280*/  STL [R1+0x184], R15 ;  /* 0x0001840f01007387 */ /* 0x0001e20000100800 */
[----:B------:R-:W-:Y:S01]  /*13290*/  VIADD R6, R0, 0x16e ;  /* 0x0000016e00067836 */ /* 0x000fe20000000000 */
[----:B------:R-:W-:Y:S01]  /*132a0*/  ISETP.GE.AND P1, PT, R7, RZ, PT ;  /* 0x000000ff0700720c */ /* 0x000fe20003f26270 */
[----:B------:R-:W-:Y:S01]  /*132b0*/  @!P6 IMAD.IADD R12, R12, 0x1, -R8 ;  /* 0x000000010c0ce824 */ /* 0x000fe200078e0a08 */
[----:B------:R1:W-:Y:S01]  /*132c0*/  STL [R1+0x188], R13 ;  /* 0x0001880d01007387 */ /* 0x0003e20000100800 */
[----:B------:R-:W-:-:S02]  /*132d0*/  IMAD R11, R8, R5, R11 ;  /* 0x00000005080b7224 */ /* 0x000fc400078e020b */
[--C-:B------:R-:W-:Y:S01]  /*132e0*/  @!P0 IMAD.IADD R17, R17, 0x1, -R8.reuse ;  /* 0x0000000111118824 */ /* 0x100fe200078e0a08 */
[----:B------:R-:W-:Y:S01]  /*132f0*/  ISETP.GT.U32.AND P6, PT, R8, R12, PT ;  /* 0x0000000c0800720c */ /* 0x000fe20003fc4070 */
[----:B------:R-:W-:Y:S02]  /*13300*/  VIADD R2, R0, 0x16f ;  /* 0x0000016f00027836 */ /* 0x000fe40000000000 */
[----:B0-----:R-:W-:Y:S01]  /*13310*/  IMAD.MOV.U32 R15, RZ, RZ, R3 ;  /* 0x000000ffff0f7224 */ /* 0x001fe200078e0003 */
[----:B------:R-:W-:Y:S01]  /*13320*/  ISETP.GT.U32.AND P0, PT, R8, R17, PT ;  /* 0x000000110800720c */ /* 0x000fe20003f04070 */
[----:B------:R-:W-:Y:S01]  /*13330*/  VIADD R14, R0, 0x170 ;  /* 0x00000170000e7836 */ /* 0x000fe20000000000 */
[----:B-1----:R-:W-:Y:S01]  /*13340*/  IABS R13, R6 ;  /* 0x00000006000d7213 */ /* 0x002fe20000000000 */
[----:B------:R-:W-:Y:S01]  /*13350*/  @!P3 IMAD.MOV R15, RZ, RZ, -R15 ;  /* 0x000000ffff0fb224 */ /* 0x000fe200078e0a0f */
[----:B------:R-:W-:Y:S01]  /*13360*/  ISETP.GT.U32.AND P3, PT, R8, R11, PT ;  /* 0x0000000b0800720c */ /* 0x000fe20003f64070 */
[----:B------:R-:W-:Y:S01]  /*13370*/  VIADD R19, R0, 0x17c ;  /* 0x0000017c00137836 */ /* 0x000fe20000000000 */
[----:B------:R-:W-:Y:S01]  /*13380*/  IABS R10, R2 ;  /* 0x00000002000a7213 */ /* 0x000fe20000000000 */
[----:B------:R-:W-:Y:S01]  /*13390*/  IMAD.MOV.U32 R7, RZ, RZ, R13 ;  /* 0x000000ffff077224 */ /* 0x000fe200078e000d */
[----:B------:R-:W-:Y:S01]  /*133a0*/  IABS R5, R14 ;  /* 0x0000000e00057213 */ /* 0x000fe20000000000 */
[----:B------:R-:W-:Y:S01]  /*133b0*/  @!P6 IMAD.IADD R12, R12, 0x1, -R8 ;  /* 0x000000010c0ce824 */ /* 0x000fe200078e0a08 */
[----:B------:R-:W-:Y:S01]  /*133c0*/  STL [R1+0xa3c], R15 ;  /* 0x000a3c0f01007387 */ /* 0x000fe20000100800 */
[----:B------:R-:W-:Y:S01]  /*133d0*/  IMAD.HI.U32 R13, R9, R7, RZ ;  /* 0x00000007090d7227 */ /* 0x000fe200078e00ff */
[----:B------:R-:W-:-:S03]  /*133e0*/  ISETP.GE.AND P6, PT, R6, RZ, PT ;  /* 0x000000ff0600720c */ /* 0x000fc60003fc6270 */
[----:B------:R-:W-:Y:S02]  /*133f0*/  IMAD.MOV R13, RZ, RZ, -R13 ;  /* 0x000000ffff0d7224 */ /* 0x000fe400078e0a0d */
[----:B------:R-:W-:Y:S02]  /*13400*/  @!P3 IMAD.IADD R11, R11, 0x1, -R8 ;  /* 0x000000010b0bb824 */ /* 0x000fe400078e0a08 */
[----:B------:R-:W-:-:S03]  /*13410*/  IMAD.HI.U32 R3, R9, R10, RZ ;  /* 0x0000000a09037227 */ /* 0x000fc600078e00ff */
[C---:B------:R-:W-:Y:S01]  /*13420*/  ISETP.GT.U32.AND P3, PT, R8.reuse, R11, PT ;  /* 0x0000000b0800720c */ /* 0x040fe20003f64070 */
[----:B------:R-:W-:Y:S02]  /*13430*/  IMAD R7, R8, R13, R7 ;  /* 0x0000000d08077224 */ /* 0x000fe400078e0207 */
[----:B------:R-:W-:Y:S01]  /*13440*/  @!P2 IMAD.MOV R12, RZ, RZ, -R12 ;  /* 0x000000ffff0ca224 */ /* 0x000fe200078e0a0c */
[----:B------:R-:W-:Y:S01]  /*13450*/  ISETP.GE.AND P2, PT, R2, RZ, PT ;  /* 0x000000ff0200720c */ /* 0x000fe20003f46270 */
[----:B------:R-:W-:Y:S02]  /*13460*/  IMAD.MOV R3, RZ, RZ, -R3 ;  /* 0x000000ffff037224 */ /* 0x000fe400078e0a03 */
[----:B------:R-:W-:Y:S01]  /*13470*/  @!P0 IMAD.IADD R17, R17, 0x1, -R8 ;  /* 0x0000000111118824 */ /* 0x000fe200078e0a08 */
[C---:B------:R-:W-:Y:S01]  /*13480*/  ISETP.GT.U32.AND P0, PT, R8.reuse, R7, PT ;  /* 0x000000070800720c */ /* 0x040fe20003f04070 */
[----:B------:R-:W-:Y:S01]  /*13490*/  IMAD.HI.U32 R2, R9, R5, RZ ;  /* 0x0000000509027227 */ /* 0x000fe200078e00ff */
[----:B------:R0:W-:Y:S03]  /*134a0*/  STL [R1+0xa4c], R12 ;  /* 0x000a4c0c01007387 */ /* 0x0001e60000100800 */
[----:B------:R-:W-:-:S02]  /*134b0*/  IMAD R10, R8, R3, R10 ;  /* 0x00000003080a7224 */ /* 0x000fc400078e020a */
[----:B------:R-:W-:Y:S02]  /*134c0*/  IMAD.MOV R2, RZ, RZ, -R2 ;  /* 0x000000ffff027224 */ /* 0x000fe400078e0a02 */
[--C-:B------:R-:W-:Y:S02]  /*134d0*/  @!P3 IMAD.IADD R11, R11, 0x1, -R8.reuse ;  /* 0x000000010b0bb824 */ /* 0x100fe400078e0a08 */
[C---:B------:R-:W-:Y:S02]  /*134e0*/  IMAD R3, R8.reuse, R2, R5 ;  /* 0x0000000208037224 */ /* 0x040fe400078e0205 */
[----:B0-----:R-:W-:Y:S02]  /*134f0*/  IMAD.MOV.U32 R12, RZ, RZ, R17 ;  /* 0x000000ffff0c7224 */ /* 0x001fe400078e0011 */
[----:B------:R-:W-:Y:S01]  /*13500*/  @!P0 IMAD.IADD R7, R7, 0x1, -R8 ;  /* 0x0000000107078824 */ /* 0x000fe200078e0a08 */
[C---:B------:R-:W-:Y:S01]  /*13510*/  ISETP.GT.U32.AND P3, PT, R8.reuse, R3, PT ;  /* 0x000000030800720c */ /* 0x040fe20003f64070 */
[----:B------:R-:W-:Y:S01]  /*13520*/  @!P5 IMAD.MOV R12, RZ, RZ, -R12 ;  /* 0x000000ffff0cd224 */ /* 0x000fe200078e0a0c */
[----:B------:R-:W-:Y:S01]  /*13530*/  ISETP.GT.U32.AND P5, PT, R8, R10, PT ;  /* 0x0000000a0800720c */ /* 0x000fe20003fa4070 */
[----:B------:R-:W-:Y:S01]  /*13540*/  VIADD R13, R0, 0x171 ;  /* 0x00000171000d7836 */ /* 0x000fe20000000000 */
[----:B------:R-:W-:Y:S01]  /*13550*/  ISETP.GT.U32.AND P0, PT, R8, R7, PT ;  /* 0x000000070800720c */ /* 0x000fe20003f04070 */
[C---:B------:R-:W-:Y:S01]  /*13560*/  VIADD R6, R0.reuse, 0x172 ;  /* 0x0000017200067836 */ /* 0x040fe20000000000 */
[----:B------:R0:W-:Y:S01]  /*13570*/  STL [R1+0xa5c], R12 ;  /* 0x000a5c0c01007387 */ /* 0x0001e20000100800 */
[----:B------:R-:W-:Y:S01]  /*13580*/  VIADD R5, R0, 0x173 ;  /* 0x0000017300057836 */ /* 0x000fe20000000000 */
[----:B------:R-:W-:Y:S01]  /*13590*/  IABS R17, R13 ;  /* 0x0000000d00117213 */ /* 0x000fe20000000000 */
[----:B------:R-:W-:-:S02]  /*135a0*/  IMAD.MOV.U32 R16, RZ, RZ, R11 ;  /* 0x000000ffff107224 */ /* 0x000fc400078e000b */
[----:B------:R-:W-:Y:S01]  /*135b0*/  IMAD.U32 R28, RZ, RZ, UR8 ;  /* 0x00000008ff1c7e24 */ /* 0x000fe2000f8e00ff */
[----:B------:R-:W-:Y:S01]  /*135c0*/  IABS R2, R5 ;  /* 0x0000000500027213 */ /* 0x000fe20000000000 */
[--C-:B------:R-:W-:Y:S02]  /*135d0*/  @!P3 IMAD.IADD R3, R3, 0x1, -R8.reuse ;  /* 0x000000010303b824 */ /* 0x100fe400078e0a08 */
[----:B------:R-:W-:Y:S01]  /*135e0*/  @!P5 IMAD.IADD R10, R10, 0x1, -R8 ;  /* 0x000000010a0ad824 */ /* 0x000fe200078e0a08 */
[----:B0-----:R-:W-:Y:S01]  /*135f0*/  IABS R12, R6 ;  /* 0x00000006000c7213 */ /* 0x001fe20000000000 */
[C---:B------:R-:W-:Y:S01]  /*13600*/  IMAD.HI.U32 R15, R9.reuse, R17, RZ ;  /* 0x00000011090f7227 */ /* 0x040fe200078e00ff */
[C---:B------:R-:W-:Y:S02]  /*13610*/  ISETP.GT.U32.AND P3, PT, R8.reuse, R3, PT ;  /* 0x000000030800720c */ /* 0x040fe40003f64070 */
[----:B------:R-:W-:Y:S01]  /*13620*/  ISETP.GT.U32.AND P5, PT, R8, R10, PT ;  /* 0x0000000a0800720c */ /* 0x000fe20003fa4070 */
[----:B------:R-:W-:-:S04]  /*13630*/  IMAD.HI.U32 R11, R9, R12, RZ ;  /* 0x0000000c090b7227 */ /* 0x000fc800078e00ff */
[----:B------:R-:W-:Y:S01]  /*13640*/  @!P1 IMAD.MOV R16, RZ, RZ, -R16 ;  /* 0x000000ffff109224 */ /* 0x000fe200078e0a10 */
[----:B------:R-:W-:Y:S01]  /*13650*/  ISETP.GE.AND P1, PT, R14, RZ, PT ;  /* 0x000000ff0e00720c */ /* 0x000fe20003f26270 */
[----:B------:R-:W-:Y:S02]  /*13660*/  IMAD.MOV R15, RZ, RZ, -R15 ;  /* 0x000000ffff0f7224 */ /* 0x000fe400078e0a0f */
[----:B------:R-:W-:Y:S01]  /*13670*/  IMAD.HI.U32 R14, R9, R2, RZ ;  /* 0x00000002090e7227 */ /* 0x000fe200078e00ff */
[----:B------:R0:W-:Y:S03]  /*13680*/  STL [R1+0xa6c], R16 ;  /* 0x000a6c1001007387 */ /* 0x0001e60000100800 */
[----:B------:R-:W-:Y:S02]  /*13690*/  IMAD.MOV R11, RZ, RZ, -R11 ;  /* 0x000000ffff0b7224 */ /* 0x000fe400078e0a0b */
[----:B------:R-:W-:Y:S01]  /*136a0*/  @!P0 IMAD.IADD R7, R7, 0x1, -R8 ;  /* 0x0000000107078824 */ /* 0x000fe200078e0a08 */
[----:B------:R-:W-:Y:S01]  /*136b0*/  ISETP.GE.AND P0, PT, R13, RZ, PT ;  /* 0x000000ff0d00720c */ /* 0x000fe20003f06270 */
[----:B------:R-:W-:-:S02]  /*136c0*/  IMAD R17, R8, R15, R17 ;  /* 0x0000000f08117224 */ /* 0x000fc400078e0211 */
[----:B------:R-:W-:Y:S02]  /*136d0*/  IMAD.MOV R14, RZ, RZ, -R14 ;  /* 0x000000ffff0e7224 */ /* 0x000fe400078e0a0e */
[----:B------:R-:W-:Y:S02]  /*136e0*/  IMAD R12, R8, R11, R12 ;  /* 0x0000000b080c7224 */ /* 0x000fe400078e020c */
[----:B------:R-:W-:Y:S02]  /*136f0*/  IMAD.MOV.U32 R18, RZ, RZ, R7 ;  /* 0x000000ffff127224 */ /* 0x000fe400078e0007 */
[----:B------:R-:W-:Y:S01]  /*13700*/  @!P5 IMAD.IADD R10, R10, 0x1, -R8 ;  /* 0x000000010a0ad824 */ /* 0x000fe200078e0a08 */
[C---:B------:R-:W-:Y:S01]  /*13710*/  ISETP.GT.U32.AND P5, PT, R8.reuse, R17, PT ;  /* 0x000000110800720c */ /* 0x040fe20003fa4070 */
[C---:B------:R-:W-:Y:S02]  /*13720*/  IMAD R2, R8.reuse, R14, R2 ;  /* 0x0000000e08027224 */ /* 0x040fe400078e0202 */
[----:B------:R-:W-:Y:S01]  /*13730*/  @!P6 IMAD.MOV R18, RZ, RZ, -R18 ;  /* 0x000000ffff12e224 */ /* 0x000fe200078e0a12 */
[C---:B------:R-:W-:Y:S01]  /*13740*/  ISETP.GT.U32.AND P6, PT, R8.reuse, R12, PT ;  /* 0x0000000c0800720c */ /* 0x040fe20003fc4070 */
[----:B------:R-:W-:Y:S01]  /*13750*/  @!P3 IMAD.IADD R3, R3, 0x1, -R8 ;  /* 0x000000010303b824 */ /* 0x000fe200078e0a08 */
[----:B------:R-:W-:Y:S01]  /*13760*/  ISETP.GT.U32.AND P3, PT, R8, R2, PT ;  /* 0x000000020800720c */ /* 0x000fe20003f64070 */
[----:B------:R-:W-:Y:S01]  /*13770*/  VIADD R15, R0, 0x174 ;  /* 0x00000174000f7836 */ /* 0x000fe20000000000 */
[----:B------:R1:W-:Y:S01]  /*13780*/  STL [R1+0xa7c], R18 ;  /* 0x000a7c1201007387 */ /* 0x0003e20000100800 */
[----:B0-----:R-:W-:-:S02]  /*13790*/  IMAD.MOV.U32 R16, RZ, RZ, R10 ;  /* 0x000000ffff107224 */ /* 0x001fc400078e000a */
[----:B------:R-:W-:Y:S01]  /*137a0*/  VIADD R14, R0, 0x175 ;  /* 0x00000175000e7836 */ /* 0x000fe20000000000 */
[----:B------:R-:W-:Y:S01]  /*137b0*/  IABS R7, R15 ;  /* 0x0000000f00077213 */ /* 0x000fe20000000000 */
[----:B------:R-:W-:Y:S01]  /*137c0*/  @!P2 IMAD.MOV R16, RZ, RZ, -R16 ;  /* 0x000000ffff10a224 */ /* 0x000fe200078e0a10 */
[----:B------:R-:W-:Y:S01]  /*137d0*/  ISETP.GE.AND P2, PT, R6, RZ, PT ;  /* 0x000000ff0600720c */ /* 0x000fe20003f46270 */
[--C-:B------:R-:W-:Y:S01]  /*137e0*/  @!P5 IMAD.IADD R17, R17, 0x1, -R8.reuse ;  /* 0x000000011111d824 */ /* 0x100fe200078e0a08 */
[----:B------:R-:W-:Y:S01]  /*137f0*/  ISETP.GE.AND P5, PT, R5, RZ, PT ;  /* 0x000000ff0500720c */ /* 0x000fe20003fa6270 */
[--C-:B------:R-:W-:Y:S01]  /*13800*/  @!P6 IMAD.IADD R12, R12, 0x1, -R8.reuse ;  /* 0x000000010c0ce824 */ /* 0x100fe200078e0a08 */
[----:B------:R-:W-:Y:S01]  /*13810*/  IABS R6, R14 ;  /* 0x0000000e00067213 */ /* 0x000fe20000000000 */
[----:B------:R-:W-:Y:S01]  /*13820*/  IMAD.HI.U32 R5, R9, R7, RZ ;  /* 0x0000000709057227 */ /* 0x000fe200078e00ff */
[----:B------:R-:W-:Y:S01]  /*13830*/  ISETP.GT.U32.AND P6, PT, R8, R17, PT ;  /* 0x000000110800720c */ /* 0x000fe20003fc4070 */
[----:B------:R0:W-:Y:S02]  /*13840*/  STL [R1+0xa8c], R16 ;  /* 0x000a8c1001007387 */ /* 0x0001e40000100800 */
[----:B------:R-:W-:Y:S01]  /*13850*/  @!P3 IMAD.IADD R2, R2, 0x1, -R8 ;  /* 0x000000010202b824 */ /* 0x000fe200078e0a08 */
[----:B------:R-:W-:Y:S01]  /*13860*/  ISETP.GT.U32.AND P3, PT, R8, R12, PT ;  /* 0x0000000c0800720c */ /* 0x000fe20003f64070 */
[----:B------:R-:W-:-:S02]  /*13870*/  IMAD.MOV R5, RZ, RZ, -R5 ;  /* 0x000000ffff057224 */ /* 0x000fc400078e0a05 */
[----:B------:R-:W-:-:S04]  /*13880*/  IMAD.HI.U32 R10, R9, R6, RZ ;  /* 0x00000006090a7227 */ /* 0x000fc800078e00ff */
[C---:B------:R-:W-:Y:S02]  /*13890*/  IMAD R5, R8.reuse, R5, R7 ;  /* 0x0000000508057224 */ /* 0x040fe400078e0207 */
[----:B------:R-:W-:Y:S02]  /*138a0*/  IMAD.MOV R7, RZ, RZ, -R10 ;  /* 0x000000ffff077224 */ /* 0x000fe400078e0a0a */
[----:B------:R-:W-:Y:S02]  /*138b0*/  IMAD.MOV.U32 R13, RZ, RZ, R3 ;  /* 0x000000ffff0d7224 */ /* 0x000fe400078e0003 */
[C---:B------:R-:W-:Y:S02]  /*138c0*/  IMAD R6, R8.reuse, R7, R6 ;  /* 0x0000000708067224 */ /* 0x040fe400078e0206 */
[----:B------:R-:W-:Y:S01]  /*138d0*/  @!P1 IMAD.MOV R13, RZ, RZ, -R13 ;  /* 0x000000ffff0d9224 */ /* 0x000fe200078e0a0d */
[----:B------:R-:W-:Y:S01]  /*138e0*/  ISETP.GT.U32.AND P1, PT, R8, R2, PT ;  /* 0x000000020800720c */ /* 0x000fe20003f24070 */
[--C-:B------:R-:W-:Y:S01]  /*138f0*/  @!P3 IMAD.IADD R12, R12, 0x1, -R8.reuse ;  /* 0x000000010c0cb824 */ /* 0x100fe200078e0a08 */
[----:B------:R-:W-:Y:S01]  /*13900*/  ISETP.GT.U32.AND P3, PT, R8, R6, PT ;  /* 0x000000060800720c */ /* 0x000fe20003f64070 */
[----:B------:R-:W-:Y:S01]  /*13910*/  VIADD R11, R0, 0x176 ;  /* 0x00000176000b7836 */ /* 0x000fe20000000000 */
[----:B------:R2:W-:Y:S01]  /*13920*/  STL [R1+0x18c], R13 ;  /* 0x00018c0d01007387 */ /* 0x0005e20000100800 */
[----:B------:R-:W-:Y:S01]  /*13930*/  @!P6 IMAD.IADD R17, R17, 0x1, -R8 ;  /* 0x000000011111e824 */ /* 0x000fe200078e0a08 */
[----:B------:R-:W-:Y:S01]  /*13940*/  ISETP.GT.U32.AND P6, PT, R8, R5, PT ;  /* 0x000000050800720c */ /* 0x000fe20003fc4070 */
[C---:B------:R-:W-:Y:S01]  /*13950*/  VIADD R7, R0.reuse, 0x178 ;  /* 0x0000017800077836 */ /* 0x040fe20000000000 */
[----:B------:R-:W-:Y:S01]  /*13960*/  IABS R3, R11 ;  /* 0x0000000b00037213 */ /* 0x000fe20000000000 */
[----:B------:R-:W-:-:S02]  /*13970*/  VIADD R10, R0, 0x177 ;  /* 0x00000177000a7836 */ /* 0x000fc40000000000 */
[----:B-1----:R-:W-:Y:S02]  /*13980*/  IMAD.MOV.U32 R18, RZ, RZ, R17 ;  /* 0x000000ffff127224 */ /* 0x002fe400078e0011 */
[--C-:B------:R-:W-:Y:S01]  /*13990*/  @!P1 IMAD.IADD R2, R2, 0x1, -R8.reuse ;  /* 0x0000000102029824 */ /* 0x100fe200078e0a08 */
[----:B------:R-:W-:Y:S01]  /*139a0*/  ISETP.GE.AND P1, PT, R15, RZ, PT ;  /* 0x000000ff0f00720c */ /* 0x000fe20003f26270 */
[C---:B0-----:R-:W-:Y:S01]  /*139b0*/  IMAD.HI.U32 R16, R9.reuse, R3, RZ ;  /* 0x0000000309107227 */ /* 0x041fe200078e00ff */
[----:B------:R-:W-:Y:S02]  /*139c0*/  IABS R15, R7 ;  /* 0x00000007000f7213 */ /* 0x000fe40000000000 */
[----:B--2---:R-:W-:Y:S01]  /*139d0*/  IABS R13, R10 ;  /* 0x0000000a000d7213 */ /* 0x004fe20000000000 */
[----:B------:R-:W-:Y:S02]  /*139e0*/  @!P3 IMAD.IADD R6, R6, 0x1, -R8 ;  /* 0x000000010606b824 */ /* 0x000fe400078e0a08 */
[----:B------:R-:W-:Y:S01]  /*139f0*/  @!P0 IMAD.MOV R18, RZ, RZ, -R18 ;  /* 0x000000ffff128224 */ /* 0x000fe200078e0a12 */
[----:B------:R-:W-:Y:S01]  /*13a00*/  ISETP.GE.AND P0, PT, R14, RZ, PT ;  /* 0x000000ff0e00720c */ /* 0x000fe20003f06270 */
[----:B------:R-:W-:Y:S01]  /*13a10*/  IMAD.MOV R16, RZ, RZ, -R16 ;  /* 0x000000ffff107224 */ /* 0x000fe200078e0a10 */
[----:B------:R-:W-:Y:S01]  /*13a20*/  ISETP.GT.U32.AND P3, PT, R8, R6, PT ;  /* 0x000000060800720c */ /* 0x000fe20003f64070 */
[----:B------:R-:W-:Y:S01]  /*13a30*/  IMAD.MOV.U32 R14, RZ, RZ, R15 ;  /* 0x000000ffff0e7224 */ /* 0x000fe200078e000f */
[----:B------:R-:W-:Y:S01]  /*13a40*/  STL [R1+0x190], R18 ;  /* 0x0001901201007387 */ /* 0x000fe20000100800 */
[----:B------:R-:W-:-:S04]  /*13a50*/  IMAD.HI.U32 R15, R9, R13, RZ ;  /* 0x0000000d090f7227 */ /* 0x000fc800078e00ff */
[C---:B------:R-:W-:Y:S02]  /*13a60*/  IMAD R3, R8.reuse, R16, R3 ;  /* 0x0000001008037224 */ /* 0x040fe400078e0203 */
[----:B------:R-:W-:Y:S02]  /*13a70*/  IMAD.MOV R15, RZ, RZ, -R15 ;  /* 0x000000ffff0f7224 */ /* 0x000fe400078e0a0f */
[----:B------:R-:W-:Y:S02]  /*13a80*/  @!P6 IMAD.IADD R5, R5, 0x1, -R8 ;  /* 0x000000010505e824 */ /* 0x000fe400078e0a08 */
[----:B------:R-:W-:Y:S01]  /*13a90*/  @!P2 IMAD.MOV R12, RZ, RZ, -R12 ;  /* 0x000000ffff0ca224 */ /* 0x000fe200078e0a0c */
[C---:B------:R-:W-:Y:S01]  /*13aa0*/  ISETP.GT.U32.AND P2, PT, R8.reuse, R3, PT ;  /* 0x000000030800720c */ /* 0x040fe20003f44070 */
[C---:B------:R-:W-:Y:S01]  /*13ab0*/  IMAD R13, R8.reuse, R15, R13 ;  /* 0x0000000f080d7224 */ /* 0x040fe200078e020d */
[----:B------:R-:W-:Y:S01]  /*13ac0*/  ISETP.GT.U32.AND P6, PT, R8, R5, PT ;  /* 0x000000050800720c */ /* 0x000fe20003fc4070 */
[----:B------:R-:W-:Y:S01]  /*13ad0*/  @!P3 IMAD.IADD R6, R6, 0x1, -R8 ;  /* 0x000000010606b824 */ /* 0x000fe200078e0a08 */
[----:B------:R0:W-:Y:S01]  /*13ae0*/  STL [R1+0xa9c], R12 ;  /* 0x000a9c0c01007387 */ /* 0x0001e20000100800 */
[----:B------:R-:W-:Y:S01]  /*13af0*/  IMAD.HI.U32 R16, R9, R14, RZ ;  /* 0x0000000e09107227 */ /* 0x000fe200078e00ff */
[----:B------:R-:W-:-:S03]  /*13b00*/  ISETP.GT.U32.AND P3, PT, R8, R13, PT ;  /* 0x0000000d0800720c */ /* 0x000fc60003f64070 */
[----:B------:R-:W-:Y:S01]  /*13b10*/  @!P5 IMAD.MOV R2, RZ, RZ, -R2 ;  /* 0x000000ffff02d224 */ /* 0x000fe200078e0a02 */
[----:B------:R-:W-:Y:S01]  /*13b20*/  ISETP.GE.AND P5, PT, R11, RZ, PT ;  /* 0x000000ff0b00720c */ /* 0x000fe20003fa6270 */
[----:B------:R-:W-:Y:S02]  /*13b30*/  IMAD.MOV R16, RZ, RZ, -R16 ;  /* 0x000000ffff107224 */ /* 0x000fe400078e0a10 */
[--C-:B------:R-:W-:Y:S01]  /*13b40*/  @!P2 IMAD.IADD R3, R3, 0x1, -R8.reuse ;  /* 0x000000010303a824 */ /* 0x100fe200078e0a08 */
[----:B------:R1:W-:Y:S01]  /*13b50*/  STL [R1+0xaac], R2 ;  /* 0x000aac0201007387 */ /* 0x0003e20000100800 */
[----:B0-----:R-:W-:Y:S02]  /*13b60*/  VIADD R12, R0, 0x179 ;  /* 0x00000179000c7836 */ /* 0x001fe40000000000 */
[--C-:B------:R-:W-:Y:S01]  /*13b70*/  @!P6 IMAD.IADD R5, R5, 0x1, -R8.reuse ;  /* 0x000000010505e824 */ /* 0x100fe200078e0a08 */
[----:B------:R-:W-:Y:S01]  /*13b80*/  ISETP.GT.U32.AND P2, PT, R8, R3, PT ;  /* 0x000000030800720c */ /* 0x000fe20003f44070 */
[----:B------:R-:W-:Y:S01]  /*13b90*/  VIADD R11, R0, 0x17a ;  /* 0x0000017a000b7836 */ /* 0x000fe20000000000 */
[----:B------:R-:W-:Y:S01]  /*13ba0*/  IABS R23, R12 ;  /* 0x0000000c00177213 */ /* 0x000fe20000000000 */
[----:B------:R-:W-:Y:S01]  /*13bb0*/  @!P3 IMAD.IADD R13, R13, 0x1, -R8 ;  /* 0x000000010d0db824 */ /* 0x000fe200078e0a08 */
[----:B------:R-:W-:Y:S01]  /*13bc0*/  ISETP.GE.AND P6, PT, R10, RZ, PT ;  /* 0x000000ff0a00720c */ /* 0x000fe20003fc6270 */
[----:B------:R-:W-:-:S02]  /*13bd0*/  IMAD.MOV.U32 R17, RZ, RZ, R5 ;  /* 0x000000ffff117224 */ /* 0x000fc400078e0005 */
[C---:B-1----:R-:W-:Y:S01]  /*13be0*/  IMAD R2, R8.reuse, R16, R14 ;  /* 0x0000001008027224 */ /* 0x042fe200078e020e */
[----:B------:R-:W-:Y:S01]  /*13bf0*/  IABS R14, R11 ;  /* 0x0000000b000e7213 */ /* 0x000fe20000000000 */
[----:B------:R-:W-:Y:S01]  /*13c00*/  IMAD.MOV.U32 R5, RZ, RZ, R6 ;  /* 0x000000ffff057224 */ /* 0x000fe200078e0006 */
[C---:B------:R-:W-:Y:S01]  /*13c10*/  ISETP.GT.U32.AND P3, PT, R8.reuse, R13, PT ;  /* 0x0000000d0800720c */ /* 0x040fe20003f64070 */
[----:B------:R-:W-:Y:S01]  /*13c20*/  @!P1 IMAD.MOV R17, RZ, RZ, -R17 ;  /* 0x000000ffff119224 */ /* 0x000fe200078e0a11 */
[----:B------:R-:W-:Y:S01]  /*13c30*/  ISETP.GT.U32.AND P1, PT, R8, R2, PT ;  /* 0x000000020800720c */ /* 0x000fe20003f24070 */
[----:B------:R-:W-:-:S03]  /*13c40*/  IMAD.HI.U32 R15, R9, R23, RZ ;  /* 0x00000017090f7227 */ /* 0x000fc600078e00ff */
[----:B------:R0:W-:Y:S01]  /*13c50*/  STL [R1+0xabc], R17 ;  /* 0x000abc1101007387 */ /* 0x0001e20000100800 */
[----:B------:R-:W-:-:S04]  /*13c60*/  IMAD.HI.U32 R6, R9, R14, RZ ;  /* 0x0000000e09067227 */ /* 0x000fc800078e00ff */
[----:B------:R-:W-:Y:S01]  /*13c70*/  @!P0 IMAD.MOV R5, RZ, RZ, -R5 ;  /* 0x000000ffff058224 */ /* 0x000fe200078e0a05 */
[----:B------:R-:W-:Y:S01]  /*13c80*/  ISETP.GE.AND P0, PT, R7, RZ, PT ;  /* 0x000000ff0700720c */ /* 0x000fe20003f06270 */
[----:B------:R-:W-:Y:S02]  /*13c90*/  IMAD.MOV R7, RZ, RZ, -R15 ;  /* 0x000000ffff077224 */ /* 0x000fe400078e0a0f */
[----:B------:R-:W-:Y:S01]  /*13ca0*/  IMAD.MOV R6, RZ, RZ, -R6 ;  /* 0x000000ffff067224 */ /* 0x000fe200078e0a06 */
[----:B------:R1:W-:Y:S01]  /*13cb0*/  STL [R1+0xacc], R5 ;  /* 0x000acc0501007387 */ /* 0x0003e20000100800 */
[----:B------:R-:W-:Y:S01]  /*13cc0*/  @!P2 IMAD.IADD R3, R3, 0x1, -R8 ;  /* 0x000000010303a824 */ /* 0x000fe200078e0a08 */
[----:B------:R-:W-:Y:S01]  /*13cd0*/  ISETP.GE.AND P2, PT, R12, RZ, PT ;  /* 0x000000ff0c00720c */ /* 0x000fe20003f46270 */
[C---:B------:R-:W-:Y:S02]  /*13ce0*/  IMAD R23, R8.reuse, R7, R23 ;  /* 0x0000000708177224 */ /* 0x040fe400078e0217 */
[----:B------:R-:W-:-:S02]  /*13cf0*/  IMAD R14, R8, R6, R14 ;  /* 0x00000006080e7224 */ /* 0x000fc400078e020e */
[----:B0-----:R-:W-:Y:S01]  /*13d00*/  IMAD.MOV.U32 R17, RZ, RZ, R3 ;  /* 0x000000ffff117224 */ /* 0x001fe200078e0003 */
[----:B------:R-:W-:Y:S01]  /*13d10*/  IABS R3, R19 ;  /* 0x0000001300037213 */ /* 0x000fe20000000000 */
[--C-:B------:R-:W-:Y:S01]  /*13d20*/  @!P3 IMAD.IADD R13, R13, 0x1, -R8.reuse ;  /* 0x000000010d0db824 */ /* 0x100fe200078e0a08 */
[----:B------:R-:W-:Y:S01]  /*13d30*/  ISETP.GT.U32.AND P3, PT, R8, R23, PT ;  /* 0x000000170800720c */ /* 0x000fe20003f64070 */
[----:B------:R-:W-:Y:S02]  /*13d40*/  @!P1 IMAD.IADD R2, R2, 0x1, -R8 ;  /* 0x0000000102029824 */ /* 0x000fe400078e0a08 */
[----:B------:R-:W-:Y:S01]  /*13d50*/  @!P5 IMAD.MOV R17, RZ, RZ, -R17 ;  /* 0x000000ffff11d224 */ /* 0x000fe200078e0a11 */
[----:B------:R-:W-:Y:S01]  /*13d60*/  ISETP.GT.U32.AND P5, PT, R8, R14, PT ;  /* 0x0000000e0800720c */ /* 0x000fe20003fa4070 */
[----:B------:R-:W-:Y:S01]  /*13d70*/  VIADD R10, R0, 0x17b ;  /* 0x0000017b000a7836 */ /* 0x000fe20000000000 */
[----:B------:R-:W-:Y:S01]  /*13d80*/  ISETP.GT.U32.AND P1, PT, R8, R2, PT ;  /* 0x000000020800720c */ /* 0x000fe20003f24070 */
[----:B------:R-:W-:Y:S01]  /*13d90*/  IMAD.MOV.U32 R16, RZ, RZ, R13 ;  /* 0x000000ffff107224 */ /* 0x000fe200078e000d */
[----:B------:R0:W-:Y:S01]  /*13da0*/  STL [R1+0xadc], R17 ;  /* 0x000adc1101007387 */ /* 0x0001e20000100800 */
[----:B------:R-:W-:Y:S01]  /*13db0*/  VIADD R18, R0, 0x17e ;  /* 0x0000017e00127836 */ /* 0x000fe20000000000 */
[----:B-1----:R-:W-:Y:S01]  /*13dc0*/  IABS R5, R10 ;  /* 0x0000000a00057213 */ /* 0x002fe20000000000 */
[----:B------:R-:W-:Y:S01]  /*13dd0*/  @!P6 IMAD.MOV R16, RZ, RZ, -R16 ;  /* 0x000000ffff10e224 */ /* 0x000fe200078e0a10 */
[----:B------:R-:W-:Y:S01]  /*13de0*/  ISETP.GE.AND P6, PT, R11, RZ, PT ;  /* 0x000000ff0b00720c */ /* 0x000fe20003fc6270 */
[--C-:B------:R-:W-:Y:S01]  /*13df0*/  @!P3 IMAD.IADD R23, R23, 0x1, -R8.reuse ;  /* 0x000000011717b824 */ /* 0x100fe200078e0a08 */
[----:B------:R-:W-:Y:S01]  /*13e00*/  IABS R11, R18 ;  /* 0x00000012000b7213 */ /* 0x000fe20000000000 */
[----:B------:R-:W-:Y:S01]  /*13e10*/  IMAD.HI.U32 R6, R9, R5, RZ ;  /* 0x0000000509067227 */ /* 0x000fe200078e00ff */
[----:B------:R1:W-:Y:S02]  /*13e20*/  STL [R1+0xaec], R16 ;  /* 0x000aec1001007387 */ /* 0x0003e40000100800 */
[----:B------:R-:W-:Y:S01]  /*13e30*/  ISETP.GT.U32.AND P3, PT, R8, R23, PT ;  /* 0x000000170800720c */ /* 0x000fe20003f64070 */
[----:B------:R-:W-:-:S02]  /*13e40*/  @!P5 IMAD.IADD R14, R14, 0x1, -R8 ;  /* 0x000000010e0ed824 */ /* 0x000fc400078e0a08 */
[----:B------:R-:W-:Y:S02]  /*13e50*/  IMAD.MOV R6, RZ, RZ, -R6 ;  /* 0x000000ffff067224 */ /* 0x000fe400078e0a06 */
[----:B------:R-:W-:Y:S01]  /*13e60*/  @!P1 IMAD.IADD R2, R2, 0x1, -R8 ;  /* 0x0000000102029824 */ /* 0x000fe200078e0a08 */
[----:B------:R-:W-:Y:S01]  /*13e70*/  ISETP.GE.AND P1, PT, R10, RZ, PT ;  /* 0x000000ff0a00720c */ /* 0x000fe20003f26270 */
[C---:B------:R-:W-:Y:S01]  /*13e80*/  IMAD R10, R8.reuse, R6, R5 ;  /* 0x00000006080a7224 */ /* 0x040fe200078e0205 */
[----:B------:R-:W-:Y:S01]  /*13e90*/  ISETP.GT.U32.AND P5, PT, R8, R14, PT ;  /* 0x0000000e0800720c */ /* 0x000fe20003fa4070 */
[----:B------:R-:W-:-:S04]  /*13ea0*/  IMAD.HI.U32 R5, R9, R3, RZ ;  /* 0x0000000309057227 */ /* 0x000fc800078e00ff */
[----:B0-----:R-:W-:Y:S02]  /*13eb0*/  VIADD R17, R0, 0x17d ;  /* 0x0000017d00117836 */ /* 0x001fe40000000000 */
[----:B------:R-:W-:Y:S02]  /*13ec0*/  IMAD.MOV R5, RZ, RZ, -R5 ;  /* 0x000000ffff057224 */ /* 0x000fe400078e0a05 */
[--C-:B------:R-:W-:Y:S01]  /*13ed0*/  @!P3 IMAD.IADD R23, R23, 0x1, -R8.reuse ;  /* 0x000000011717b824 */ /* 0x100fe200078e0a08 */
[----:B------:R-:W-:Y:S01]  /*13ee0*/  IABS R12, R17 ;  /* 0x00000011000c7213 */ /* 0x000fe20000000000 */
[C---:B------:R-:W-:Y:S01]  /*13ef0*/  IMAD R3, R8.reuse, R5, R3 ;  /* 0x0000000508037224 */ /* 0x040fe200078e0203 */
[----:B------:R-:W-:Y:S01]  /*13f00*/  ISETP.GT.U32.AND P3, PT, R8, R10, PT ;  /* 0x0000000a0800720c */ /* 0x000fe20003f64070 */
[----:B------:R-:W-:Y:S02]  /*13f10*/  @!P5 IMAD.IADD R14, R14, 0x1, -R8 ;  /* 0x000000010e0ed824 */ /* 0x000fe400078e0a08 */
[----:B-1----:R-:W-:Y:S01]  /*13f20*/  IMAD.HI.U32 R16, R9, R12, RZ ;  /* 0x0000000c09107227 */ /* 0x002fe200078e00ff */
[----:B------:R-:W-:-:S03]  /*13f30*/  ISETP.GT.U32.AND P5, PT, R8, R3, PT ;  /* 0x000000030800720c */ /* 0x000fc60003fa4070 */
[----:B------:R-:W-:-:S04]  /*13f40*/  IMAD.HI.U32 R7, R9, R11, RZ ;  /* 0x0000000b09077227 */ /* 0x000fc800078e00ff */
[----:B------:R-:W-:Y:S02]  /*13f50*/  IMAD.MOV R16, RZ, RZ, -R16 ;  /* 0x000000ffff107224 */ /* 0x000fe400078e0a10 */
[----:B------:R-:W-:Y:S02]  /*13f60*/  IMAD.MOV R7, RZ, RZ, -R7 ;  /* 0x000000ffff077224 */ /* 0x000fe400078e0a07 */
[C---:B------:R-:W-:Y:S02]  /*13f70*/  IMAD R12, R8.reuse, R16, R12 ;  /* 0x00000010080c7224 */ /* 0x040fe400078e020c */
[----:B------:R-:W-:Y:S02]  /*13f80*/  IMAD R11, R8, R7, R11 ;  /* 0x00000007080b7224 */ /* 0x000fe400078e020b */
        /* <DEDUP_REMOVED lines=12> */
[----:B------:R-:W-:-:S04]  /*14050*/  IMAD.HI.U32 R24, R9, R5, RZ ;  /* 0x0000000509187227 */ /* 0x000fc800078e00ff */
[----:B------:R-:W-:Y:S01]  /*14060*/  @!P3 IMAD.IADD R12, R12, 0x1, -R8 ;  /* 0x000000010c0cb824 */ /* 0x000fe200078e0a08 */
[C---:B------:R-:W-:Y:S01]  /*14070*/  ISETP.GT.U32.AND P3, PT, R8.reuse, R3, PT ;  /* 0x000000030800720c */ /* 0x040fe20003f64070 */
[----:B------:R-:W-:Y:S01]  /*14080*/  @!P0 IMAD.MOV R25, RZ, RZ, -R25 ;  /* 0x000000ffff198224 */ /* 0x000fe200078e0a19 */
[C---:B------:R-:W-:Y:S01]  /*14090*/  ISETP.GT.U32.AND P0, PT, R8.reuse, R10, PT ;  /* 0x0000000a0800720c */ /* 0x040fe20003f04070 */
[----:B------:R-:W-:Y:S02]  /*140a0*/  IMAD.MOV R22, RZ, RZ, -R22 ;  /* 0x000000ffff167224 */ /* 0x000fe400078e0a16 */
[----:B------:R-:W-:Y:S01]  /*140b0*/  @!P2 IMAD.MOV R23, RZ, RZ, -R23 ;  /* 0x000000ffff17a224 */ /* 0x000fe200078e0a17 */
[----:B------:R-:W-:Y:S01]  /*140c0*/  STL [R1+0x154], R25 ;  /* 0x0001541901007387 */ /* 0x000fe20000100800 */
[----:B------:R-:W-:Y:S01]  /*140d0*/  @!P5 IMAD.IADD R11, R11, 0x1, -R8 ;  /* 0x000000010b0bd824 */ /* 0x000fe200078e0a08 */
[C---:B------:R-:W-:Y:S01]  /*140e0*/  ISETP.GT.U32.AND P5, PT, R8.reuse, R12, PT ;  /* 0x0000000c0800720c */ /* 0x040fe20003fa4070 */
[----:B------:R-:W-:Y:S01]  /*140f0*/  IMAD.MOV R24, RZ, RZ, -R24 ;  /* 0x000000ffff187224 */ /* 0x000fe200078e0a18 */
[----:B------:R0:W-:Y:S01]  /*14100*/  STL [R1+0x170], R23 ;  /* 0x0001701701007387 */ /* 0x0001e20000100800 */
[C---:B------:R-:W-:Y:S01]  /*14110*/  IMAD R15, R8.reuse, R22, R15 ;  /* 0x00000016080f7224 */ /* 0x040fe200078e020f */
[----:B------:R-:W-:Y:S01]  /*14120*/  ISETP.GT.U32.AND P2, PT, R8, R11, PT ;  /* 0x0000000b0800720c */ /* 0x000fe20003f44070 */
[----:B------:R-:W-:-:S04]  /*14130*/  IMAD.HI.U32 R22, R9, R21, RZ ;  /* 0x0000001509167227 */ /* 0x000fc800078e00ff */
[----:B------:R-:W-:Y:S02]  /*14140*/  IMAD R5, R8, R24, R5 ;  /* 0x0000001808057224 */ /* 0x000fe400078e0205 */
[----:B------:R-:W-:Y:S02]  /*14150*/  IMAD.MOV R22, RZ, RZ, -R22 ;  /* 0x000000ffff167224 */ /* 0x000fe400078e0a16 */
[----:B0-----:R-:W-:Y:S02]  /*14160*/  IMAD.MOV.U32 R23, RZ, RZ, R14 ;  /* 0x000000ffff177224 */ /* 0x001fe400078e000e */
[----:B------:R-:W-:Y:S02]  /*14170*/  VIADD R7, R0, 0x182 ;  /* 0x0000018200077836 */ /* 0x000fe40000000000 */
[----:B------:R-:W-:Y:S01]  /*14180*/  @!P6 IMAD.MOV R23, RZ, RZ, -R23 ;  /* 0x000000ffff17e224 */ /* 0x000fe200078e0a17 */
[C---:B------:R-:W-:Y:S01]  /*14190*/  ISETP.GT.U32.AND P6, PT, R8.reuse, R5, PT ;  /* 0x000000050800720c */ /* 0x040fe20003fc4070 */
[----:B------:R-:W-:Y:S01]  /*141a0*/  IMAD R14, R8, R22, R21 ;  /* 0x00000016080e7224 */ /* 0x000fe200078e0215 */
[----:B------:R-:W-:Y:S01]  /*141b0*/  IABS R2, R7 ;  /* 0x0000000700027213 */ /* 0x000fe20000000000 */
[--C-:B------:R-:W-:Y:S01]  /*141c0*/  @!P0 IMAD.IADD R10, R10, 0x1, -R8.reuse ;  /* 0x000000010a0a8824 */ /* 0x100fe200078e0a08 */
[----:B------:R-:W-:Y:S01]  /*141d0*/  ISETP.GT.U32.AND P0, PT, R8, R15, PT ;  /* 0x0000000f0800720c */ /* 0x000fe20003f04070 */
[--C-:B------:R-:W-:Y:S01]  /*141e0*/  @!P5 IMAD.IADD R12, R12, 0x1, -R8.reuse ;  /* 0x000000010c0cd824 */ /* 0x100fe200078e0a08 */
[----:B------:R-:W-:Y:S01]  /*141f0*/  ISETP.GT.U32.AND P5, PT, R8, R14, PT ;  /* 0x0000000e0800720c */ /* 0x000fe20003fa4070 */
[--C-:B------:R-:W-:Y:S01]  /*14200*/  @!P3 IMAD.IADD R3, R3, 0x1, -R8.reuse ;  /* 0x000000010303b824 */ /* 0x100fe200078e0a08 */
[----:B------:R-:W-:Y:S01]  /*14210*/  ISETP.GE.AND P3, PT, R19, RZ, PT ;  /* 0x000000ff1300720c */ /* 0x000fe20003f66270 */
[----:B------:R-:W-:Y:S01]  /*14220*/  @!P2 IMAD.IADD R11, R11, 0x1, -R8 ;  /* 0x000000010b0ba824 */ /* 0x000fe200078e0a08 */
[----:B------:R-:W-:Y:S01]  /*14230*/  ISETP.GE.AND P2, PT, R17, RZ, PT ;  /* 0x000000ff1100720c */ /* 0x000fe20003f46270 */
[----:B------:R-:W-:Y:S01]  /*14240*/  IMAD.MOV.U32 R21, RZ, RZ, R2 ;  /* 0x000000ffff157224 */ /* 0x000fe200078e0002 */
[----:B------:R0:W-:Y:S01]  /*14250*/  STL [R1+0xafc], R23 ;  /* 0x000afc1701007387 */ /* 0x0001e20000100800 */
[----:B------:R-:W-:Y:S01]  /*14260*/  @!P6 IMAD.IADD R5, R5, 0x1, -R8 ;  /* 0x000000010505e824 */ /* 0x000fe200078e0a08 */
[----:B------:R-:W-:Y:S01]  /*14270*/  ISETP.GE.AND P6, PT, R18, RZ, PT ;  /* 0x000000ff1200720c */ /* 0x000fe20003fc6270 */
[----:B------:R-:W-:-:S04]  /*14280*/  IMAD.HI.U32 R19, R9, R21, RZ ;  /* 0x0000001509137227 */ /* 0x000fc800078e00ff */
[----:B------:R-:W-:Y:S02]  /*14290*/  VIADD R2, R0, 0x183 ;  /* 0x0000018300027836 */ /* 0x000fe40000000000 */
[----:B------:R-:W-:Y:S02]  /*142a0*/  IMAD.MOV.U32 R22, RZ, RZ, R3 ;  /* 0x000000ffff167224 */ /* 0x000fe400078e0003 */
[----:B0-----:R-:W-:Y:S01]  /*142b0*/  IMAD.MOV.U32 R23, RZ, RZ, R10 ;  /* 0x000000ffff177224 */ /* 0x001fe200078e000a */
[----:B------:R-:W-:Y:S01]  /*142c0*/  IABS R17, R2 ;  /* 0x0000000200117213 */ /* 0x000fe20000000000 */
[----:B------:R-:W-:Y:S02]  /*142d0*/  IMAD.MOV R19, RZ, RZ, -R19 ;  /* 0x000000ffff137224 */ /* 0x000fe400078e0a13 */
[----:B------:R-:W-:Y:S02]  /*142e0*/  IMAD.MOV.U32 R3, RZ, RZ, R12 ;  /* 0x000000ffff037224 */ /* 0x000fe400078e000c */
[--C-:B------:R-:W-:Y:S01]  /*142f0*/  @!P0 IMAD.IADD R15, R15, 0x1, -R8.reuse ;  /* 0x000000010f0f8824 */ /* 0x100fe200078e0a08 */
[----:B------:R-:W-:Y:S01]  /*14300*/  ISETP.GE.AND P0, PT, R6, RZ, PT ;  /* 0x000000ff0600720c */ /* 0x000fe20003f06270 */
[----:B------:R-:W-:-:S02]  /*14310*/  @!P5 IMAD.IADD R14, R14, 0x1, -R8 ;  /* 0x000000010e0ed824 */ /* 0x000fc400078e0a08 */
[----:B------:R-:W-:Y:S01]  /*14320*/  @!P1 IMAD.MOV R23, RZ, RZ, -R23 ;  /* 0x000000ffff179224 */ /* 0x000fe200078e0a17 */
[C---:B------:R-:W-:Y:S01]  /*14330*/  ISETP.GT.U32.AND P1, PT, R8.reuse, R5, PT ;  /* 0x000000050800720c */ /* 0x040fe20003f24070 */
[----:B------:R-:W-:Y:S01]  /*14340*/  @!P3 IMAD.MOV R22, RZ, RZ, -R22 ;  /* 0x000000ffff16b224 */ /* 0x000fe200078e0a16 */
[C---:B------:R-:W-:Y:S01]  /*14350*/  ISETP.GT.U32.AND P3, PT, R8.reuse, R14, PT ;  /* 0x0000000e0800720c */ /* 0x040fe20003f64070 */
[C---:B------:R-:W-:Y:S01]  /*14360*/  IMAD R6, R8.reuse, R19, R21 ;  /* 0x0000001308067224 */ /* 0x040fe200078e0215 */
[----:B------:R-:W-:Y:S01]  /*14370*/  STL [R1+0xb0c], R23 ;  /* 0x000b0c1701007387 */ /* 0x000fe20000100800 */
[----:B------:R-:W-:Y:S01]  /*14380*/  @!P2 IMAD.MOV R3, RZ, RZ, -R3 ;  /* 0x000000ffff03a224 */ /* 0x000fe200078e0a03 */
[----:B------:R-:W-:Y:S01]  /*14390*/  ISETP.GT.U32.AND P5, PT, R8, R15, PT ;  /* 0x0000000f0800720c */ /* 0x000fe20003fa4070 */
[----:B------:R-:W-:Y:S01]  /*143a0*/  VIADD R21, R0, 0x184 ;  /* 0x0000018400157836 */ /* 0x000fe20000000000 */
[----:B------:R-:W-:Y:S01]  /*143b0*/  STL [R1+0xb1c], R22 ;  /* 0x000b1c1601007387 */ /* 0x000fe20000100800 */
[----:B------:R-:W-:Y:S01]  /*143c0*/  IMAD.MOV.U32 R12, RZ, RZ, R11 ;  /* 0x000000ffff0c7224 */ /* 0x000fe200078e000b */
[----:B------:R-:W-:Y:S01]  /*143d0*/  ISETP.GE.AND P2, PT, R13, RZ, PT ;  /* 0x000000ff0d00720c */ /* 0x000fe20003f46270 */
[----:B------:R-:W-:Y:S01]  /*143e0*/  IMAD.HI.U32 R10, R9, R17, RZ ;  /* 0x00000011090a7227 */ /* 0x000fe200078e00ff */
[----:B------:R0:W-:Y:S03]  /*143f0*/  STL [R1+0xb2c], R3 ;  /* 0x000b2c0301007387 */ /* 0x0001e60000100800 */
[----:B------:R-:W-:Y:S01]  /*14400*/  @!P6 IMAD.MOV R12, RZ, RZ, -R12 ;  /* 0x000000ffff0ce224 */ /* 0x000fe200078e0a0c */
[----:B------:R-:W-:Y:S01]  /*14410*/  ISETP.GT.U32.AND P6, PT, R8, R6, PT ;  /* 0x000000060800720c */ /* 0x000fe20003fc4070 */
[----:B------:R-:W-:-:S02]  /*14420*/  IMAD.MOV R11, RZ, RZ, -R10 ;  /* 0x000000ffff0b7224 */ /* 0x000fc400078e0a0a */
[--C-:B------:R-:W-:Y:S01]  /*14430*/  @!P1 IMAD.IADD R5, R5, 0x1, -R8.reuse ;  /* 0x0000000105059824 */ /* 0x100fe200078e0a08 */
[----:B------:R1:W-:Y:S01]  /*14440*/  STL [R1+0xb3c], R12 ;  /* 0x000b3c0c01007387 */ /* 0x0003e20000100800 */
[--C-:B------:R-:W-:Y:S01]  /*14450*/  @!P3 IMAD.IADD R14, R14, 0x1, -R8.reuse ;  /* 0x000000010e0eb824 */ /* 0x100fe200078e0a08 */
[----:B0-----:R-:W-:Y:S01]  /*14460*/  IABS R3, R21 ;  /* 0x0000001500037213 */ /* 0x001fe20000000000 */
[----:B------:R-:W-:Y:S01]  /*14470*/  IMAD.MOV.U32 R13, RZ, RZ, R5 ;  /* 0x000000ffff0d7224 */ /* 0x000fe200078e0005 */
[----:B------:R-:W-:Y:S01]  /*14480*/  ISETP.GE.AND P1, PT, R16, RZ, PT ;  /* 0x000000ff1000720c */ /* 0x000fe20003f26270 */
[----:B------:R-:W-:Y:S01]  /*14490*/  @!P5 IMAD.IADD R15, R15, 0x1, -R8 ;  /* 0x000000010f0fd824 */ /* 0x000fe200078e0a08 */
[----:B------:R-:W-:Y:S01]  /*144a0*/  ISETP.GE.AND P5, PT, R7, RZ, PT ;  /* 0x000000ff0700720c */ /* 0x000fe20003fa6270 */
[----:B------:R-:W-:Y:S02]  /*144b0*/  IMAD.MOV.U32 R10, RZ, RZ, R3 ;  /* 0x000000ffff0a7224 */ /* 0x000fe400078e0003 */
[----:B------:R-:W-:-:S02]  /*144c0*/  IMAD R3, R8, R11, R17 ;  /* 0x0000000b08037224 */ /* 0x000fc400078e0211 */
[----:B------:R-:W-:Y:S01]  /*144d0*/  @!P6 IMAD.IADD R6, R6, 0x1, -R8 ;  /* 0x000000010606e824 */ /* 0x000fe200078e0a08 */
[----:B------:R-:W-:Y:S01]  /*144e0*/  ISETP.GE.AND P6, PT, R2, RZ, PT ;  /* 0x000000ff0200720c */ /* 0x000fe20003fc6270 */
[----:B------:R-:W-:Y:S01]  /*144f0*/  @!P0 IMAD.MOV R13, RZ, RZ, -R13 ;  /* 0x000000ffff0d8224 */ /* 0x000fe200078e0a0d */
[C---:B------:R-:W-:Y:S01]  /*14500*/  ISETP.GT.U32.AND P3, PT, R8.reuse, R3, PT ;  /* 0x000000030800720c */ /* 0x040fe20003f64070 */
[----:B------:R-:W-:Y:S01]  /*14510*/  IMAD.HI.U32 R7, R9, R10, RZ ;  /* 0x0000000a09077227 */ /* 0x000fe200078e00ff */
[----:B------:R-:W-:Y:S02]  /*14520*/  ISETP.GT.U32.AND P0, PT, R8, R6, PT ;  /* 0x000000060800720c */ /* 0x000fe40003f04070 */
[----:B------:R0:W-:Y:S01]  /*14530*/  STL [R1+0xb4c], R13 ;  /* 0x000b4c0d01007387 */ /* 0x0001e20000100800 */
[----:B-1----:R-:W-:Y:S02]  /*14540*/  VIADD R12, R0, 0x185 ;  /* 0x00000185000c7836 */ /* 0x002fe40000000000 */
[----:B------:R-:W-:-:S02]  /*14550*/  IMAD.MOV R7, RZ, RZ, -R7 ;  /* 0x000000ffff077224 */ /* 0x000fc400078e0a07 */
[----:B------:R-:W-:Y:S01]  /*14560*/  VIADD R11, R0, 0x188 ;  /* 0x00000188000b7836 */ /* 0x000fe20000000000 */
[----:B------:R-:W-:Y:S01]  /*14570*/  IABS R5, R12 ;  /* 0x0000000c00057213 */ /* 0x000fe20000000000 */
[----:B------:R-:W-:Y:S02]  /*14580*/  IMAD R2, R8, R7, R10 ;  /* 0x0000000708027224 */ /* 0x000fe400078e020a */
[----:B------:R-:W-:Y:S01]  /*14590*/  @!P3 IMAD.IADD R3, R3, 0x1, -R8 ;  /* 0x000000010303b824 */ /* 0x000fe200078e0a08 */
[----:B------:R-:W-:Y:S01]  /*145a0*/  IABS R17, R11 ;  /* 0x0000000b00117213 */ /* 0x000fe20000000000 */
[----:B0-----:R-:W-:-:S03]  /*145b0*/  IMAD.HI.U32 R13, R9, R5, RZ ;  /* 0x00000005090d7227 */ /* 0x001fc600078e00ff */
[----:B------:R-:W-:Y:S01]  /*145c0*/  ISETP.GT.U32.AND P3, PT, R8, R3, PT ;  /* 0x000000030800720c */ /* 0x000fe20003f64070 */
[--C-:B------:R-:W-:Y:S01]  /*145d0*/  @!P0 IMAD.IADD R6, R6, 0x1, -R8.reuse ;  /* 0x0000000106068824 */ /* 0x100fe200078e0a08 */
[----:B------:R-:W-:Y:S01]  /*145e0*/  ISETP.GT.U32.AND P0, PT, R8, R2, PT ;  /* 0x000000020800720c */ /* 0x000fe20003f04070 */
[C---:B------:R-:W-:Y:S02]  /*145f0*/  VIADD R10, R0.reuse, 0x186 ;  /* 0x00000186000a7836 */ /* 0x040fe40000000000 */
[----:B------:R-:W-:Y:S02]  /*14600*/  IMAD.MOV R13, RZ, RZ, -R13 ;  /* 0x000000ffff0d7224 */ /* 0x000fe400078e0a0d */
[----:B------:R-:W-:Y:S01]  /*14610*/  VIADD R7, R0, 0x187 ;  /* 0x0000018700077836 */ /* 0x000fe20000000000 */
[----:B------:R-:W-:Y:S01]  /*14620*/  IABS R22, R10 ;  /* 0x0000000a00167213 */ /* 0x000fe20000000000 */
[C---:B------:R-:W-:Y:S02]  /*14630*/  IMAD R5, R8.reuse, R13, R5 ;  /* 0x0000000d08057224 */ /* 0x040fe400078e0205 */
[----:B------:R-:W-:Y:S01]  /*14640*/  @!P2 IMAD.MOV R15, RZ, RZ, -R15 ;  /* 0x000000ffff0fa224 */ /* 0x000fe200078e0a0f */
[----:B------:R-:W-:Y:S01]  /*14650*/  IABS R16, R7 ;  /* 0x0000000700107213 */ /* 0x000fe20000000000 */
[--C-:B------:R-:W-:Y:S01]  /*14660*/  @!P3 IMAD.IADD R3, R3, 0x1, -R8.reuse ;  /* 0x000000010303b824 */ /* 0x100fe200078e0a08 */
[----:B------:R-:W-:Y:S01]  /*14670*/  ISETP.GT.U32.AND P3, PT, R8, R5, PT ;  /* 0x000000050800720c */ /* 0x000fe20003f64070 */
[----:B------:R-:W-:Y:S01]  /*14680*/  IMAD.HI.U32 R23, R9, R22, RZ ;  /* 0x0000001609177227 */ /* 0x000fe200078e00ff */
[----:B------:R-:W-:Y:S03]  /*14690*/  STL [R1+0x158], R15 ;  /* 0x0001580f01007387 */ /* 0x000fe60000100800 */
[----:B------:R-:W-:Y:S01]  /*146a0*/  @!P0 IMAD.IADD R2, R2, 0x1, -R8 ;  /* 0x0000000102028824 */ /* 0x000fe200078e0a08 */
[----:B------:R-:W-:Y:S01]  /*146b0*/  ISETP.GE.AND P0, PT, R21, RZ, PT ;  /* 0x000000ff1500720c */ /* 0x000fe20003f06270 */
[----:B------:R-:W-:-:S03]  /*146c0*/  IMAD.HI.U32 R18, R9, R16, RZ ;  /* 0x0000001009127227 */ /* 0x000fc600078e00ff */
[----:B------:R-:W-:Y:S01]  /*146d0*/  ISETP.GT.U32.AND P2, PT, R8, R2, PT ;  /* 0x000000020800720c */ /* 0x000fe20003f44070 */
[----:B------:R-:W-:Y:S02]  /*146e0*/  IMAD.MOV R23, RZ, RZ, -R23 ;  /* 0x000000ffff177224 */ /* 0x000fe400078e0a17 */
[----:B------:R-:W-:Y:S02]  /*146f0*/  @!P1 IMAD.MOV R14, RZ, RZ, -R14 ;  /* 0x000000ffff0e9224 */ /* 0x000fe400078e0a0e */
[----:B------:R-:W-:-:S03]  /*14700*/  IMAD.HI.U32 R19, R9, R17, RZ ;  /* 0x0000001109137227 */ /* 0x000fc600078e00ff */
[----:B------:R0:W-:Y:S01]  /*14710*/  STL [R1+0x160], R14 ;  /* 0x0001600e01007387 */ /* 0x0001e20000100800 */
[----:B------:R-:W-:Y:S02]  /*14720*/  IMAD.MOV R18, RZ, RZ, -R18 ;  /* 0x000000ffff127224 */ /* 0x000fe400078e0a12 */
[C---:B------:R-:W-:Y:S02]  /*14730*/  IMAD R22, R8.reuse, R23, R22 ;  /* 0x0000001708167224 */ /* 0x040fe400078e0216 */
[----:B------:R-:W-:Y:S02]  /*14740*/  IMAD.MOV R19, RZ, RZ, -R19 ;  /* 0x000000ffff137224 */ /* 0x000fe400078e0a13 */
[C---:B------:R-:W-:Y:S02]  /*14750*/  IMAD R16, R8.reuse, R18, R16 ;  /* 0x0000001208107224 */ /* 0x040fe400078e0210 */
[----:B------:R-:W-:Y:S01]  /*14760*/  @!P3 IMAD.IADD R5, R5, 0x1, -R8 ;  /* 0x000000010505b824 */ /* 0x000fe200078e0a08 */
[----:B------:R-:W-:Y:S01]  /*14770*/  ISETP.GT.U32.AND P3, PT, R8, R22, PT ;  /* 0x000000160800720c */ /* 0x000fe20003f64070 */
[----:B0-----:R-:W-:-:S02]  /*14780*/  IMAD.MOV.U32 R14, RZ, RZ, R6 ;  /* 0x000000ffff0e7224 */ /* 0x001fc400078e0006 */
[C---:B------:R-:W-:Y:S01]  /*14790*/  IMAD R17, R8.reuse, R19, R17 ;  /* 0x0000001308117224 */ /* 0x040fe200078e0211 */
[C---:B------:R-:W-:Y:S01]  /*147a0*/  ISETP.GT.U32.AND P1, PT, R8.reuse, R5, PT ;  /* 0x000000050800720c */ /* 0x040fe20003f24070 */
[----:B------:R-:W-:Y:S01]  /*147b0*/  @!P5 IMAD.MOV R14, RZ, RZ, -R14 ;  /* 0x000000ffff0ed224 */ /* 0x000fe200078e0a0e */
[----:B------:R-:W-:Y:S01]  /*147c0*/  ISETP.GT.U32.AND P5, PT, R8, R16, PT ;  /* 0x000000100800720c */ /* 0x000fe20003fa4070 */
[--C-:B------:R-:W-:Y:S01]  /*147d0*/  @!P2 IMAD.IADD R2, R2, 0x1, -R8.reuse ;  /* 0x000000010202a824 */ /* 0x100fe200078e0a08 */
[----:B------:R-:W-:Y:S01]  /*147e0*/  ISETP.GT.U32.AND P2, PT, R8, R17, PT ;  /* 0x000000110800720c */ /* 0x000fe20003f44070 */
[----:B------:R-:W-:Y:S01]  /*147f0*/  VIADD R13, R0, 0x189 ;  /* 0x00000189000d7836 */ /* 0x000fe20000000000 */
[----:B------:R0:W-:Y:S01]  /*14800*/  STL [R1+0x5fc], R14 ;  /* 0x0005fc0e01007387 */ /* 0x0001e20000100800 */
[----:B------:R-:W-:Y:S01]  /*14810*/  @!P6 IMAD.MOV R3, RZ, RZ, -R3 ;  /* 0x000000ffff03e224 */ /* 0x000fe200078e0a03 */
[----:B------:R-:W-:Y:S01]  /*14820*/  ISETP.GE.AND P6, PT, R12, RZ, PT ;  /* 0x000000ff0c00720c */ /* 0x000fe20003fc6270 */
[--C-:B------:R-:W-:Y:S01]  /*14830*/  @!P3 IMAD.IADD R22, R22, 0x1, -R8.reuse ;  /* 0x000000011616b824 */ /* 0x100fe200078e0a08 */
[----:B------:R-:W-:Y:S01]  /*14840*/  IABS R21, R13 ;  /* 0x0000000d00157213 */ /* 0x000fe20000000000 */
[----:B------:R-:W-:Y:S01]  /*14850*/  VIADD R23, R0, 0x196 ;  /* 0x0000019600177836 */ /* 0x000fe20000000000 */
[----:B------:R1:W-:Y:S01]  /*14860*/  STL [R1+0xb6c], R3 ;  /* 0x000b6c0301007387 */ /* 0x0003e20000100800 */
[--C-:B------:R-:W-:Y:S01]  /*14870*/  @!P1 IMAD.IADD R5, R5, 0x1, -R8.reuse ;  /* 0x0000000105059824 */ /* 0x100fe200078e0a08 */
[----:B------:R-:W-:Y:S01]  /*14880*/  ISETP.GE.AND P1, PT, R10, RZ, PT ;  /* 0x000000ff0a00720c */ /* 0x000fe20003f26270 */
[----:B------:R-:W-:Y:S01]  /*14890*/  @!P5 IMAD.IADD R16, R16, 0x1, -R8 ;  /* 0x000000011010d824 */ /* 0x000fe200078e0a08 */
[----:B------:R-:W-:Y:S01]  /*148a0*/  ISETP.GT.U32.AND P5, PT, R8, R22, PT ;  /* 0x000000160800720c */ /* 0x000fe20003fa4070 */
[----:B------:R-:W-:Y:S01]  /*148b0*/  IMAD.HI.U32 R6, R9, R21, RZ ;  /* 0x0000001509067227 */ /* 0x000fe200078e00ff */
[----:B------:R-:W-:-:S03]  /*148c0*/  ISETP.GE.AND P3, PT, R7, RZ, PT ;  /* 0x000000ff0700720c */ /* 0x000fc60003f66270 */
[----:B0-----:R-:W-:Y:S02]  /*148d0*/  IMAD.MOV.U32 R14, RZ, RZ, R2 ;  /* 0x000000ffff0e7224 */ /* 0x001fe400078e0002 */
[----:B-1----:R-:W-:Y:S02]  /*148e0*/  VIADD R3, R0, 0x18a ;  /* 0x0000018a00037836 */ /* 0x002fe40000000000 */
[----:B------:R-:W-:Y:S01]  /*148f0*/  @!P2 IMAD.IADD R17, R17, 0x1, -R8 ;  /* 0x000000011111a824 */ /* 0x000fe200078e0a08 */
[C---:B------:R-:W-:Y:S01]  /*14900*/  ISETP.GT.U32.AND P2, PT, R8.reuse, R16, PT ;  /* 0x000000100800720c */ /* 0x040fe20003f44070 */
[----:B------:R-:W-:Y:S01]  /*14910*/  IMAD.MOV R6, RZ, RZ, -R6 ;  /* 0x000000ffff067224 */ /* 0x000fe200078e0a06 */
[----:B------:R-:W-:Y:S01]  /*14920*/  IABS R10, R3 ;  /* 0x00000003000a7213 */ /* 0x000fe20000000000 */
[----:B------:R-:W-:Y:S01]  /*14930*/  @!P0 IMAD.MOV R14, RZ, RZ, -R14 ;  /* 0x000000ffff0e8224 */ /* 0x000fe200078e0a0e */
[----:B------:R-:W-:Y:S01]  /*14940*/  ISETP.GT.U32.AND P0, PT, R8, R17, PT ;  /* 0x000000110800720c */ /* 0x000fe20003f04070 */
[----:B------:R-:W-:-:S02]  /*14950*/  VIADD R2, R0, 0x18b ;  /* 0x0000018b00027836 */ /* 0x000fc40000000000 */
[----:B------:R-:W-:Y:S01]  /*14960*/  IMAD R21, R8, R6, R21 ;  /* 0x0000000608157224 */ /* 0x000fe200078e0215 */
[----:B------:R0:W-:Y:S01]  /*14970*/  STL [R1+0x604], R14 ;  /* 0x0006040e01007387 */ /* 0x0001e20000100800 */
[----:B------:R-:W-:Y:S01]  /*14980*/  IMAD.MOV.U32 R6, RZ, RZ, R10 ;  /* 0x000000ffff067224 */ /* 0x000fe200078e000a */
[----:B------:R-:W-:Y:S01]  /*14990*/  IABS R10, R2 ;  /* 0x00000002000a7213 */ /* 0x000fe20000000000 */
[----:B------:R-:W-:Y:S01]  /*149a0*/  @!P5 IMAD.IADD R22, R22, 0x1, -R8 ;  /* 0x000000011616d824 */ /* 0x000fe200078e0a08 */
[----:B------:R-:W-:Y:S01]  /*149b0*/  ISETP.GT.U32.AND P5, PT, R8, R21, PT ;  /* 0x000000150800720c */ /* 0x000fe20003fa4070 */
[----:B------:R-:W-:-:S04]  /*149c0*/  IMAD.HI.U32 R7, R9, R6, RZ ;  /* 0x0000000609077227 */ /* 0x000fc800078e00ff */
[----:B------:R-:W-:Y:S02]  /*149d0*/  IMAD.MOV R7, RZ, RZ, -R7 ;  /* 0x000000ffff077224 */ /* 0x000fe400078e0a07 */
[----:B------:R-:W-:-:S04]  /*149e0*/  IMAD.HI.U32 R12, R9, R10, RZ ;  /* 0x0000000a090c7227 */ /* 0x000fc800078e00ff */
[----:B------:R-:W-:Y:S01]  /*149f0*/  @!P0 IMAD.IADD R17, R17, 0x1, -R8 ;  /* 0x0000000111118824 */ /* 0x000fe200078e0a08 */
[----:B------:R-:W-:Y:S01]  /*14a00*/  ISETP.GE.AND P0, PT, R13, RZ, PT ;  /* 0x000000ff0d00720c */ /* 0x000fe20003f06270 */
[----:B------:R-:W-:Y:S01]  /*14a10*/  @!P6 IMAD.MOV R5, RZ, RZ, -R5 ;  /* 0x000000ffff05e224 */ /* 0x000fe200078e0a05 */
[----:B------:R-:W-:Y:S01]  /*14a20*/  ISETP.GE.AND P6, PT, R11, RZ, PT ;  /* 0x000000ff0b00720c */ /* 0x000fe20003fc6270 */
[----:B0-----:R-:W-:Y:S02]  /*14a30*/  IMAD.MOV.U32 R14, RZ, RZ, R22 ;  /* 0x000000ffff0e7224 */ /* 0x001fe400078e0016 */
[----:B------:R-:W-:Y:S01]  /*14a40*/  IMAD R6, R8, R7, R6 ;  /* 0x0000000708067224 */ /* 0x000fe200078e0206 */
[----:B------:R0:W-:Y:S01]  /*14a50*/  STL [R1+0xb8c], R5 ;  /* 0x000b8c0501007387 */ /* 0x0001e20000100800 */
[----:B------:R-:W-:Y:S02]  /*14a60*/  IMAD.MOV R13, RZ, RZ, -R12 ;  /* 0x000000ffff0d7224 */ /* 0x000fe400078e0a0c */
[----:B------:R-:W-:Y:S01]  /*14a70*/  @!P2 IMAD.IADD R16, R16, 0x1, -R8 ;  /* 0x000000011010a824 */ /* 0x000fe200078e0a08 */
[----:B------:R-:W-:Y:S01]  /*14a80*/  ISETP.GT.U32.AND P2, PT, R8, R6, PT ;  /* 0x000000060800720c */ /* 0x000fe20003f44070 */
[----:B------:R-:W-:-:S02]  /*14a90*/  VIADD R7, R0, 0x18c ;  /* 0x0000018c00077836 */ /* 0x000fc40000000000 */
[----:B------:R-:W-:Y:S02]  /*14aa0*/  @!P1 IMAD.MOV R14, RZ, RZ, -R14 ;  /* 0x000000ffff0e9224 */ /* 0x000fe400078e0a0e */
[----:B------:R-:W-:Y:S01]  /*14ab0*/  IMAD R10, R8, R13, R10 ;  /* 0x0000000d080a7224 */ /* 0x000fe200078e020a */
[----:B------:R-:W-:Y:S01]  /*14ac0*/  IABS R11, R7 ;  /* 0x00000007000b7213 */ /* 0x000fe20000000000 */
[----:B0-----:R-:W-:Y:S01]  /*14ad0*/  VIADD R5, R0, 0x18d ;  /* 0x0000018d00057836 */ /* 0x001fe20000000000 */
[----:B------:R0:W-:Y:S01]  /*14ae0*/  STL [R1+0x5f8], R14 ;  /* 0x0005f80e01007387 */ /* 0x0001e20000100800 */
[----:B------:R-:W-:Y:S01]  /*14af0*/  @!P5 IMAD.IADD R21, R21, 0x1, -R8 ;  /* 0x000000011515d824 */ /* 0x000fe200078e0a08 */
[----:B------:R-:W-:Y:S01]  /*14b00*/  ISETP.GE.AND P5, PT, R3, RZ, PT ;  /* 0x000000ff0300720c */ /* 0x000fe20003fa6270 */
[----:B------:R-:W-:Y:S01]  /*14b10*/  IMAD.MOV.U32 R13, RZ, RZ, R16 ;  /* 0x000000ffff0d7224 */ /* 0x000fe200078e0010 */
[----:B------:R-:W-:Y:S01]  /*14b20*/  IABS R12, R5 ;  /* 0x00000005000c7213 */ /* 0x000fe20000000000 */
[----:B------:R-:W-:Y:S01]  /*14b30*/  IMAD.HI.U32 R3, R9, R11, RZ ;  /* 0x0000000b09037227 */ /* 0x000fe200078e00ff */
[----:B------:R-:W-:-:S03]  /*14b40*/  ISETP.GT.U32.AND P1, PT, R8, R21, PT ;  /* 0x000000150800720c */ /* 0x000fc60003f24070 */
[----:B------:R-:W-:Y:S01]  /*14b50*/  @!P3 IMAD.MOV R13, RZ, RZ, -R13 ;  /* 0x000000ffff0db224 */ /* 0x000fe200078e0a0d */
[----:B------:R-:W-:Y:S01]  /*14b60*/  ISETP.GE.AND P3, PT, R2, RZ, PT ;  /* 0x000000ff0200720c */ /* 0x000fe20003f66270 */
[----:B0-----:R-:W-:Y:S02]  /*14b70*/  IMAD.MOV.U32 R14, RZ, RZ, R17 ;  /* 0x000000ffff0e7224 */ /* 0x001fe400078e0011 */
[----:B------:R-:W-:Y:S01]  /*14b80*/  IMAD.MOV R3, RZ, RZ, -R3 ;  /* 0x000000ffff037224 */ /* 0x000fe200078e0a03 */
[----:B------:R0:W-:Y:S01]  /*14b90*/  STL [R1+0x600], R13 ;  /* 0x0006000d01007387 */ /* 0x0001e20000100800 */
[----:B------:R-:W-:Y:S01]  /*14ba0*/  @!P6 IMAD.MOV R14, RZ, RZ, -R14 ;  /* 0x000000ffff0ee224 */ /* 0x000fe200078e0a0e */
[----:B------:R-:W-:Y:S01]  /*14bb0*/  ISETP.GT.U32.AND P6, PT, R8, R10, PT ;  /* 0x0000000a0800720c */ /* 0x000fe20003fc4070 */
[--C-:B------:R-:W-:Y:S02]  /*14bc0*/  @!P2 IMAD.IADD R6, R6, 0x1, -R8.reuse ;  /* 0x000000010606a824 */ /* 0x100fe400078e0a08 */
[----:B------:R-:W-:Y:S01]  /*14bd0*/  IMAD R11, R8, R3, R11 ;  /* 0x00000003080b7224 */ /* 0x000fe200078e020b */
[----:B------:R1:W-:Y:S01]  /*14be0*/  STL [R1+0x164], R14 ;  /* 0x0001640e01007387 */ /* 0x0003e20000100800 */
[----:B------:R-:W-:Y:S01]  /*14bf0*/  VIADD R2, R0, 0x18e ;  /* 0x0000018e00027836 */ /* 0x000fe20000000000 */
[C---:B------:R-:W-:Y:S01]  /*14c00*/  ISETP.GT.U32.AND P2, PT, R8.reuse, R6, PT ;  /* 0x000000060800720c */ /* 0x040fe20003f44070 */
[----:B------:R-:W-:Y:S01]  /*14c10*/  @!P1 IMAD.IADD R21, R21, 0x1, -R8 ;  /* 0x0000000115159824 */ /* 0x000fe200078e0a08 */
[----:B------:R-:W-:Y:S01]  /*14c20*/  ISETP.GT.U32.AND P1, PT, R8, R11, PT ;  /* 0x0000000b0800720c */ /* 0x000fe20003f24070 */
[----:B0-----:R-:W-:-:S04]  /*14c30*/  IMAD.HI.U32 R13, R9, R12, RZ ;  /* 0x0000000c090d7227 */ /* 0x001fc800078e00ff */
[----:B------:R-:W-:Y:S02]  /*14c40*/  @!P6 IMAD.IADD R10, R10, 0x1, -R8 ;  /* 0x000000010a0ae824 */ /* 0x000fe400078e0a08 */
[----:B-1----:R-:W-:Y:S01]  /*14c50*/  IMAD.MOV R14, RZ, RZ, -R13 ;  /* 0x000000ffff0e7224 */ /* 0x002fe200078e0a0d */
[----:B------:R-:W-:Y:S01]  /*14c60*/  IABS R13, R2 ;  /* 0x00000002000d7213 */ /* 0x000fe20000000000 */
[----:B------:R-:W-:Y:S02]  /*14c70*/  IMAD.MOV.U32 R16, RZ, RZ, R21 ;  /* 0x000000ffff107224 */ /* 0x000fe400078e0015 */
[C---:B------:R-:W-:Y:S02]  /*14c80*/  IMAD R12, R8.reuse, R14, R12 ;  /* 0x0000000e080c7224 */ /* 0x040fe400078e020c */
[----:B------:R-:W-:Y:S01]  /*14c90*/  @!P0 IMAD.MOV R16, RZ, RZ, -R16 ;  /* 0x000000ffff108224 */ /* 0x000fe200078e0a10 */
[C---:B------:R-:W-:Y:S01]  /*14ca0*/  ISETP.GT.U32.AND P0, PT, R8.reuse, R10, PT ;  /* 0x0000000a0800720c */ /* 0x040fe20003f04070 */
[----:B------:R-:W-:Y:S01]  /*14cb0*/  IMAD.HI.U32 R15, R9, R13, RZ ;  /* 0x0000000d090f7227 */ /* 0x000fe200078e00ff */
[----:B------:R-:W-:-:S02]  /*14cc0*/  ISETP.GT.U32.AND P6, PT, R8, R12, PT ;  /* 0x0000000c0800720c */ /* 0x000fc40003fc4070 */
[----:B------:R0:W-:Y:S01]  /*14cd0*/  STL [R1+0x16c], R16 ;  /* 0x00016c1001007387 */ /* 0x0001e20000100800 */
[----:B------:R-:W-:Y:S02]  /*14ce0*/  VIADD R3, R0, 0x18f ;  /* 0x0000018f00037836 */ /* 0x000fe40000000000 */
[--C-:B------:R-:W-:Y:S01]  /*14cf0*/  @!P2 IMAD.IADD R6, R6, 0x1, -R8.reuse ;  /* 0x000000010606a824 */ /* 0x100fe200078e0a08 */
[----:B------:R-:W-:Y:S01]  /*14d00*/  ISETP.GE.AND P2, PT, R7, RZ, PT ;  /* 0x000000ff0700720c */ /* 0x000fe20003f46270 */
[----:B------:R-:W-:Y:S01]  /*14d10*/  IMAD.MOV R15, RZ, RZ, -R15 ;  /* 0x000000ffff0f7224 */ /* 0x000fe200078e0a0f */
[----:B------:R-:W-:Y:S01]  /*14d20*/  IABS R14, R3 ;  /* 0x00000003000e7213 */ /* 0x000fe20000000000 */
[----:B------:R-:W-:Y:S02]  /*14d30*/  @!P1 IMAD.IADD R11, R11, 0x1, -R8 ;  /* 0x000000010b0b9824 */ /* 0x000fe400078e0a08 */
[----:B------:R-:W-:Y:S02]  /*14d40*/  VIADD R7, R0, 0x190 ;  /* 0x0000019000077836 */ /* 0x000fe40000000000 */
[----:B0-----:R-:W-:Y:S01]  /*14d50*/  IMAD.MOV.U32 R16, RZ, RZ, R6 ;  /* 0x000000ffff107224 */ /* 0x001fe200078e0006 */
[----:B------:R-:W-:Y:S01]  /*14d60*/  ISETP.GT.U32.AND P1, PT, R8, R11, PT ;  /* 0x0000000b0800720c */ /* 0x000fe20003f24070 */
[----:B------:R-:W-:-:S02]  /*14d70*/  @!P6 IMAD.IADD R12, R12, 0x1, -R8 ;  /* 0x000000010c0ce824 */ /* 0x000fc400078e0a08 */
[C---:B------:R-:W-:Y:S02]  /*14d80*/  IMAD R13, R8.reuse, R15, R13 ;  /* 0x0000000f080d7224 */ /* 0x040fe400078e020d */
[----:B------:R-:W-:Y:S01]  /*14d90*/  @!P5 IMAD.MOV R16, RZ, RZ, -R16 ;  /* 0x000000ffff10d224 */ /* 0x000fe200078e0a10 */
[----:B------:R-:W-:Y:S01]  /*14da0*/  ISETP.GE.AND P5, PT, R5, RZ, PT ;  /* 0x000000ff0500720c */ /* 0x000fe20003fa6270 */
[----:B------:R-:W-:Y:S01]  /*14db0*/  IMAD.HI.U32 R6, R9, R14, RZ ;  /* 0x0000000e09067227 */ /* 0x000fe200078e00ff */
[----:B------:R-:W-:Y:S02]  /*14dc0*/  IABS R5, R7 ;  /* 0x0000000700057213 */ /* 0x000fe40000000000 */
[----:B------:R-:W-:Y:S01]  /*14dd0*/  ISETP.GT.U32.AND P6, PT, R8, R12, PT ;  /* 0x0000000c0800720c */ /* 0x000fe20003fc4070 */
[----:B------:R-:W-:Y:S01]  /*14de0*/  @!P0 IMAD.IADD R10, R10, 0x1, -R8 ;  /* 0x000000010a0a8824 */ /* 0x000fe200078e0a08 */
[----:B------:R-:W-:Y:S01]  /*14df0*/  ISETP.GT.U32.AND P0, PT, R8, R13, PT ;  /* 0x0000000d0800720c */ /* 0x000fe20003f04070 */
[----:B------:R-:W-:Y:S01]  /*14e00*/  IMAD.MOV R6, RZ, RZ, -R6 ;  /* 0x000000ffff067224 */ /* 0x000fe200078e0a06 */
[----:B------:R0:W-:Y:S01]  /*14e10*/  STL [R1+0x5f4], R16 ;  /* 0x0005f41001007387 */ /* 0x0001e20000100800 */
[----:B------:R-:W-:-:S02]  /*14e20*/  @!P1 IMAD.IADD R11, R11, 0x1, -R8 ;  /* 0x000000010b0b9824 */ /* 0x000fc400078e0a08 */
[----:B------:R-:W-:Y:S02]  /*14e30*/  IMAD.MOV.U32 R18, RZ, RZ, R10 ;  /* 0x000000ffff127224 */ /* 0x000fe400078e000a */
[----:B------:R-:W-:Y:S02]  /*14e40*/  IMAD.MOV.U32 R17, RZ, RZ, R11 ;  /* 0x000000ffff117224 */ /* 0x000fe400078e000b */
[----:B------:R-:W-:Y:S01]  /*14e50*/  @!P3 IMAD.MOV R18, RZ, RZ, -R18 ;  /* 0x000000ffff12b224 */ /* 0x000fe200078e0a12 */
[----:B------:R-:W-:Y:S01]  /*14e60*/  ISETP.GE.AND P3, PT, R2, RZ, PT ;  /* 0x000000ff0200720c */ /* 0x000fe20003f66270 */
[----:B------:R-:W-:Y:S01]  /*14e70*/  @!P6 IMAD.IADD R12, R12, 0x1, -R8 ;  /* 0x000000010c0ce824 */ /* 0x000fe200078e0a08 */
[----:B------:R-:W-:Y:S01]  /*14e80*/  ISETP.GE.AND P6, PT, R7, RZ, PT ;  /* 0x000000ff0700720c */ /* 0x000fe20003fc6270 */
[----:B0-----:R-:W-:Y:S01]  /*14e90*/  IMAD.MOV.U32 R16, RZ, RZ, R5 ;  /* 0x000000ffff107224 */ /* 0x001fe200078e0005 */
[----:B------:R-:W-:Y:S01]  /*14ea0*/  STL [R1+0x494], R18 ;  /* 0x0004941201007387 */ /* 0x000fe20000100800 */
[----:B------:R-:W-:-:S02]  /*14eb0*/  IMAD R5, R8, R6, R14 ;  /* 0x0000000608057224 */ /* 0x000fc400078e020e */
[----:B------:R-:W-:-:S03]  /*14ec0*/  IMAD.HI.U32 R6, R9, R16, RZ ;  /* 0x0000001009067227 */ /* 0x000fc600078e00ff */
[C---:B------:R-:W-:Y:S01]  /*14ed0*/  ISETP.GT.U32.AND P1, PT, R8.reuse, R5, PT ;  /* 0x000000050800720c */ /* 0x040fe20003f24070 */
[----:B------:R-:W-:Y:S02]  /*14ee0*/  IMAD.MOV R6, RZ, RZ, -R6 ;  /* 0x000000ffff067224 */ /* 0x000fe400078e0a06 */
[----:B------:R-:W-:Y:S02]  /*14ef0*/  @!P0 IMAD.IADD R13, R13, 0x1, -R8 ;  /* 0x000000010d0d8824 */ /* 0x000fe400078e0a08 */
        /* <DEDUP_REMOVED lines=8> */
[----:B------:R-:W-:-:S02]  /*14f80*/  VIADD R6, R0, 0x192 ;  /* 0x0000019200067836 */ /* 0x000fc40000000000 */
[----:B------:R-:W-:Y:S01]  /*14f90*/  @!P2 IMAD.MOV R17, RZ, RZ, -R17 ;  /* 0x000000ffff11a224 */ /* 0x000fe200078e0a11 */
[----:B------:R-:W-:Y:S01]  /*14fa0*/  ISETP.GT.U32.AND P1, PT, R8, R5, PT ;  /* 0x000000050800720c */ /* 0x000fe20003f24070 */
[----:B------:R-:W-:Y:S01]  /*14fb0*/  IMAD.HI.U32 R12, R9, R11, RZ ;  /* 0x0000000b090c7227 */ /* 0x000fe200078e00ff */
[----:B------:R-:W-:Y:S02]  /*14fc0*/  ISETP.GE.AND P2, PT, R3, RZ, PT ;  /* 0x000000ff0300720c */ /* 0x000fe40003f46270 */
[----:B------:R-:W-:Y:S01]  /*14fd0*/  IABS R15, R6 ;  /* 0x00000006000f7213 */ /* 0x000fe20000000000 */
[--C-:B------:R-:W-:Y:S01]  /*14fe0*/  @!P0 IMAD.IADD R13, R13, 0x1, -R8.reuse ;  /* 0x000000010d0d8824 */ /* 0x100fe200078e0a08 */
[----:B------:R-:W-:Y:S01]  /*14ff0*/  ISETP.GE.AND P0, PT, R7, RZ, PT ;  /* 0x000000ff0700720c */ /* 0x000fe20003f06270 */
[----:B------:R-:W-:Y:S01]  /*15000*/  @!P5 IMAD.IADD R16, R16, 0x1, -R8 ;  /* 0x000000011010d824 */ /* 0x000fe200078e0a08 */
[----:B------:R-:W-:Y:S01]  /*15010*/  STL [R1+0x5f0], R17 ;  /* 0x0005f01101007387 */ /* 0x000fe20000100800 */
[----:B------:R-:W-:-:S02]  /*15020*/  IMAD.MOV.U32 R14, RZ, RZ, R13 ;  /* 0x000000ffff0e7224 */ /* 0x000fc400078e000d */
[----:B------:R-:W-:Y:S01]  /*15030*/  VIADD R2, R0, 0x193 ;  /* 0x0000019300027836 */ /* 0x000fe20000000000 */
[----:B------:R0:W-:Y:S01]  /*15040*/  STL [R1+0x5ec], R10 ;  /* 0x0005ec0a01007387 */ /* 0x0001e20000100800 */
[----:B------:R-:W-:Y:S02]  /*15050*/  IMAD.MOV R12, RZ, RZ, -R12 ;  /* 0x000000ffff0c7224 */ /* 0x000fe400078e0a0c */
[----:B------:R-:W-:Y:S01]  /*15060*/  @!P3 IMAD.MOV R14, RZ, RZ, -R14 ;  /* 0x000000ffff0eb224 */ /* 0x000fe200078e0a0e */
[----:B------:R-:W-:Y:S01]  /*15070*/  ISETP.GT.U32.AND P3, PT, R8, R16, PT ;  /* 0x000000100800720c */ /* 0x000fe20003f64070 */
[----:B------:R-:W-:Y:S01]  /*15080*/  IMAD.HI.U32 R7, R9, R15, RZ ;  /* 0x0000000f09077227 */ /* 0x000fe200078e00ff */
[----:B------:R-:W-:Y:S02]  /*15090*/  IABS R3, R2 ;  /* 0x0000000200037213 */ /* 0x000fe40000000000 */
[----:B------:R-:W-:Y:S01]  /*150a0*/  ISETP.GE.AND P5, PT, R2, RZ, PT ;  /* 0x000000ff0200720c */ /* 0x000fe20003fa6270 */
[----:B------:R-:W-:Y:S01]  /*150b0*/  @!P1 IMAD.IADD R5, R5, 0x1, -R8 ;  /* 0x0000000105059824 */ /* 0x000fe200078e0a08 */
[----:B------:R1:W-:Y:S01]  /*150c0*/  STL [R1+0x490], R14 ;  /* 0x0004900e01007387 */ /* 0x0003e20000100800 */
[----:B------:R-:W-:Y:S01]  /*150d0*/  IMAD R2, R8, R12, R11 ;  /* 0x0000000c08027224 */ /* 0x000fe200078e020b */
[----:B------:R-:W-:Y:S01]  /*150e0*/  IABS R11, R23 ;  /* 0x00000017000b7213 */ /* 0x000fe20000000000 */
[----:B------:R-:W-:Y:S01]  /*150f0*/  IMAD.MOV R7, RZ, RZ, -R7 ;  /* 0x000000ffff077224 */ /* 0x000fe200078e0a07 */
[----:B------:R-:W-:Y:S01]  /*15100*/  ISETP.GE.AND P1, PT, R6, RZ, PT ;  /* 0x000000ff0600720c */ /* 0x000fe20003f26270 */
[----:B------:R-:W-:Y:S01]  /*15110*/  @!P2 IMAD.MOV R5, RZ, RZ, -R5 ;  /* 0x000000ffff05a224 */ /* 0x000fe200078e0a05 */
[C---:B------:R-:W-:Y:S01]  /*15120*/  ISETP.GT.U32.AND P2, PT, R8.reuse, R2, PT ;  /* 0x000000020800720c */ /* 0x040fe20003f44070 */
[----:B------:R-:W-:-:S02]  /*15130*/  IMAD R15, R8, R7, R15 ;  /* 0x00000007080f7224 */ /* 0x000fc400078e020f */
[----:B------:R-:W-:Y:S01]  /*15140*/  @!P3 IMAD.IADD R16, R16, 0x1, -R8 ;  /* 0x000000011010b824 */ /* 0x000fe200078e0a08 */
[----:B------:R2:W-:Y:S01]  /*15150*/  STL [R1+0x484], R5 ;  /* 0x0004840501007387 */ /* 0x0005e20000100800 */
[----:B0-----:R-:W-:Y:S01]  /*15160*/  IMAD.HI.U32 R10, R9, R3, RZ ;  /* 0x00000003090a7227 */ /* 0x001fe200078e00ff */
[----:B------:R-:W-:-:S03]  /*15170*/  ISETP.GT.U32.AND P3, PT, R8, R15, PT ;  /* 0x0000000f0800720c */ /* 0x000fc60003f64070 */
[----:B------:R-:W-:Y:S02]  /*15180*/  VIADD R22, R0, 0x194 ;  /* 0x0000019400167836 */ /* 0x000fe40000000000 */
[----:B------:R-:W-:Y:S02]  /*15190*/  IMAD.MOV R10, RZ, RZ, -R10 ;  /* 0x000000ffff0a7224 */ /* 0x000fe400078e0a0a */
[----:B------:R-:W-:Y:S01]  /*151a0*/  @!P2 IMAD.IADD R2, R2, 0x1, -R8 ;  /* 0x000000010202a824 */ /* 0x000fe200078e0a08 */
[----:B------:R-:W-:Y:S01]  /*151b0*/  IABS R7, R22 ;  /* 0x0000001600077213 */ /* 0x000fe20000000000 */
[----:B------:R-:W-:Y:S02]  /*151c0*/  IMAD R13, R8, R10, R3 ;  /* 0x0000000a080d7224 */ /* 0x000fe400078e0203 */
[----:B------:R-:W-:Y:S01]  /*151d0*/  VIADD R3, R0, 0x195 ;  /* 0x0000019500037836 */ /* 0x000fe20000000000 */
[----:B------:R-:W-:Y:S01]  /*151e0*/  ISETP.GT.U32.AND P2, PT, R8, R2, PT ;  /* 0x000000020800720c */ /* 0x000fe20003f44070 */
[----:B------:R-:W-:-:S03]  /*151f0*/  IMAD.HI.U32 R18, R9, R7, RZ ;  /* 0x0000000709127227 */ /* 0x000fc600078e00ff */
[----:B------:R-:W-:Y:S01]  /*15200*/  IABS R10, R3 ;  /* 0x00000003000a7213 */ /* 0x000fe20000000000 */
[----:B------:R-:W-:Y:S02]  /*15210*/  @!P3 IMAD.IADD R15, R15, 0x1, -R8 ;  /* 0x000000010f0fb824 */ /* 0x000fe400078e0a08 */
[----:B------:R-:W-:Y:S02]  /*15220*/  IMAD.MOV.U32 R21, RZ, RZ, R16 ;  /* 0x000000ffff157224 */ /* 0x000fe400078e0010 */
[----:B------:R-:W-:Y:S01]  /*15230*/  IMAD.MOV R18, RZ, RZ, -R18 ;  /* 0x000000ffff127224 */ /* 0x000fe200078e0a12 */
[----:B------:R-:W-:Y:S01]  /*15240*/  ISETP.GT.U32.AND P3, PT, R8, R15, PT ;  /* 0x0000000f0800720c */ /* 0x000fe20003f64070 */
[----:B-1----:R-:W-:-:S04]  /*15250*/  IMAD.HI.U32 R14, R9, R10, RZ ;  /* 0x0000000a090e7227 */ /* 0x002fc800078e00ff */
[----:B------:R-:W-:Y:S01]  /*15260*/  @!P6 IMAD.MOV R21, RZ, RZ, -R21 ;  /* 0x000000ffff15e224 */ /* 0x000fe200078e0a15 */
[----:B------:R-:W-:Y:S01]  /*15270*/  ISETP.GT.U32.AND P6, PT, R8, R13, PT ;  /* 0x0000000d0800720c */ /* 0x000fe20003fc4070 */
[----:B--2---:R-:W-:-:S03]  /*15280*/  IMAD.HI.U32 R5, R9, R11, RZ ;  /* 0x0000000b09057227 */ /* 0x004fc600078e00ff */
[----:B------:R0:W-:Y:S01]  /*15290*/  STL [R1+0x168], R21 ;  /* 0x0001681501007387 */ /* 0x0001e20000100800 */
[----:B------:R-:W-:Y:S02]  /*152a0*/  IMAD R7, R8, R18, R7 ;  /* 0x0000001208077224 */ /* 0x000fe400078e0207 */
[----:B------:R-:W-:Y:S02]  /*152b0*/  IMAD.MOV R14, RZ, RZ, -R14 ;  /* 0x000000ffff0e7224 */ /* 0x000fe400078e0a0e */
[----:B------:R-:W-:Y:S02]  /*152c0*/  IMAD.MOV R16, RZ, RZ, -R5 ;  /* 0x000000ffff107224 */ /* 0x000fe400078e0a05 */
[----:B------:R-:W-:Y:S01]  /*152d0*/  @!P2 IMAD.IADD R2, R2, 0x1, -R8 ;  /* 0x000000010202a824 */ /* 0x000fe200078e0a08 */
[C---:B------:R-:W-:Y:S01]  /*152e0*/  ISETP.GT.U32.AND P2, PT, R8.reuse, R7, PT ;  /* 0x000000070800720c */ /* 0x040fe20003f44070 */
[----:B------:R-:W-:Y:S02]  /*152f0*/  IMAD R10, R8, R14, R10 ;  /* 0x0000000e080a7224 */ /* 0x000fe400078e020a */
[----:B------:R-:W-:-:S02]  /*15300*/  VIADD R19, R0, 0x198 ;  /* 0x0000019800137836 */ /* 0x000fc40000000000 */
[----:B------:R-:W-:Y:S02]  /*15310*/  IMAD R11, R8, R16, R11 ;  /* 0x00000010080b7224 */ /* 0x000fe400078e020b */
[----:B------:R-:W-:Y:S01]  /*15320*/  VIADD R12, R0, 0x197 ;  /* 0x00000197000c7836 */ /* 0x000fe20000000000 */
[----:B------:R-:W-:Y:S01]  /*15330*/  IABS R6, R19 ;  /* 0x0000001300067213 */ /* 0x000fe20000000000 */
[--C-:B------:R-:W-:Y:S01]  /*15340*/  @!P3 IMAD.IADD R15, R15, 0x1, -R8.reuse ;  /* 0x000000010f0fb824 */ /* 0x100fe200078e0a08 */
[C---:B------:R-:W-:Y:S01]  /*15350*/  ISETP.GT.U32.AND P3, PT, R8.reuse, R10, PT ;  /* 0x0000000a0800720c */ /* 0x040fe20003f64070 */
[----:B------:R-:W-:Y:S01]  /*15360*/  @!P6 IMAD.IADD R13, R13, 0x1, -R8 ;  /* 0x000000010d0de824 */ /* 0x000fe200078e0a08 */
[----:B------:R-:W-:Y:S01]  /*15370*/  ISETP.GT.U32.AND P6, PT, R8, R11, PT ;  /* 0x0000000b0800720c */ /* 0x000fe20003fc4070 */
[----:B------:R-:W-:Y:S01]  /*15380*/  IMAD.HI.U32 R5, R9, R6, RZ ;  /* 0x0000000609057227 */ /* 0x000fe200078e00ff */
[----:B------:R-:W-:-:S03]  /*15390*/  IABS R17, R12 ;  /* 0x0000000c00117213 */ /* 0x000fc60000000000 */
[----:B------:R-:W-:Y:S01]  /*153a0*/  @!P2 IMAD.IADD R7, R7, 0x1, -R8 ;  /* 0x000000010707a824 */ /* 0x000fe200078e0a08 */
[----:B------:R-:W-:Y:S01]  /*153b0*/  ISETP.GT.U32.AND P2, PT, R8, R13, PT ;  /* 0x0000000d0800720c */ /* 0x000fe20003f44070 */
[----:B------:R-:W-:-:S04]  /*153c0*/  IMAD.HI.U32 R14, R9, R17, RZ ;  /* 0x00000011090e7227 */ /* 0x000fc800078e00ff */
[----:B------:R-:W-:Y:S02]  /*153d0*/  IMAD.MOV R5, RZ, RZ, -R5 ;  /* 0x000000ffff057224 */ /* 0x000fe400078e0a05 */
[----:B0-----:R-:W-:Y:S02]  /*153e0*/  VIADD R21, R0, 0x199 ;  /* 0x0000019900157836 */ /* 0x001fe40000000000 */
[----:B------:R-:W-:Y:S02]  /*153f0*/  IMAD.MOV.U32 R24, RZ, RZ, R2 ;  /* 0x000000ffff187224 */ /* 0x000fe400078e0002 */
[----:B------:R-:W-:Y:S02]  /*15400*/  IMAD.MOV R14, RZ, RZ, -R14 ;  /* 0x000000ffff0e7224 */ /* 0x000fe400078e0a0e */
[----:B------:R-:W-:Y:S01]  /*15410*/  @!P3 IMAD.IADD R10, R10, 0x1, -R8 ;  /* 0x000000010a0ab824 */ /* 0x000fe200078e0a08 */
[C---:B------:R-:W-:Y:S01]  /*15420*/  ISETP.GT.U32.AND P3, PT, R8.reuse, R7, PT ;  /* 0x000000070800720c */ /* 0x040fe20003f64070 */
[----:B------:R-:W-:Y:S01]  /*15430*/  IMAD R6, R8, R5, R6 ;  /* 0x0000000508067224 */ /* 0x000fe200078e0206 */
[----:B------:R-:W-:Y:S01]  /*15440*/  IABS R5, R21 ;  /* 0x0000001500057213 */ /* 0x000fe20000000000 */
[----:B------:R-:W-:-:S02]  /*15450*/  @!P6 IMAD.IADD R11, R11, 0x1, -R8 ;  /* 0x000000010b0be824 */ /* 0x000fc400078e0a08 */
[----:B------:R-:W-:Y:S01]  /*15460*/  @!P0 IMAD.MOV R24, RZ, RZ, -R24 ;  /* 0x000000ffff188224 */ /* 0x000fe200078e0a18 */
[C---:B------:R-:W-:Y:S01]  /*15470*/  ISETP.GT.U32.AND P0, PT, R8.reuse, R10, PT ;  /* 0x0000000a0800720c */ /* 0x040fe20003f04070 */
[C---:B------:R-:W-:Y:S01]  /*15480*/  IMAD R17, R8.reuse, R14, R17 ;  /* 0x0000000e08117224 */ /* 0x040fe200078e0211 */
[----:B------:R-:W-:Y:S01]  /*15490*/  ISETP.GT.U32.AND P6, PT, R8, R11, PT ;  /* 0x0000000b0800720c */ /* 0x000fe20003fc4070 */
[--C-:B------:R-:W-:Y:S01]  /*154a0*/  @!P2 IMAD.IADD R13, R13, 0x1, -R8.reuse ;  /* 0x000000010d0da824 */ /* 0x100fe200078e0a08 */
[----:B------:R0:W-:Y:S01]  /*154b0*/  STL [R1+0x15c], R24 ;  /* 0x00015c1801007387 */ /* 0x0001e20000100800 */
[----:B------:R-:W-:Y:S01]  /*154c0*/  VIADD R16, R0, 0x19a ;  /* 0x0000019a00107836 */ /* 0x000fe20000000000 */
[C---:B------:R-:W-:Y:S01]  /*154d0*/  ISETP.GT.U32.AND P2, PT, R8.reuse, R17, PT ;  /* 0x000000110800720c */ /* 0x040fe20003f44070 */
[----:B------:R-:W-:Y:S01]  /*154e0*/  @!P3 IMAD.IADD R7, R7, 0x1, -R8 ;  /* 0x000000010707b824 */ /* 0x000fe200078e0a08 */
[----:B------:R-:W-:Y:S01]  /*154f0*/  ISETP.GT.U32.AND P3, PT, R8, R6, PT ;  /* 0x000000060800720c */ /* 0x000fe20003f64070 */
[----:B------:R-:W-:Y:S01]  /*15500*/  VIADD R18, R0, 0x19b ;  /* 0x0000019b00127836 */ /* 0x000fe20000000000 */
[----:B------:R-:W-:Y:S01]  /*15510*/  IABS R2, R16 ;  /* 0x0000001000027213 */ /* 0x000fe20000000000 */
[----:B------:R-:W-:-:S02]  /*15520*/  IMAD.MOV.U32 R25, RZ, RZ, R13 ;  /* 0x000000ffff197224 */ /* 0x000fc400078e000d */
[----:B------:R-:W-:Y:S01]  /*15530*/  @!P0 IMAD.IADD R10, R10, 0x1, -R8 ;  /* 0x000000010a0a8824 */ /* 0x000fe200078e0a08 */
[----:B------:R-:W-:Y:S01]  /*15540*/  ISETP.GE.AND P0, PT, R22, RZ, PT ;  /* 0x000000ff1600720c */ /* 0x000fe20003f06270 */
[----:B0-----:R-:W-:Y:S01]  /*15550*/  IMAD.HI.U32 R24, R9, R5, RZ ;  /* 0x0000000509187227 */ /* 0x001fe200078e00ff */
[----:B------:R-:W-:-:S03]  /*15560*/  IABS R14, R18 ;  /* 0x00000012000e7213 */ /* 0x000fc60000000000 */
[----:B------:R-:W-:Y:S02]  /*15570*/  IMAD.MOV R24, RZ, RZ, -R24 ;  /* 0x000000ffff187224 */ /* 0x000fe400078e0a18 */
[--C-:B------:R-:W-:Y:S02]  /*15580*/  @!P6 IMAD.IADD R11, R11, 0x1, -R8.reuse ;  /* 0x000000010b0be824 */ /* 0x100fe400078e0a08 */
[C---:B------:R-:W-:Y:S02]  /*15590*/  IMAD R5, R8.reuse, R24, R5 ;  /* 0x0000001808057224 */ /* 0x040fe400078e0205 */
[----:B------:R-:W-:Y:S01]  /*155a0*/  @!P2 IMAD.IADD R17, R17, 0x1, -R8 ;  /* 0x000000011111a824 */ /* 0x000fe200078e0a08 */
[----:B------:R-:W-:Y:S01]  /*155b0*/  ISETP.GE.AND P2, PT, R3, RZ, PT ;  /* 0x000000ff0300720c */ /* 0x000fe20003f46270 */
[----:B------:R-:W-:Y:S01]  /*155c0*/  IMAD.HI.U32 R24, R9, R2, RZ ;  /* 0x0000000209187227 */ /* 0x000fe200078e00ff */
[----:B------:R-:W-:-:S03]  /*155d0*/  ISETP.GT.U32.AND P6, PT, R8, R5, PT ;  /* 0x000000050800720c */ /* 0x000fc60003fc4070 */
[----:B------:R-:W-:Y:S01]  /*155e0*/  @!P3 IMAD.IADD R6, R6, 0x1, -R8 ;  /* 0x000000010606b824 */ /* 0x000fe200078e0a08 */
[----:B------:R-:W-:Y:S01]  /*155f0*/  ISETP.GE.AND P3, PT, R23, RZ, PT ;  /* 0x000000ff1700720c */ /* 0x000fe20003f66270 */
[----:B------:R-:W-:Y:S01]  /*15600*/  @!P1 IMAD.MOV R15, RZ, RZ, -R15 ;  /* 0x000000ffff0f9224 */ /* 0x000fe200078e0a0f */
[C---:B------:R-:W-:Y:S01]  /*15610*/  ISETP.GT.U32.AND P1, PT, R8.reuse, R17, PT ;  /* 0x000000110800720c */ /* 0x040fe20003f24070 */
[----:B------:R-:W-:Y:S02]  /*15620*/  IMAD.MOV R24, RZ, RZ, -R24 ;  /* 0x000000ffff187224 */ /* 0x000fe400078e0a18 */
[----:B------:R-:W-:Y:S01]  /*15630*/  IMAD.MOV.U32 R13, RZ, RZ, R7 ;  /* 0x000000ffff0d7224 */ /* 0x000fe200078e0007 */
[----:B------:R-:W-:Y:S01]  /*15640*/  STL [R1+0x458], R15 ;  /* 0x0004580f01007387 */ /* 0x000fe20000100800 */
[----:B------:R-:W-:Y:S01]  /*15650*/  @!P5 IMAD.MOV R25, RZ, RZ, -R25 ;  /* 0x000000ffff19d224 */ /* 0x000fe200078e0a19 */
[----:B------:R-:W-:Y:S01]  /*15660*/  ISETP.GT.U32.AND P5, PT, R8, R6, PT ;  /* 0x000000060800720c */ /* 0x000fe20003fa4070 */
[----:B------:R-:W-:-:S02]  /*15670*/  IMAD.MOV.U32 R7, RZ, RZ, R10 ;  /* 0x000000ffff077224 */ /* 0x000fc400078e000a */
[C---:B------:R-:W-:Y:S01]  /*15680*/  IMAD R2, R8.reuse, R24, R2 ;  /* 0x0000001808027224 */ /* 0x040fe200078e0202 */
[----:B------:R-:W-:Y:S01]  /*15690*/  STL [R1+0x468], R25 ;  /* 0x0004681901007387 */ /* 0x000fe20000100800 */
[----:B------:R-:W-:Y:S02]  /*156a0*/  @!P6 IMAD.IADD R5, R5, 0x1, -R8 ;  /* 0x000000010505e824 */ /* 0x000fe400078e0a08 */
[----:B------:R-:W-:Y:S01]  /*156b0*/  IMAD.HI.U32 R22, R9, R14, RZ ;  /* 0x0000000e09167227 */ /* 0x000fe200078e00ff */
[----:B------:R-:W-:-:S03]  /*156c0*/  ISETP.GT.U32.AND P6, PT, R8, R2, PT ;  /* 0x000000020800720c */ /* 0x000fc60003fc4070 */
[----:B------:R-:W-:Y:S01]  /*156d0*/  @!P2 IMAD.MOV R7, RZ, RZ, -R7 ;  /* 0x000000ffff07a224 */ /* 0x000fe200078e0a07 */
[----:B------:R-:W-:Y:S01]  /*156e0*/  ISETP.GE.AND P2, PT, R12, RZ, PT ;  /* 0x000000ff0c00720c */ /* 0x000fe20003f46270 */
[----:B------:R-:W-:Y:S02]  /*156f0*/  VIADD R3, R0, 0x19c ;  /* 0x0000019c00037836 */ /* 0x000fe40000000000 */
[----:B------:R-:W-:Y:S01]  /*15700*/  @!P0 IMAD.MOV R13, RZ, RZ, -R13 ;  /* 0x000000ffff0d8224 */ /* 0x000fe200078e0a0d */
[C---:B------:R-:W-:Y:S01]  /*15710*/  ISETP.GT.U32.AND P0, PT, R8.reuse, R5, PT ;  /* 0x000000050800720c */ /* 0x040fe20003f04070 */
[----:B------:R-:W-:Y:S01]  /*15720*/  IMAD.MOV R22, RZ, RZ, -R22 ;  /* 0x000000ffff167224 */ /* 0x000fe200078e0a16 */
[----:B------:R-:W-:Y:S01]  /*15730*/  IABS R23, R3 ;  /* 0x0000000300177213 */ /* 0x000fe20000000000 */
[----:B------:R-:W-:Y:S01]  /*15740*/  @!P1 IMAD.IADD R17, R17, 0x1, -R8 ;  /* 0x0000000111119824 */ /* 0x000fe200078e0a08 */
[----:B------:R-:W-:Y:S01]  /*15750*/  STL [R1+0xf2c], R13 ;  /* 0x000f2c0d01007387 */ /* 0x000fe20000100800 */
[----:B------:R-:W-:Y:S01]  /*15760*/  IMAD R14, R8, R22, R14 ;  /* 0x00000016080e7224 */ /* 0x000fe200078e020e */
[----:B------:R-:W-:Y:S01]  /*15770*/  ISETP.GE.AND P1, PT, R19, RZ, PT ;  /* 0x000000ff1300720c */ /* 0x000fe20003f26270 */
[----:B------:R-:W-:Y:S01]  /*15780*/  IMAD.MOV.U32 R10, RZ, RZ, R11 ;  /* 0x000000ffff0a7224 */ /* 0x000fe200078e000b */
[----:B------:R0:W-:Y:S01]  /*15790*/  STL [R1+0xf34], R7 ;  /* 0x000f340701007387 */ /* 0x0001e20000100800 */
[----:B------:R-:W-:Y:S01]  /*157a0*/  @!P5 IMAD.IADD R6, R6, 0x1, -R8 ;  /* 0x000000010606d824 */ /* 0x000fe200078e0a08 */
[----:B------:R-:W-:Y:S01]  /*157b0*/  ISETP.GE.AND P5, PT, R21, RZ, PT ;  /* 0x000000ff1500720c */ /* 0x000fe20003fa6270 */
[----:B------:R-:W-:-:S02]  /*157c0*/  IMAD.MOV.U32 R11, RZ, RZ, R17 ;  /* 0x000000ffff0b7224 */ /* 0x000fc400078e0011 */
[----:B------:R-:W-:Y:S01]  /*157d0*/  @!P3 IMAD.MOV R10, RZ, RZ, -R10 ;  /* 0x000000ffff0ab224 */ /* 0x000fe200078e0a0a */
[----:B------:R-:W-:Y:S01]  /*157e0*/  ISETP.GT.U32.AND P3, PT, R8, R14, PT ;  /* 0x0000000e0800720c */ /* 0x000fe20003f64070 */
[----:B------:R-:W-:Y:S02]  /*157f0*/  @!P2 IMAD.MOV R11, RZ, RZ, -R11 ;  /* 0x000000ffff0ba224 */ /* 0x000fe400078e0a0b */
[----:B------:R-:W-:Y:S01]  /*15800*/  @!P0 IMAD.IADD R5, R5, 0x1, -R8 ;  /* 0x0000000105058824 */ /* 0x000fe200078e0a08 */
[----:B------:R1:W-:Y:S01]  /*15810*/  STL [R1+0xf3c], R10 ;  /* 0x000f3c0a01007387 */ /* 0x0003e20000100800 */
[----:B0-----:R-:W-:Y:S01]  /*15820*/  IMAD.HI.U32 R7, R9, R23, RZ ;  /* 0x0000001709077227 */ /* 0x001fe200078e00ff */
[----:B------:R-:W-:Y:S02]  /*15830*/  ISETP.GE.AND P0, PT, R16, RZ, PT ;  /* 0x000000ff1000720c */ /* 0x000fe40003f06270 */
[----:B------:R0:W-:Y:S01]  /*15840*/  STL [R1+0xf44], R11 ;  /* 0x000f440b01007387 */ /* 0x0001e20000100800 */
[----:B------:R-:W-:-:S02]  /*15850*/  IMAD.MOV R7, RZ, RZ, -R7 ;  /* 0x000000ffff077224 */ /* 0x000fc400078e0a07 */
[--C-:B------:R-:W-:Y:S01]  /*15860*/  @!P6 IMAD.IADD R2, R2, 0x1, -R8.reuse ;  /* 0x000000010202e824 */ /* 0x100fe200078e0a08 */
[----:B------:R-:W-:Y:S01]  /*15870*/  ISETP.GE.AND P6, PT, R18, RZ, PT ;  /* 0x000000ff1200720c */ /* 0x000fe20003fc6270 */
[----:B------:R-:W-:Y:S02]  /*15880*/  IMAD R23, R8, R7, R23 ;  /* 0x0000000708177224 */ /* 0x000fe400078e0217 */
[----:B-1----:R-:W-:Y:S01]  /*15890*/  VIADD R10, R0, 0x19d ;  /* 0x0000019d000a7836 */ /* 0x002fe20000000000 */
[----:B------:R-:W-:Y:S01]  /*158a0*/  ISETP.GT.U32.AND P2, PT, R8, R2, PT ;  /* 0x000000020800720c */ /* 0x000fe20003f44070 */
[----:B------:R-:W-:Y:S02]  /*158b0*/  @!P3 IMAD.IADD R14, R14, 0x1, -R8 ;  /* 0x000000010e0eb824 */ /* 0x000fe400078e0a08 */
[----:B0-----:R-:W-:Y:S02]  /*158c0*/  IMAD.MOV.U32 R11, RZ, RZ, R5 ;  /* 0x000000ffff0b7224 */ /* 0x001fe400078e0005 */
[----:B------:R-:W-:Y:S01]  /*158d0*/  IMAD.MOV.U32 R12, RZ, RZ, R6 ;  /* 0x000000ffff0c7224 */ /* 0x000fe200078e0006 */
[----:B------:R-:W-:Y:S01]  /*158e0*/  IABS R6, R10 ;  /* 0x0000000a00067213 */ /* 0x000fe20000000000 */
[----:B------:R-:W-:Y:S01]  /*158f0*/  @!P5 IMAD.MOV R11, RZ, RZ, -R11 ;  /* 0x000000ffff0bd224 */ /* 0x000fe200078e0a0b */
[C---:B------:R-:W-:Y:S01]  /*15900*/  ISETP.GT.U32.AND P5, PT, R8.reuse, R23, PT ;  /* 0x000000170800720c */ /* 0x040fe20003fa4070 */
[----:B------:R-:W-:Y:S01]  /*15910*/  @!P1 IMAD.MOV R12, RZ, RZ, -R12 ;  /* 0x000000ffff0c9224 */ /* 0x000fe200078e0a0c */
[----:B------:R-:W-:Y:S01]  /*15920*/  ISETP.GT.U32.AND P3, PT, R8, R14, PT ;  /* 0x0000000e0800720c */ /* 0x000fe20003f64070 */
[----:B------:R-:W-:Y:S01]  /*15930*/  VIADD R7, R0, 0x19e ;  /* 0x0000019e00077836 */ /* 0x000fe20000000000 */
[----:B------:R-:W-:Y:S01]  /*15940*/  ISETP.GE.AND P1, PT, R3, RZ, PT ;  /* 0x000000ff0300720c */ /* 0x000fe20003f26270 */
[----:B------:R-:W-:Y:S01]  /*15950*/  @!P2 IMAD.IADD R2, R2, 0x1, -R8 ;  /* 0x000000010202a824 */ /* 0x000fe200078e0a08 */
[----:B------:R0:W-:Y:S01]  /*15960*/  STL [R1+0x144], R12 ;  /* 0x0001440c01007387 */ /* 0x0001e20000100800 */
[----:B------:R-:W-:Y:S01]  /*15970*/  IMAD.MOV.U32 R5, RZ, RZ, R6 ;  /* 0x000000ffff057224 */ /* 0x000fe200078e0006 */
[----:B------:R-:W-:Y:S01]  /*15980*/  IABS R3, R7 ;  /* 0x0000000700037213 */ /* 0x000fe20000000000 */
[----:B------:R-:W-:Y:S01]  /*15990*/  VIADD R6, R0, 0x19f ;  /* 0x0000019f00067836 */ /* 0x000fe20000000000 */
[----:B------:R-:W-:Y:S01]  /*159a0*/  ISETP.GE.AND P2, PT, R10, RZ, PT ;  /* 0x000000ff0a00720c */ /* 0x000fe20003f46270 */
[----:B------:R-:W-:Y:S01]  /*159b0*/  IMAD.HI.U32 R10, R9, R5, RZ ;  /* 0x00000005090a7227 */ /* 0x000fe200078e00ff */
[----:B------:R1:W-:Y:S02]  /*159c0*/  STL [R1+0x148], R11 ;  /* 0x0001480b01007387 */ /* 0x0003e40000100800 */
[----:B------:R-:W-:Y:S01]  /*159d0*/  IABS R13, R6 ;  /* 0x00000006000d7213 */ /* 0x000fe20000000000 */
[----:B------:R-:W-:-:S02]  /*159e0*/  @!P5 IMAD.IADD R23, R23, 0x1, -R8 ;  /* 0x000000011717d824 */ /* 0x000fc400078e0a08 */
[----:B0-----:R-:W-:Y:S02]  /*159f0*/  IMAD.MOV.U32 R12, RZ, RZ, R2 ;  /* 0x000000ffff0c7224 */ /* 0x001fe400078e0002 */
[----:B------:R-:W-:Y:S01]  /*15a00*/  @!P3 IMAD.IADD R14, R14, 0x1, -R8 ;  /* 0x000000010e0eb824 */ /* 0x000fe200078e0a08 */
[----:B------:R-:W-:Y:S01]  /*15a10*/  ISETP.GT.U32.AND P5, PT, R8, R23, PT ;  /* 0x000000170800720c */ /* 0x000fe20003fa4070 */
[----:B------:R-:W-:Y:S01]  /*15a20*/  @!P0 IMAD.MOV R12, RZ, RZ, -R12 ;  /* 0x000000ffff0c8224 */ /* 0x000fe200078e0a0c */
[----:B------:R-:W-:Y:S01]  /*15a30*/  ISETP.GE.AND P3, PT, R7, RZ, PT ;  /* 0x000000ff0700720c */ /* 0x000fe20003f66270 */
[----:B-1----:R-:W-:Y:S01]  /*15a40*/  IMAD.HI.U32 R11, R9, R3, RZ ;  /* 0x00000003090b7227 */ /* 0x002fe200078e00ff */
[----:B------:R-:W-:Y:S02]  /*15a50*/  ISETP.GE.AND P0, PT, R6, RZ, PT ;  /* 0x000000ff0600720c */ /* 0x000fe40003f06270 */
[----:B------:R0:W-:Y:S01]  /*15a60*/  STL [R1+0xf4c], R12 ;  /* 0x000f4c0c01007387 */ /* 0x0001e20000100800 */
[----:B------:R-:W-:-:S02]  /*15a70*/  IMAD.MOV R10, RZ, RZ, -R10 ;  /* 0x000000ffff0a7224 */ /* 0x000fc400078e0a0a */
[----:B------:R-:W-:Y:S02]  /*15a80*/  IMAD.MOV R11, RZ, RZ, -R11 ;  /* 0x000000ffff0b7224 */ /* 0x000fe400078e0a0b */
[C---:B------:R-:W-:Y:S02]  /*15a90*/  IMAD R2, R8.reuse, R10, R5 ;  /* 0x0000000a08027224 */ /* 0x040fe400078e0205 */
[C---:B------:R-:W-:Y:S02]  /*15aa0*/  IMAD R7, R8.reuse, R11, R3 ;  /* 0x0000000b08077224 */ /* 0x040fe400078e0203 */
[----:B------:R-:W-:Y:S02]  /*15ab0*/  @!P5 IMAD.IADD R23, R23, 0x1, -R8 ;  /* 0x000000011717d824 */ /* 0x000fe400078e0a08 */
[----:B0-----:R-:W-:Y:S01]  /*15ac0*/  IMAD.MOV.U32 R12, RZ, RZ, R14 ;  /* 0x000000ffff0c7224 */ /* 0x001fe200078e000e */
[----:B------:R-:W-:Y:S01]  /*15ad0*/  ISETP.GT.U32.AND P5, PT, R8, R7, PT ;  /* 0x000000070800720c */ /* 0x000fe20003fa4070 */
[----:B------:R-:W-:-:S02]  /*15ae0*/  VIADD R15, R0, 0x1a0 ;  /* 0x000001a0000f7836 */ /* 0x000fc40000000000 */
[----:B------:R-:W-:Y:S01]  /*15af0*/  @!P6 IMAD.MOV R12, RZ, RZ, -R12 ;  /* 0x000000ffff0ce224 */ /* 0x000fe200078e0a0c */
[----:B------:R-:W-:Y:S01]  /*15b00*/  ISETP.GT.U32.AND P6, PT, R8, R2, PT ;  /* 0x000000020800720c */ /* 0x000fe20003fc4070 */
[----:B------:R-:W-:Y:S01]  /*15b10*/  IMAD.HI.U32 R3, R9, R13, RZ ;  /* 0x0000000d09037227 */ /* 0x000fe200078e00ff */
[----:B------:R-:W-:Y:S02]  /*15b20*/  IABS R14, R15 ;  /* 0x0000000f000e7213 */ /* 0x000fe40000000000 */
[----:B------:R0:W-:Y:S01]  /*15b30*/  STL [R1+0xf54], R12 ;  /* 0x000f540c01007387 */ /* 0x0001e20000100800 */
[----:B------:R-:W-:Y:S02]  /*15b40*/  VIADD R16, R0, 0x1a1 ;  /* 0x000001a100107836 */ /* 0x000fe40000000000 */
[----:B------:R-:W-:Y:S02]  /*15b50*/  IMAD.MOV R3, RZ, RZ, -R3 ;  /* 0x000000ffff037224 */ /* 0x000fe400078e0a03 */
[----:B------:R-:W-:Y:S01]  /*15b60*/  @!P5 IMAD.IADD R7, R7, 0x1, -R8 ;  /* 0x000000010707d824 */ /* 0x000fe200078e0a08 */
[----:B------:R-:W-:Y:S01]  /*15b70*/  IABS R10, R16 ;  /* 0x00000010000a7213 */ /* 0x000fe20000000000 */
[----:B------:R-:W-:-:S02]  /*15b80*/  IMAD R13, R8, R3, R13 ;  /* 0x00000003080d7224 */ /* 0x000fc400078e020d */
[----:B------:R-:W-:Y:S01]  /*15b90*/  @!P6 IMAD.IADD R2, R2, 0x1, -R8 ;  /* 0x000000010202e824 */ /* 0x000fe200078e0a08 */
[----:B------:R-:W-:Y:S01]  /*15ba0*/  ISETP.GT.U32.AND P5, PT, R8, R7, PT ;  /* 0x000000070800720c */ /* 0x000fe20003fa4070 */
[----:B------:R-:W-:-:S03]  /*15bb0*/  IMAD.HI.U32 R3, R9, R14, RZ ;  /* 0x0000000e09037227 */ /* 0x000fc600078e00ff */
[----:B------:R-:W-:Y:S01]  /*15bc0*/  ISETP.GT.U32.AND P6, PT, R8, R2, PT ;  /* 0x000000020800720c */ /* 0x000fe20003fc4070 */
[----:B0-----:R-:W-:Y:S02]  /*15bd0*/  VIADD R12, R0, 0x1a2 ;  /* 0x000001a2000c7836 */ /* 0x001fe40000000000 */
[----:B------:R-:W-:Y:S02]  /*15be0*/  IMAD.MOV.U32 R17, RZ, RZ, R23 ;  /* 0x000000ffff117224 */ /* 0x000fe400078e0017 */
[----:B------:R-:W-:Y:S01]  /*15bf0*/  IMAD.HI.U32 R6, R9, R10, RZ ;  /* 0x0000000a09067227 */ /* 0x000fe200078e00ff */
[----:B------:R-:W-:-:S03]  /*15c00*/  IABS R5, R12 ;  /* 0x0000000c00057213 */ /* 0x000fc60000000000 */
[----:B------:R-:W-:Y:S02]  /*15c10*/  IMAD.MOV R11, RZ, RZ, -R3 ;  /* 0x000000ffff0b7224 */ /* 0x000fe400078e0a03 */
[----:B------:R-:W-:Y:S01]  /*15c20*/  @!P1 IMAD.MOV R17, RZ, RZ, -R17 ;  /* 0x000000ffff119224 */ /* 0x000fe200078e0a11 */
[C---:B------:R-:W-:Y:S01]  /*15c30*/  ISETP.GT.U32.AND P1, PT, R8.reuse, R13, PT ;  /* 0x0000000d0800720c */ /* 0x040fe20003f24070 */
[----:B------:R-:W-:Y:S02]  /*15c40*/  IMAD.MOV R3, RZ, RZ, -R6 ;  /* 0x000000ffff037224 */ /* 0x000fe400078e0a06 */
[C---:B------:R-:W-:Y:S01]  /*15c50*/  IMAD R14, R8.reuse, R11, R14 ;  /* 0x0000000b080e7224 */ /* 0x040fe200078e020e */
[----:B------:R0:W-:Y:S01]  /*15c60*/  STL [R1+0x1104], R17 ;  /* 0x0011041101007387 */ /* 0x0001e20000100800 */
[----:B------:R-:W-:Y:S02]  /*15c70*/  IMAD R10, R8, R3, R10 ;  /* 0x00000003080a7224 */ /* 0x000fe400078e020a */
[--C-:B------:R-:W-:Y:S01]  /*15c80*/  @!P6 IMAD.IADD R2, R2, 0x1, -R8.reuse ;  /* 0x000000010202e824 */ /* 0x100fe200078e0a08 */
[C---:B------:R-:W-:Y:S01]  /*15c90*/  ISETP.GT.U32.AND P6, PT, R8.reuse, R14, PT ;  /* 0x0000000e0800720c */ /* 0x040fe20003fc4070 */
[----:B------:R-:W-:Y:S01]  /*15ca0*/  @!P5 IMAD.IADD R7, R7, 0x1, -R8 ;  /* 0x000000010707d824 */ /* 0x000fe200078e0a08 */
[----:B------:R-:W-:Y:S01]  /*15cb0*/  ISETP.GT.U32.AND P5, PT, R8, R10, PT ;  /* 0x0000000a0800720c */ /* 0x000fe20003fa4070 */
[----:B------:R-:W-:-:S02]  /*15cc0*/  VIADD R6, R0, 0x1a4 ;  /* 0x000001a400067836 */ /* 0x000fc40000000000 */
[----:B------:R-:W-:Y:S02]  /*15cd0*/  VIADD R11, R0, 0x1a3 ;  /* 0x000001a3000b7836 */ /* 0x000fe40000000000 */
[----:B0-----:R-:W-:-:S03]  /*15ce0*/  IMAD.HI.U32 R17, R9, R5, RZ ;  /* 0x0000000509117227 */ /* 0x001fc600078e00ff */
[----:B------:R-:W-:Y:S01]  /*15cf0*/  IABS R3, R11 ;  /* 0x0000000b00037213 */ /* 0x000fe20000000000 */
[----:B------:R-:W-:Y:S02]  /*15d00*/  IMAD.MOV R17, RZ, RZ, -R17 ;  /* 0x000000ffff117224 */ /* 0x000fe400078e0a11 */
[----:B------:R-:W-:Y:S02]  /*15d10*/  IMAD.MOV.U32 R19, RZ, RZ, R2 ;  /* 0x000000ffff137224 */ /* 0x000fe400078e0002 */
[C---:B------:R-:W-:Y:S01]  /*15d20*/  IMAD R5, R8.reuse, R17, R5 ;  /* 0x0000001108057224 */ /* 0x040fe200078e0205 */
[----:B------:R-:W-:Y:S01]  /*15d30*/  IABS R17, R6 ;  /* 0x0000000600117213 */ /* 0x000fe20000000000 */
[--C-:B------:R-:W-:Y:S02]  /*15d40*/  @!P1 IMAD.IADD R13, R13, 0x1, -R8.reuse ;  /* 0x000000010d0d9824 */ /* 0x100fe400078e0a08 */
[----:B------:R-:W-:Y:S01]  /*15d50*/  @!P2 IMAD.MOV R19, RZ, RZ, -R19 ;  /* 0x000000ffff13a224 */ /* 0x000fe200078e0a13 */
[----:B------:R-:W-:Y:S01]  /*15d60*/  ISETP.GT.U32.AND P2, PT, R8, R5, PT ;  /* 0x000000050800720c */ /* 0x000fe20003f44070 */
[--C-:B------:R-:W-:Y:S01]  /*15d70*/  @!P6 IMAD.IADD R14, R14, 0x1, -R8.reuse ;  /* 0x000000010e0ee824 */ /* 0x100fe200078e0a08 */
[----:B------:R-:W-:Y:S01]  /*15d80*/  ISETP.GT.U32.AND P1, PT, R8, R13, PT ;  /* 0x0000000d0800720c */ /* 0x000fe20003f24070 */
[----:B------:R-:W-:Y:S01]  /*15d90*/  @!P5 IMAD.IADD R10, R10, 0x1, -R8 ;  /* 0x000000010a0ad824 */ /* 0x000fe200078e0a08 */
[----:B------:R0:W-:Y:S01]  /*15da0*/  STL [R1+0x10fc], R19 ;  /* 0x0010fc1301007387 */ /* 0x0001e20000100800 */
[----:B------:R-:W-:Y:S01]  /*15db0*/  IMAD.MOV.U32 R2, RZ, RZ, R17 ;  /* 0x000000ffff027224 */ /* 0x000fe200078e0011 */
[C---:B------:R-:W-:Y:S01]  /*15dc0*/  ISETP.GT.U32.AND P6, PT, R8.reuse, R14, PT ;  /* 0x0000000e0800720c */ /* 0x040fe20003fc4070 */
[----:B------:R-:W-:Y:S01]  /*15dd0*/  IMAD.HI.U32 R17, R9, R3, RZ ;  /* 0x0000000309117227 */ /* 0x000fe200078e00ff */
[----:B------:R-:W-:-:S03]  /*15de0*/  ISETP.GT.U32.AND P5, PT, R8, R10, PT ;  /* 0x0000000a0800720c */ /* 0x000fc60003fa4070 */
[----:B------:R-:W-:Y:S02]  /*15df0*/  IMAD.MOV.U32 R18, RZ, RZ, R7 ;  /* 0x000000ffff127224 */ /* 0x000fe400078e0007 */
[----:B------:R-:W-:Y:S02]  /*15e00*/  IMAD.MOV R17, RZ, RZ, -R17 ;  /* 0x000000ffff117224 */ /* 0x000fe400078e0a11 */
[----:B------:R-:W-:Y:S01]  /*15e10*/  @!P3 IMAD.MOV R18, RZ, RZ, -R18 ;  /* 0x000000ffff12b224 */ /* 0x000fe200078e0a12 */
[----:B------:R-:W-:Y:S01]  /*15e20*/  ISETP.GE.AND P3, PT, R15, RZ, PT ;  /* 0x000000ff0f00720c */ /* 0x000fe20003f66270 */
[----:B------:R-:W-:-:S03]  /*15e30*/  IMAD.HI.U32 R15, R9, R2, RZ ;  /* 0x00000002090f7227 */ /* 0x000fc600078e00ff */
[----:B------:R1:W-:Y:S01]  /*15e40*/  STL [R1+0x10f8], R18 ;  /* 0x0010f81201007387 */ /* 0x0003e20000100800 */
[----:B------:R-:W-:Y:S02]  /*15e50*/  VIADD R7, R0, 0x1a5 ;  /* 0x000001a500077836 */ /* 0x000fe40000000000 */
[--C-:B------:R-:W-:Y:S02]  /*15e60*/  @!P2 IMAD.IADD R5, R5, 0x1, -R8.reuse ;  /* 0x000000010505a824 */ /* 0x100fe400078e0a08 */
[----:B------:R-:W-:Y:S02]  /*15e70*/  IMAD R3, R8, R17, R3 ;  /* 0x0000001108037224 */ /* 0x000fe400078e0203 */
[--C-:B------:R-:W-:Y:S01]  /*15e80*/  @!P1 IMAD.IADD R13, R13, 0x1, -R8.reuse ;  /* 0x000000010d0d9824 */ /* 0x100fe200078e0a08 */
[----:B------:R-:W-:Y:S01]  /*15e90*/  ISETP.GE.AND P1, PT, R16, RZ, PT ;  /* 0x000000ff1000720c */ /* 0x000fe20003f26270 */
[----:B------:R-:W-:Y:S01]  /*15ea0*/  IMAD.MOV R16, RZ, RZ, -R15 ;  /* 0x000000ffff107224 */ /* 0x000fe200078e0a0f */
[----:B------:R-:W-:Y:S01]  /*15eb0*/  IABS R15, R7 ;  /* 0x00000007000f7213 */ /* 0x000fe20000000000 */
[--C-:B------:R-:W-:Y:S01]  /*15ec0*/  @!P6 IMAD.IADD R14, R14, 0x1, -R8.reuse ;  /* 0x000000010e0ee824 */ /* 0x100fe200078e0a08 */
[----:B------:R-:W-:Y:S01]  /*15ed0*/  ISETP.GT.U32.AND P2, PT, R8, R5, PT ;  /* 0x000000050800720c */ /* 0x000fe20003f44070 */
[----:B------:R-:W-:Y:S01]  /*15ee0*/  @!P5 IMAD.IADD R10, R10, 0x1, -R8 ;  /* 0x000000010a0ad824 */ /* 0x000fe200078e0a08 */
[----:B------:R-:W-:Y:S01]  /*15ef0*/  ISETP.GT.U32.AND P6, PT, R8, R3, PT ;  /* 0x000000030800720c */ /* 0x000fe20003fc4070 */
[----:B0-----:R-:W-:Y:S01]  /*15f00*/  IMAD.MOV.U32 R19, RZ, RZ, R13 ;  /* 0x000000ffff137224 */ /* 0x001fe200078e000d */
[----:B------:R-:W-:Y:S01]  /*15f10*/  ISETP.GE.AND P5, PT, R12, RZ, PT ;  /* 0x000000ff0c00720c */ /* 0x000fe20003fa6270 */
[----:B------:R-:W-:-:S02]  /*15f20*/  IMAD R2, R8, R16, R2 ;  /* 0x0000001008027224 */ /* 0x000fc400078e0202 */
[----:B------:R-:W-:-:S04]  /*15f30*/  IMAD.HI.U32 R13, R9, R15, RZ ;  /* 0x0000000f090d7227 */ /* 0x000fc800078e00ff */
[----:B------:R-:W-:Y:S01]  /*15f40*/  @!P0 IMAD.MOV R19, RZ, RZ, -R19 ;  /* 0x000000ffff138224 */ /* 0x000fe200078e0a13 */
[----:B------:R-:W-:Y:S01]  /*15f50*/  ISETP.GT.U32.AND P0, PT, R8, R2, PT ;  /* 0x000000020800720c */ /* 0x000fe20003f04070 */
[----:B------:R-:W-:Y:S02]  /*15f60*/  IMAD.MOV R13, RZ, RZ, -R13 ;  /* 0x000000ffff0d7224 */ /* 0x000fe400078e0a0d */
[----:B-1----:R-:W-:Y:S01]  /*15f70*/  IMAD.MOV.U32 R18, RZ, RZ, R14 ;  /* 0x000000ffff127224 */ /* 0x002fe200078e000e */
[----:B------:R-:W-:Y:S01]  /*15f80*/  STL [R1+0x10f0], R19 ;  /* 0x0010f01301007387 */ /* 0x000fe20000100800 */
[--C-:B------:R-:W-:Y:S01]  /*15f90*/  @!P2 IMAD.IADD R5, R5, 0x1, -R8.reuse ;  /* 0x000000010505a824 */ /* 0x100fe200078e0a08 */
[----:B------:R-:W-:Y:S01]  /*15fa0*/  ISETP.GE.AND P2, PT, R6, RZ, PT ;  /* 0x000000ff0600720c */ /* 0x000fe20003f46270 */
[----:B------:R-:W-:Y:S02]  /*15fb0*/  @!P6 IMAD.IADD R3, R3, 0x1, -R8 ;  /* 0x000000010303e824 */ /* 0x000fe400078e0a08 */
[----:B------:R-:W-:-:S02]  /*15fc0*/  IMAD R12, R8, R13, R15 ;  /* 0x0000000d080c7224 */ /* 0x000fc400078e020f */
[----:B------:R-:W-:Y:S01]  /*15fd0*/  @!P3 IMAD.MOV R18, RZ, RZ, -R18 ;  /* 0x000000ffff12b224 */ /* 0x000fe200078e0a12 */
[C---:B------:R-:W-:Y:S01]  /*15fe0*/  ISETP.GT.U32.AND P6, PT, R8.reuse, R3, PT ;  /* 0x000000030800720c */ /* 0x040fe20003fc4070 */
[----:B------:R-:W-:Y:S01]  /*15ff0*/  @!P1 IMAD.MOV R10, RZ, RZ, -R10 ;  /* 0x000000ffff0a9224 */ /* 0x000fe200078e0a0a */
[----:B------:R-:W-:Y:S01]  /*16000*/  ISETP.GE.AND P3, PT, R11, RZ, PT ;  /* 0x000000ff0b00720c */ /* 0x000fe20003f66270 */
[----:B------:R-:W-:Y:S01]  /*16010*/  @!P5 IMAD.MOV R5, RZ, RZ, -R5 ;  /* 0x000000ffff05d224 */ /* 0x000fe200078e0a05 */
[----:B------:R-:W-:Y:S01]  /*16020*/  ISETP.GT.U32.AND P5, PT, R8, R12, PT ;  /* 0x0000000c0800720c */ /* 0x000fe20003fa4070 */
[----:B------:R-:W-:Y:S01]  /*16030*/  STL [R1+0x14c], R18 ;  /* 0x00014c1201007387 */ /* 0x000fe20000100800 */
        /* <DEDUP_REMOVED lines=8> */
[--C-:B------:R-:W-:Y:S01]  /*160c0*/  @!P6 IMAD.IADD R3, R3, 0x1, -R8.reuse ;  /* 0x000000010303e824 */ /* 0x100fe200078e0a08 */
[----:B------:R1:W-:Y:S01]  /*160d0*/  STL [R1+0x10d4], R5 ;  /* 0x0010d40501007387 */ /* 0x0003e20000100800 */
[----:B------:R-:W-:Y:S01]  /*160e0*/  IABS R16, R7 ;  /* 0x0000000700107213 */ /* 0x000fe20000000000 */
[----:B------:R-:W-:-:S02]  /*160f0*/  @!P5 IMAD.IADD R12, R12, 0x1, -R8 ;  /* 0x000000010c0cd824 */ /* 0x000fc400078e0a08 */
[----:B0-----:R-:W-:Y:S02]  /*16100*/  VIADD R10, R0, 0x1a6 ;  /* 0x000001a6000a7836 */ /* 0x001fe40000000000 */
[----:B------:R-:W-:Y:S01]  /*16110*/  IMAD.MOV.U32 R14, RZ, RZ, R3 ;  /* 0x000000ffff0e7224 */ /* 0x000fe200078e0003 */
[----:B------:R-:W-:Y:S01]  /*16120*/  ISETP.GT.U32.AND P5, PT, R8, R12, PT ;  /* 0x0000000c0800720c */ /* 0x000fe20003fa4070 */
[C---:B------:R-:W-:Y:S01]  /*16130*/  IMAD.HI.U32 R3, R9.reuse, R16, RZ ;  /* 0x0000001009037227 */ /* 0x040fe200078e00ff */
[----:B------:R-:W-:Y:S02]  /*16140*/  IABS R6, R10 ;  /* 0x0000000a00067213 */ /* 0x000fe40000000000 */
[----:B------:R-:W-:Y:S01]  /*16150*/  ISETP.GE.AND P6, PT, R10, RZ, PT ;  /* 0x000000ff0a00720c */ /* 0x000fe20003fc6270 */
[----:B-1----:R-:W-:-:S04]  /*16160*/  IMAD.HI.U32 R5, R9, R13, RZ ;  /* 0x0000000d09057227 */ /* 0x002fc800078e00ff */
[----:B------:R-:W-:-:S04]  /*16170*/  IMAD.HI.U32 R10, R9, R6, RZ ;  /* 0x00000006090a7227 */ /* 0x000fc800078e00ff */
[----:B------:R-:W-:Y:S02]  /*16180*/  IMAD.MOV R10, RZ, RZ, -R10 ;  /* 0x000000ffff0a7224 */ /* 0x000fe400078e0a0a */
[----:B------:R-:W-:Y:S01]  /*16190*/  @!P0 IMAD.IADD R2, R2, 0x1, -R8 ;  /* 0x0000000102028824 */ /* 0x000fe200078e0a08 */
[----:B------:R-:W-:Y:S01]  /*161a0*/  ISETP.GE.AND P0, PT, R11, RZ, PT ;  /* 0x000000ff0b00720c */ /* 0x000fe20003f06270 */
[----:B------:R-:W-:Y:S01]  /*161b0*/  IMAD.MOV R5, RZ, RZ, -R5 ;  /* 0x000000ffff057224 */ /* 0x000fe200078e0a05 */
[----:B------:R-:W-:Y:S01]  /*161c0*/  IABS R11, R22 ;  /* 0x00000016000b7213 */ /* 0x000fe20000000000 */
[C---:B------:R-:W-:Y:S02]  /*161d0*/  IMAD R6, R8.reuse, R10, R6 ;  /* 0x0000000a08067224 */ /* 0x040fe400078e0206 */
[C---:B------:R-:W-:Y:S02]  /*161e0*/  IMAD R13, R8.reuse, R5, R13 ;  /* 0x00000005080d7224 */ /* 0x040fe400078e020d */
[----:B------:R-:W-:Y:S01]  /*161f0*/  @!P2 IMAD.MOV R2, RZ, RZ, -R2 ;  /* 0x000000ffff02a224 */ /* 0x000fe200078e0a02 */
[----:B------:R-:W-:Y:S01]  /*16200*/  ISETP.GT.U32.AND P2, PT, R8, R6, PT ;  /* 0x000000060800720c */ /* 0x000fe20003f44070 */
[----:B------:R-:W-:Y:S01]  /*16210*/  @!P5 IMAD.IADD R12, R12, 0x1, -R8 ;  /* 0x000000010c0cd824 */ /* 0x000fe200078e0a08 */
[----:B------:R-:W-:Y:S01]  /*16220*/  ISETP.GT.U32.AND P5, PT, R8, R13, PT ;  /* 0x0000000d0800720c */ /* 0x000fe20003fa4070 */
[----:B------:R-:W-:-:S02]  /*16230*/  IMAD.MOV R3, RZ, RZ, -R3 ;  /* 0x000000ffff037224 */ /* 0x000fc400078e0a03 */
[----:B------:R-:W-:Y:S02]  /*16240*/  VIADD R10, R0, 0x1a9 ;  /* 0x000001a9000a7836 */ /* 0x000fe40000000000 */
[----:B------:R-:W-:Y:S02]  /*16250*/  IMAD R16, R8, R3, R16 ;  /* 0x0000000308107224 */ /* 0x000fe400078e0210 */
[----:B------:R-:W-:Y:S01]  /*16260*/  VIADD R3, R0, 0x1aa ;  /* 0x000001aa00037836 */ /* 0x000fe20000000000 */
[----:B------:R-:W-:Y:S01]  /*16270*/  IABS R15, R10 ;  /* 0x0000000a000f7213 */ /* 0x000fe20000000000 */
[----:B------:R-:W-:Y:S01]  /*16280*/  @!P3 IMAD.MOV R14, RZ, RZ, -R14 ;  /* 0x000000ffff0eb224 */ /* 0x000fe200078e0a0e */
[----:B------:R-:W-:Y:S01]  /*16290*/  ISETP.GE.AND P3, PT, R7, RZ, PT ;  /* 0x000000ff0700720c */ /* 0x000fe20003f66270 */
[--C-:B------:R-:W-:Y:S01]  /*162a0*/  @!P2 IMAD.IADD R6, R6, 0x1, -R8.reuse ;  /* 0x000000010606a824 */ /* 0x100fe200078e0a08 */
[----:B------:R-:W-:Y:S01]  /*162b0*/  ISETP.GT.U32.AND P2, PT, R8, R16, PT ;  /* 0x000000100800720c */ /* 0x000fe20003f44070 */
[----:B------:R-:W-:Y:S01]  /*162c0*/  @!P5 IMAD.IADD R13, R13, 0x1, -R8 ;  /* 0x000000010d0dd824 */ /* 0x000fe200078e0a08 */
[----:B------:R-:W-:Y:S01]  /*162d0*/  IABS R7, R3 ;  /* 0x0000000300077213 */ /* 0x000fe20000000000 */
[----:B------:R-:W-:Y:S01]  /*162e0*/  VIADD R5, R0, 0x1ab ;  /* 0x000001ab00057836 */ /* 0x000fe20000000000 */
[----:B------:R-:W-:Y:S01]  /*162f0*/  ISETP.GT.U32.AND P5, PT, R8, R6, PT ;  /* 0x000000060800720c */ /* 0x000fe20003fa4070 */
[----:B------:R-:W-:Y:S01]  /*16300*/  IMAD.HI.U32 R18, R9, R15, RZ ;  /* 0x0000000f09127227 */ /* 0x000fe200078e00ff */
[----:B------:R-:W-:Y:S02]  /*16310*/  STL [R1+0x10d0], R14 ;  /* 0x0010d00e01007387 */ /* 0x000fe40000100800 */
[----:B------:R-:W-:Y:S01]  /*16320*/  IABS R17, R5 ;  /* 0x0000000500117213 */ /* 0x000fe20000000000 */
[----:B------:R-:W-:Y:S01]  /*16330*/  IMAD.MOV.U32 R21, RZ, RZ, R12 ;  /* 0x000000ffff157224 */ /* 0x000fe200078e000c */
[----:B------:R-:W-:Y:S01]  /*16340*/  STL [R1+0x1100], R2 ;  /* 0x0011000201007387 */ /* 0x000fe20000100800 */
[----:B------:R-:W-:-:S02]  /*16350*/  IMAD.MOV R18, RZ, RZ, -R18 ;  /* 0x000000ffff127224 */ /* 0x000fc400078e0a12 */
[----:B------:R-:W-:-:S04]  /*16360*/  IMAD.HI.U32 R19, R9, R7, RZ ;  /* 0x0000000709137227 */ /* 0x000fc800078e00ff */
[----:B------:R-:W-:Y:S01]  /*16370*/  @!P2 IMAD.IADD R16, R16, 0x1, -R8 ;  /* 0x000000011010a824 */ /* 0x000fe200078e0a08 */
[C---:B------:R-:W-:Y:S01]  /*16380*/  ISETP.GT.U32.AND P2, PT, R8.reuse, R13, PT ;  /* 0x0000000d0800720c */ /* 0x040fe20003f44070 */
[----:B------:R-:W-:Y:S02]  /*16390*/  @!P1 IMAD.MOV R21, RZ, RZ, -R21 ;  /* 0x000000ffff159224 */ /* 0x000fe400078e0a15 */
[C---:B------:R-:W-:Y:S01]  /*163a0*/  IMAD R15, R8.reuse, R18, R15 ;  /* 0x00000012080f7224 */ /* 0x040fe200078e020f */
[----:B------:R-:W-:Y:S01]  /*163b0*/  ISETP.GT.U32.AND P1, PT, R8, R16, PT ;  /* 0x000000100800720c */ /* 0x000fe20003f24070 */
[----:B------:R-:W-:Y:S01]  /*163c0*/  IMAD.HI.U32 R18, R9, R17, RZ ;  /* 0x0000001109127227 */ /* 0x000fe200078e00ff */
[----:B------:R0:W-:Y:S03]  /*163d0*/  STL [R1+0x10f4], R21 ;  /* 0x0010f41501007387 */ /* 0x0001e60000100800 */
[----:B------:R-:W-:-:S02]  /*163e0*/  IMAD.MOV R19, RZ, RZ, -R19 ;  /* 0x000000ffff137224 */ /* 0x000fc400078e0a13 */
[----:B------:R-:W-:Y:S01]  /*163f0*/  @!P5 IMAD.IADD R6, R6, 0x1, -R8 ;  /* 0x000000010606d824 */ /* 0x000fe200078e0a08 */
[C---:B------:R-:W-:Y:S01]  /*16400*/  ISETP.GT.U32.AND P5, PT, R8.reuse, R15, PT ;  /* 0x0000000f0800720c */ /* 0x040fe20003fa4070 */
[----:B------:R-:W-:Y:S02]  /*16410*/  IMAD.MOV R18, RZ, RZ, -R18 ;  /* 0x000000ffff127224 */ /* 0x000fe400078e0a12 */
[C---:B------:R-:W-:Y:S02]  /*16420*/  IMAD R7, R8.reuse, R19, R7 ;  /* 0x0000001308077224 */ /* 0x040fe400078e0207 */
[----:B0-----:R-:W-:Y:S02]  /*16430*/  IMAD.MOV.U32 R21, RZ, RZ, R6 ;  /* 0x000000ffff157224 */ /* 0x001fe400078e0006 */
[C---:B------:R-:W-:Y:S02]  /*16440*/  IMAD R6, R8.reuse, R18, R17 ;  /* 0x0000001208067224 */ /* 0x040fe400078e0211 */
[----:B------:R-:W-:Y:S01]  /*16450*/  @!P6 IMAD.MOV R21, RZ, RZ, -R21 ;  /* 0x000000ffff15e224 */ /* 0x000fe200078e0a15 */
[C---:B------:R-:W-:Y:S01]  /*16460*/  ISETP.GT.U32.AND P6, PT, R8.reuse, R7, PT ;  /* 0x000000070800720c */ /* 0x040fe20003fc4070 */
[--C-:B------:R-:W-:Y:S01]  /*16470*/  @!P2 IMAD.IADD R13, R13, 0x1, -R8.reuse ;  /* 0x000000010d0da824 */ /* 0x100fe200078e0a08 */
[----:B------:R-:W-:Y:S01]  /*16480*/  ISETP.GT.U32.AND P2, PT, R8, R6, PT ;  /* 0x000000060800720c */ /* 0x000fe20003f44070 */
[----:B------:R-:W-:Y:S01]  /*16490*/  VIADD R14, R0, 0x1ad ;  /* 0x000001ad000e7836 */ /* 0x000fe20000000000 */
[----:B------:R0:W-:Y:S01]  /*164a0*/  STL [R1+0x10ec], R21 ;  /* 0x0010ec1501007387 */ /* 0x0001e20000100800 */
[----:B------:R-:W-:Y:S01]  /*164b0*/  @!P5 IMAD.IADD R15, R15, 0x1, -R8 ;  /* 0x000000010f0fd824 */ /* 0x000fe200078e0a08 */
[----:B------:R-:W-:Y:S01]  /*164c0*/  ISETP.GE.AND P5, PT, R3, RZ, PT ;  /* 0x000000ff0300720c */ /* 0x000fe20003fa6270 */
[----:B------:R-:W-:Y:S01]  /*164d0*/  IMAD.HI.U32 R12, R9, R11, RZ ;  /* 0x0000000b090c7227 */ /* 0x000fe200078e00ff */
[----:B------:R-:W-:-:S03]  /*164e0*/  IABS R2, R14 ;  /* 0x0000000e00027213 */ /* 0x000fc60000000000 */
[----:B------:R-:W-:Y:S02]  /*164f0*/  IMAD.MOV R12, RZ, RZ, -R12 ;  /* 0x000000ffff0c7224 */ /* 0x000fe400078e0a0c */
[----:B------:R-:W-:Y:S01]  /*16500*/  @!P6 IMAD.IADD R7, R7, 0x1, -R8 ;  /* 0x000000010707e824 */ /* 0x000fe200078e0a08 */
[----:B------:R-:W-:Y:S01]  /*16510*/  ISETP.GT.U32.AND P6, PT, R8, R15, PT ;  /* 0x0000000f0800720c */ /* 0x000fe20003fc4070 */
[----:B------:R-:W-:-:S04]  /*16520*/  IMAD.HI.U32 R19, R9, R2, RZ ;  /* 0x0000000209137227 */ /* 0x000fc800078e00ff */
[----:B------:R-:W-:Y:S02]  /*16530*/  IMAD.MOV.U32 R17, RZ, RZ, R13 ;  /* 0x000000ffff117224 */ /* 0x000fe400078e000d */
[----:B------:R-:W-:Y:S01]  /*16540*/  @!P2 IMAD.IADD R6, R6, 0x1, -R8 ;  /* 0x000000010606a824 */ /* 0x000fe200078e0a08 */
[C---:B------:R-:W-:Y:S01]  /*16550*/  ISETP.GT.U32.AND P2, PT, R8.reuse, R7, PT ;  /* 0x000000070800720c */ /* 0x040fe20003f44070 */
[----:B------:R-:W-:Y:S02]  /*16560*/  IMAD R3, R8, R12, R11 ;  /* 0x0000000c08037224 */ /* 0x000fe400078e020b */
[----:B------:R-:W-:Y:S02]  /*16570*/  IMAD.MOV R19, RZ, RZ, -R19 ;  /* 0x000000ffff137224 */ /* 0x000fe400078e0a13 */
[----:B------:R-:W-:Y:S02]  /*16580*/  VIADD R12, R0, 0x1ae ;  /* 0x000001ae000c7836 */ /* 0x000fe40000000000 */
[----:B------:R-:W-:Y:S01]  /*16590*/  @!P0 IMAD.MOV R17, RZ, RZ, -R17 ;  /* 0x000000ffff118224 */ /* 0x000fe200078e0a11 */
[C---:B------:R-:W-:Y:S01]  /*165a0*/  ISETP.GT.U32.AND P0, PT, R8.reuse, R6, PT ;  /* 0x000000060800720c */ /* 0x040fe20003f04070 */
[C---:B------:R-:W-:Y:S01]  /*165b0*/  IMAD R2, R8.reuse, R19, R2 ;  /* 0x0000001308027224 */ /* 0x040fe200078e0202 */
[----:B------:R-:W-:Y:S01]  /*165c0*/  IABS R19, R12 ;  /* 0x0000000c00137213 */ /* 0x000fe20000000000 */
[--C-:B------:R-:W-:Y:S01]  /*165d0*/  @!P6 IMAD.IADD R15, R15, 0x1, -R8.reuse ;  /* 0x000000010f0fe824 */ /* 0x100fe200078e0a08 */
[C---:B------:R-:W-:Y:S01]  /*165e0*/  ISETP.GT.U32.AND P6, PT, R8.reuse, R3, PT ;  /* 0x000000030800720c */ /* 0x040fe20003fc4070 */
[----:B------:R-:W-:Y:S01]  /*165f0*/  @!P2 IMAD.IADD R7, R7, 0x1, -R8 ;  /* 0x000000010707a824 */ /* 0x000fe200078e0a08 */
[----:B------:R-:W-:Y:S01]  /*16600*/  ISETP.GT.U32.AND P2, PT, R8, R2, PT ;  /* 0x000000020800720c */ /* 0x000fe20003f44070 */
[----:B0-----:R-:W-:Y:S01]  /*16610*/  IMAD.HI.U32 R21, R9, R19, RZ ;  /* 0x0000001309157227 */ /* 0x001fe200078e00ff */
[----:B------:R0:W-:Y:S03]  /*16620*/  STL [R1+0x10bc], R17 ;  /* 0x0010bc1101007387 */ /* 0x0001e60000100800 */
[----:B------:R-:W-:-:S02]  /*16630*/  IMAD.MOV R21, RZ, RZ, -R21 ;  /* 0x000000ffff157224 */ /* 0x000fc400078e0a15 */
[--C-:B------:R-:W-:Y:S01]  /*16640*/  @!P0 IMAD.IADD R6, R6, 0x1, -R8.reuse ;  /* 0x0000000106068824 */ /* 0x100fe200078e0a08 */
[----:B------:R-:W-:Y:S01]  /*16650*/  ISETP.GE.AND P0, PT, R5, RZ, PT ;  /* 0x000000ff0500720c */ /* 0x000fe20003f06270 */
[----:B------:R-:W-:Y:S02]  /*16660*/  IMAD R5, R8, R21, R19 ;  /* 0x0000001508057224 */ /* 0x000fe400078e0213 */
[--C-:B------:R-:W-:Y:S02]  /*16670*/  @!P6 IMAD.IADD R3, R3, 0x1, -R8.reuse ;  /* 0x000000010303e824 */ /* 0x100fe400078e0a08 */
[----:B------:R-:W-:Y:S01]  /*16680*/  VIADD R11, R0, 0x1b0 ;  /* 0x000001b0000b7836 */ /* 0x000fe20000000000 */
[----:B------:R-:W-:Y:S01]  /*16690*/  ISETP.GT.U32.AND P6, PT, R8, R5, PT ;  /* 0x000000050800720c */ /* 0x000fe20003fc4070 */
[----:B------:R-:W-:Y:S01]  /*166a0*/  @!P1 IMAD.IADD R16, R16, 0x1, -R8 ;  /* 0x0000000110109824 */ /* 0x000fe200078e0a08 */
[----:B------:R-:W-:Y:S01]  /*166b0*/  ISETP.GE.AND P1, PT, R10, RZ, PT ;  /* 0x000000ff0a00720c */ /* 0x000fe20003f26270 */
[C---:B------:R-:W-:Y:S01]  /*166c0*/  VIADD R10, R0.reuse, 0x1af ;  /* 0x000001af000a7836 */ /* 0x040fe20000000000 */
[----:B0-----:R-:W-:Y:S01]  /*166d0*/  IABS R17, R11 ;  /* 0x0000000b00117213 */ /* 0x001fe20000000000 */
[----:B------:R-:W-:-:S02]  /*166e0*/  VIADD R13, R0, 0x1b1 ;  /* 0x000001b1000d7836 */ /* 0x000fc40000000000 */
[----:B------:R-:W-:Y:S01]  /*166f0*/  IMAD.MOV.U32 R27, RZ, RZ, R16 ;  /* 0x000000ffff1b7224 */ /* 0x000fe200078e0010 */
[----:B------:R-:W-:Y:S01]  /*16700*/  IABS R23, R10 ;  /* 0x0000000a00177213 */ /* 0x000fe20000000000 */
[----:B------:R-:W-:Y:S01]  /*16710*/  IMAD.HI.U32 R19, R9, R17, RZ ;  /* 0x0000001109137227 */ /* 0x000fe200078e00ff */
[----:B------:R-:W-:-:S03]  /*16720*/  IABS R18, R13 ;  /* 0x0000000d00127213 */ /* 0x000fc60000000000 */
[--C-:B------:R-:W-:Y:S02]  /*16730*/  @!P6 IMAD.IADD R5, R5, 0x1, -R8.reuse ;  /* 0x000000010505e824 */ /* 0x100fe400078e0a08 */
[----:B------:R-:W-:Y:S01]  /*16740*/  @!P2 IMAD.IADD R2, R2, 0x1, -R8 ;  /* 0x000000010202a824 */ /* 0x000fe200078e0a08 */
[----:B------:R-:W-:Y:S01]  /*16750*/  ISETP.GE.AND P2, PT, R22, RZ, PT ;  /* 0x000000ff1600720c */ /* 0x000fe20003f46270 */
[----:B------:R-:W-:Y:S01]  /*16760*/  IMAD.MOV.U32 R25, RZ, RZ, R15 ;  /* 0x000000ffff197224 */ /* 0x000fe200078e000f */
[C---:B------:R-:W-:Y:S01]  /*16770*/  ISETP.GT.U32.AND P6, PT, R8.reuse, R5, PT ;  /* 0x000000050800720c */ /* 0x040fe20003fc4070 */
[----:B------:R-:W-:Y:S01]  /*16780*/  @!P3 IMAD.MOV R27, RZ, RZ, -R27 ;  /* 0x000000ffff1bb224 */ /* 0x000fe200078e0a1b */
[----:B------:R-:W-:Y:S01]  /*16790*/  ISETP.GT.U32.AND P3, PT, R8, R3, PT ;  /* 0x000000030800720c */ /* 0x000fe20003f64070 */
[----:B------:R-:W-:Y:S02]  /*167a0*/  IMAD.MOV R19, RZ, RZ, -R19 ;  /* 0x000000ffff137224 */ /* 0x000fe400078e0a13 */
[C---:B------:R-:W-:Y:S01]  /*167b0*/  IMAD.HI.U32 R24, R9.reuse, R23, RZ ;  /* 0x0000001709187227 */ /* 0x040fe200078e00ff */
[----:B------:R-:W-:Y:S03]  /*167c0*/  STL [R1+0x10c], R27 ;  /* 0x00010c1b01007387 */ /* 0x000fe60000100800 */
[----:B------:R-:W-:-:S04]  /*167d0*/  IMAD.HI.U32 R21, R9, R18, RZ ;  /* 0x0000001209157227 */ /* 0x000fc800078e00ff */
[----:B------:R-:W-:Y:S01]  /*167e0*/  @!P1 IMAD.MOV R25, RZ, RZ, -R25 ;  /* 0x000000ffff199224 */ /* 0x000fe200078e0a19 */
[C---:B------:R-:W-:Y:S01]  /*167f0*/  ISETP.GT.U32.AND P1, PT, R8.reuse, R2, PT ;  /* 0x000000020800720c */ /* 0x040fe20003f24070 */
[----:B------:R-:W-:Y:S02]  /*16800*/  IMAD R17, R8, R19, R17 ;  /* 0x0000001308117224 */ /* 0x000fe400078e0211 */
[----:B------:R-:W-:Y:S01]  /*16810*/  IMAD.MOV R24, RZ, RZ, -R24 ;  /* 0x000000ffff187224 */ /* 0x000fe200078e0a18 */
[----:B------:R0:W-:Y:S01]  /*16820*/  STL [R1+0x110], R25 ;  /* 0x0001101901007387 */ /* 0x0001e20000100800 */
[----:B------:R-:W-:Y:S02]  /*16830*/  IMAD.MOV R21, RZ, RZ, -R21 ;  /* 0x000000ffff157224 */ /* 0x000fe400078e0a15 */
[----:B------:R-:W-:Y:S02]  /*16840*/  VIADD R19, R0, 0x1b2 ;  /* 0x000001b200137836 */ /* 0x000fe40000000000 */
[----:B------:R-:W-:-:S02]  /*16850*/  IMAD.MOV.U32 R15, RZ, RZ, R6 ;  /* 0x000000ffff0f7224 */ /* 0x000fc400078e0006 */
[C---:B------:R-:W-:Y:S01]  /*16860*/  IMAD R23, R8.reuse, R24, R23 ;  /* 0x0000001808177224 */ /* 0x040fe200078e0217 */
[----:B------:R-:W-:Y:S01]  /*16870*/  IABS R16, R19 ;  /* 0x0000001300107213 */ /* 0x000fe20000000000 */
[C---:B------:R-:W-:Y:S02]  /*16880*/  IMAD R18, R8.reuse, R21, R18 ;  /* 0x0000001508127224 */ /* 0x040fe400078e0212 */
[----:B------:R-:W-:Y:S01]  /*16890*/  @!P5 IMAD.MOV R7, RZ, RZ, -R7 ;  /* 0x000000ffff07d224 */ /* 0x000fe200078e0a07 */
[C---:B------:R-:W-:Y:S01]  /*168a0*/  ISETP.GT.U32.AND P5, PT, R8.reuse, R23, PT ;  /* 0x000000170800720c */ /* 0x040fe20003fa4070 */
[----:B------:R-:W-:Y:S01]  /*168b0*/  @!P0 IMAD.MOV R15, RZ, RZ, -R15 ;  /* 0x000000ffff0f8224 */ /* 0x000fe200078e0a0f */
[C---:B------:R-:W-:Y:S01]  /*168c0*/  ISETP.GT.U32.AND P0, PT, R8.reuse, R17, PT ;  /* 0x000000110800720c */ /* 0x040fe20003f04070 */
[--C-:B------:R-:W-:Y:S01]  /*168d0*/  @!P3 IMAD.IADD R3, R3, 0x1, -R8.reuse ;  /* 0x000000010303b824 */ /* 0x100fe200078e0a08 */
[----:B------:R1:W-:Y:S01]  /*168e0*/  STL [R1+0x1078], R7 ;  /* 0x0010780701007387 */ /* 0x0003e20000100800 */
[--C-:B------:R-:W-:Y:S01]  /*168f0*/  @!P6 IMAD.IADD R5, R5, 0x1, -R8.reuse ;  /* 0x000000010505e824 */ /* 0x100fe200078e0a08 */
[----:B------:R-:W-:Y:S01]  /*16900*/  ISETP.GT.U32.AND P3, PT, R8, R18, PT ;  /* 0x000000120800720c */ /* 0x000fe20003f64070 */
[----:B------:R-:W-:Y:S01]  /*16910*/  @!P1 IMAD.IADD R2, R2, 0x1, -R8 ;  /* 0x0000000102029824 */ /* 0x000fe200078e0a08 */
[----:B------:R-:W-:Y:S01]  /*16920*/  ISETP.GE.AND P6, PT, R12, RZ, PT ;  /* 0x000000ff0c00720c */ /* 0x000fe20003fc6270 */
[----:B------:R-:W-:Y:S01]  /*16930*/  VIADD R21, R0, 0x1b3 ;  /* 0x000001b300157836 */ /* 0x000fe20000000000 */
[----:B------:R-:W-:Y:S01]  /*16940*/  ISETP.GE.AND P1, PT, R14, RZ, PT ;  /* 0x000000ff0e00720c */ /* 0x000fe20003f26270 */
[----:B------:R2:W-:Y:S01]  /*16950*/  STL [R1+0x109c], R15 ;  /* 0x00109c0f01007387 */ /* 0x0005e20000100800 */
[----:B0-----:R-:W-:-:S02]  /*16960*/  IMAD.U32 R25, RZ, RZ, UR8 ;  /* 0x00000008ff197e24 */ /* 0x001fc4000f8e00ff */
[----:B-1----:R-:W-:Y:S01]  /*16970*/  IMAD.HI.U32 R7, R9, R16, RZ ;  /* 0x0000001009077227 */ /* 0x002fe200078e00ff */
[----:B------:R-:W-:-:S03]  /*16980*/  IABS R6, R21 ;  /* 0x0000001500067213 */ /* 0x000fc60000000000 */
[----:B------:R-:W-:Y:S02]  /*16990*/  IMAD.MOV R7, RZ, RZ, -R7 ;  /* 0x000000ffff077224 */ /* 0x000fe400078e0a07 */
[----:B------:R-:W-:Y:S02]  /*169a0*/  @!P0 IMAD.IADD R17, R17, 0x1, -R8 ;  /* 0x0000000111118824 */ /* 0x000fe400078e0a08 */
[----:B--2---:R-:W-:Y:S02]  /*169b0*/  IMAD.MOV.U32 R15, RZ, RZ, R3 ;  /* 0x000000ffff0f7224 */ /* 0x004fe400078e0003 */
[----:B------:R-:W-:Y:S02]  /*169c0*/  IMAD R7, R8, R7, R16 ;  /* 0x0000000708077224 */ /* 0x000fe400078e0210 */
[----:B------:R-:W-:Y:S02]  /*169d0*/  IMAD.MOV.U32 R3, RZ, RZ, R5 ;  /* 0x000000ffff037224 */ /* 0x000fe400078e0005 */
[--C-:B------:R-:W-:Y:S01]  /*169e0*/  @!P5 IMAD.IADD R23, R23, 0x1, -R8.reuse ;  /* 0x000000011717d824 */ /* 0x100fe200078e0a08 */
[----:B------:R-:W-:Y:S01]  /*169f0*/  ISETP.GE.AND P5, PT, R10, RZ, PT ;  /* 0x000000ff0a00720c */ /* 0x000fe20003fa6270 */
[----:B------:R-:W-:Y:S01]  /*16a00*/  @!P3 IMAD.IADD R18, R18, 0x1, -R8 ;  /* 0x000000011212b824 */ /* 0x000fe200078e0a08 */
[C---:B------:R-:W-:Y:S01]  /*16a10*/  ISETP.GT.U32.AND P3, PT, R8.reuse, R17, PT ;  /* 0x000000110800720c */ /* 0x040fe20003f64070 */
[----:B------:R-:W-:Y:S01]  /*16a20*/  @!P6 IMAD.MOV R3, RZ, RZ, -R3 ;  /* 0x000000ffff03e224 */ /* 0x000fe200078e0a03 */
[C---:B------:R-:W-:Y:S01]  /*16a30*/  ISETP.GT.U32.AND P6, PT, R8.reuse, R7, PT ;  /* 0x000000070800720c */ /* 0x040fe20003fc4070 */
[----:B------:R-:W-:Y:S01]  /*16a40*/  IMAD.HI.U32 R10, R9, R6, RZ ;  /* 0x00000006090a7227 */ /* 0x000fe200078e00ff */
[----:B------:R-:W-:-:S03]  /*16a50*/  ISETP.GT.U32.AND P0, PT, R8, R23, PT ;  /* 0x000000170800720c */ /* 0x000fc60003f04070 */
[----:B------:R-:W-:Y:S01]  /*16a60*/  @!P2 IMAD.MOV R15, RZ, RZ, -R15 ;  /* 0x000000ffff0fa224 */ /* 0x000fe200078e0a0f */
[C---:B------:R-:W-:Y:S01]  /*16a70*/  ISETP.GT.U32.AND P2, PT, R8.reuse, R18, PT ;  /* 0x000000120800720c */ /* 0x040fe20003f44070 */
[----:B------:R-:W-:Y:S01]  /*16a80*/  @!P1 IMAD.MOV R2, RZ, RZ, -R2 ;  /* 0x000000ffff029224 */ /* 0x000fe200078e0a02 */
[----:B------:R-:W-:Y:S01]  /*16a90*/  ISETP.GE.AND P1, PT, R11, RZ, PT ;  /* 0x000000ff0b00720c */ /* 0x000fe20003f26270 */
[----:B------:R-:W-:Y:S01]  /*16aa0*/  IMAD.MOV R10, RZ, RZ, -R10 ;  /* 0x000000ffff0a7224 */ /* 0x000fe200078e0a0a */
[----:B------:R-:W-:Y:S01]  /*16ab0*/  STL [R1+0x10b0], R15 ;  /* 0x0010b00f01007387 */ /* 0x000fe20000100800 */
[----:B------:R-:W-:Y:S02]  /*16ac0*/  @!P3 IMAD.IADD R17, R17, 0x1, -R8 ;  /* 0x000000011111b824 */ /* 0x000fe400078e0a08 */
[----:B------:R-:W-:Y:S01]  /*16ad0*/  IMAD R6, R8, R10, R6 ;  /* 0x0000000a08067224 */ /* 0x000fe200078e0206 */
[----:B------:R0:W-:Y:S01]  /*16ae0*/  STL [R1+0x10e0], R2 ;  /* 0x0010e00201007387 */ /* 0x0001e20000100800 */
[----:B------:R-:W-:-:S02]  /*16af0*/  @!P6 IMAD.IADD R7, R7, 0x1, -R8 ;  /* 0x000000010707e824 */ /* 0x000fc400078e0a08 */
[--C-:B------:R-:W-:Y:S01]  /*16b00*/  @!P0 IMAD.IADD R23, R23, 0x1, -R8.reuse ;  /* 0x0000000117178824 */ /* 0x100fe200078e0a08 */
[----:B------:R1:W-:Y:S01]  /*16b10*/  STL [R1+0x10dc], R3 ;  /* 0x0010dc0301007387 */ /* 0x0003e20000100800 */
[C---:B------:R-:W-:Y:S01]  /*16b20*/  ISETP.GT.U32.AND P3, PT, R8.reuse, R6, PT ;  /* 0x000000060800720c */ /* 0x040fe20003f64070 */
[----:B------:R-:W-:Y:S01]  /*16b30*/  IMAD.MOV.U32 R14, RZ, RZ, R17 ;  /* 0x000000ffff0e7224 */ /* 0x000fe200078e0011 */
[----:B------:R-:W-:Y:S01]  /*16b40*/  ISETP.GT.U32.AND P6, PT, R8, R7, PT ;  /* 0x000000070800720c */ /* 0x000fe20003fc4070 */
[----:B------:R-:W-:Y:S01]  /*16b50*/  IMAD.MOV.U32 R11, RZ, RZ, R23 ;  /* 0x000000ffff0b7224 */ /* 0x000fe200078e0017 */
[----:B------:R-:W-:Y:S01]  /*16b60*/  ISETP.GE.AND P0, PT, R13, RZ, PT ;  /* 0x000000ff0d00720c */ /* 0x000fe20003f06270 */
[C---:B0-----:R-:W-:Y:S02]  /*16b70*/  VIADD R2, R0.reuse, 0x1b5 ;  /* 0x000001b500027836 */ /* 0x041fe40000000000 */
[----:B------:R-:W-:Y:S01]  /*16b80*/  @!P5 IMAD.MOV R11, RZ, RZ, -R11 ;  /* 0x000000ffff0bd224 */ /* 0x000fe200078e0a0b */
[----:B------:R-:W-:Y:S01]  /*16b90*/  ISETP.GE.AND P5, PT, R21, RZ, PT ;  /* 0x000000ff1500720c */ /* 0x000fe20003fa6270 */
[----:B-1----:R-:W-:Y:S01]  /*16ba0*/  VIADD R3, R0, 0x1b4 ;  /* 0x000001b400037836 */ /* 0x002fe20000000000 */
[----:B------:R-:W-:Y:S01]  /*16bb0*/  IABS R10, R2 ;  /* 0x00000002000a7213 */ /* 0x000fe20000000000 */
[--C-:B------:R-:W-:Y:S01]  /*16bc0*/  @!P2 IMAD.IADD R18, R18, 0x1, -R8.reuse ;  /* 0x000000011212a824 */ /* 0x100fe200078e0a08 */
[----:B------:R0:W-:Y:S01]  /*16bd0*/  STL [R1+0x10e8], R11 ;  /* 0x0010e80b01007387 */ /* 0x0001e20000100800 */
[--C-:B------:R-:W-:Y:S01]  /*16be0*/  @!P3 IMAD.IADD R6, R6, 0x1, -R8.reuse ;  /* 0x000000010606b824 */ /* 0x100fe200078e0a08 */
        /* <DEDUP_REMOVED lines=8> */
[----:B------:R-:W-:Y:S02]  /*16c70*/  IMAD.MOV R12, RZ, RZ, -R12 ;  /* 0x000000ffff0c7224 */ /* 0x000fe400078e0a0c */
[----:B0-----:R-:W-:-:S04]  /*16c80*/  IMAD.HI.U32 R11, R9, R10, RZ ;  /* 0x0000000a090b7227 */ /* 0x001fc800078e00ff */
[C---:B------:R-:W-:Y:S02]  /*16c90*/  IMAD R5, R8.reuse, R12, R5 ;  /* 0x0000000c08057224 */ /* 0x040fe400078e0205 */
[----:B------:R-:W-:Y:S02]  /*16ca0*/  IMAD.MOV.U32 R13, RZ, RZ, R18 ;  /* 0x000000ffff0d7224 */ /* 0x000fe400078e0012 */
[----:B------:R-:W-:Y:S01]  /*16cb0*/  IMAD.MOV R3, RZ, RZ, -R11 ;  /* 0x000000ffff037224 */ /* 0x000fe200078e0a0b */
[----:B------:R-:W-:Y:S01]  /*16cc0*/  ISETP.GT.U32.AND P6, PT, R8, R5, PT ;  /* 0x000000050800720c */ /* 0x000fe20003fc4070 */
[----:B------:R-:W-:Y:S02]  /*16cd0*/  VIADD R11, R0, 0x1b6 ;  /* 0x000001b6000b7836 */ /* 0x000fe40000000000 */
[----:B------:R-:W-:Y:S01]  /*16ce0*/  @!P0 IMAD.MOV R13, RZ, RZ, -R13 ;  /* 0x000000ffff0d8224 */ /* 0x000fe200078e0a0d */
[----:B------:R-:W-:Y:S01]  /*16cf0*/  ISETP.GE.AND P0, PT, R2, RZ, PT ;  /* 0x000000ff0200720c */ /* 0x000fe20003f06270 */
[----:B------:R-:W-:Y:S01]  /*16d00*/  IMAD R2, R8, R3, R10 ;  /* 0x0000000308027224 */ /* 0x000fe200078e020a */
[----:B------:R-:W-:Y:S01]  /*16d10*/  IABS R10, R11 ;  /* 0x0000000b000a7213 */ /* 0x000fe20000000000 */
[----:B------:R-:W-:Y:S01]  /*16d20*/  @!P3 IMAD.IADD R6, R6, 0x1, -R8 ;  /* 0x000000010606b824 */ /* 0x000fe200078e0a08 */
[----:B------:R-:W-:Y:S01]  /*16d30*/  ISETP.GE.AND P3, PT, R11, RZ, PT ;  /* 0x000000ff0b00720c */ /* 0x000fe20003f66270 */
[----:B------:R-:W-:Y:S01]  /*16d40*/  IMAD.MOV.U32 R12, RZ, RZ, R7 ;  /* 0x000000ffff0c7224 */ /* 0x000fe200078e0007 */
[----:B------:R-:W-:Y:S01]  /*16d50*/  STL [R1+0x13c], R13 ;  /* 0x00013c0d01007387 */ /* 0x000fe20000100800 */
[----:B------:R-:W-:-:S02]  /*16d60*/  VIADD R3, R0, 0x1b7 ;  /* 0x000001b700037836 */ /* 0x000fc40000000000 */
[----:B------:R-:W-:Y:S02]  /*16d70*/  @!P6 IMAD.IADD R5, R5, 0x1, -R8 ;  /* 0x000000010505e824 */ /* 0x000fe400078e0a08 */
[----:B------:R-:W-:Y:S01]  /*16d80*/  IMAD.MOV.U32 R11, RZ, RZ, R10 ;  /* 0x000000ffff0b7224 */ /* 0x000fe200078e000a */
[----:B------:R-:W-:Y:S01]  /*16d90*/  IABS R7, R3 ;  /* 0x0000000300077213 */ /* 0x000fe20000000000 */
[----:B------:R-:W-:Y:S01]  /*16da0*/  @!P2 IMAD.MOV R12, RZ, RZ, -R12 ;  /* 0x000000ffff0ca224 */ /* 0x000fe200078e0a0c */
[C---:B------:R-:W-:Y:S01]  /*16db0*/  ISETP.GT.U32.AND P6, PT, R8.reuse, R5, PT ;  /* 0x000000050800720c */ /* 0x040fe20003fc4070 */
[----:B------:R-:W-:Y:S01]  /*16dc0*/  IMAD.HI.U32 R10, R9, R11, RZ ;  /* 0x0000000b090a7227 */ /* 0x000fe200078e00ff */
[----:B------:R-:W-:Y:S02]  /*16dd0*/  ISETP.GT.U32.AND P2, PT, R8, R2, PT ;  /* 0x000000020800720c */ /* 0x000fe40003f44070 */
[----:B------:R0:W-:Y:S01]  /*16de0*/  STL [R1+0x10c8], R12 ;  /* 0x0010c80c01007387 */ /* 0x0001e20000100800 */
[----:B------:R-:W-:-:S02]  /*16df0*/  IMAD.MOV R10, RZ, RZ, -R10 ;  /* 0x000000ffff0a7224 */ /* 0x000fc400078e0a0a */
[----:B------:R-:W-:Y:S02]  /*16e00*/  VIADD R15, R0, 0x1bb ;  /* 0x000001bb000f7836 */ /* 0x000fe40000000000 */
[----:B------:R-:W-:Y:S02]  /*16e10*/  IMAD R11, R8, R10, R11 ;  /* 0x0000000a080b7224 */ /* 0x000fe400078e020b */
[----:B------:R-:W-:Y:S02]  /*16e20*/  VIADD R17, R0, 0x1bc ;  /* 0x000001bc00117836 */ /* 0x000fe40000000000 */
[----:B------:R-:W-:Y:S01]  /*16e30*/  @!P6 IMAD.IADD R5, R5, 0x1, -R8 ;  /* 0x000000010505e824 */ /* 0x000fe200078e0a08 */
[----:B------:R-:W-:Y:S01]  /*16e40*/  ISETP.GT.U32.AND P6, PT, R8, R11, PT ;  /* 0x0000000b0800720c */ /* 0x000fe20003fc4070 */
[----:B0-----:R-:W-:Y:S02]  /*16e50*/  IMAD.MOV.U32 R12, RZ, RZ, R6 ;  /* 0x000000ffff0c7224 */ /* 0x001fe400078e0006 */
[----:B------:R-:W-:-:S02]  /*16e60*/  IMAD.MOV.U32 R6, RZ, RZ, R7 ;  /* 0x000000ffff067224 */ /* 0x000fc400078e0007 */
[----:B------:R-:W-:Y:S01]  /*16e70*/  @!P5 IMAD.MOV R12, RZ, RZ, -R12 ;  /* 0x000000ffff0cd224 */ /* 0x000fe200078e0a0c */
[----:B------:R-:W-:Y:S01]  /*16e80*/  ISETP.GE.AND P5, PT, R3, RZ, PT ;  /* 0x000000ff0300720c */ /* 0x000fe20003fa6270 */
[----:B------:R-:W-:-:S03]  /*16e90*/  IMAD.HI.U32 R7, R9, R6, RZ ;  /* 0x0000000609077227 */ /* 0x000fc600078e00ff */
[----:B------:R0:W-:Y:S01]  /*16ea0*/  STL [R1+0x10e4], R12 ;  /* 0x0010e40c01007387 */ /* 0x0001e20000100800 */
[----:B------:R-:W-:Y:S02]  /*16eb0*/  IMAD.MOV R7, RZ, RZ, -R7 ;  /* 0x000000ffff077224 */ /* 0x000fe400078e0a07 */
[----:B------:R-:W-:Y:S02]  /*16ec0*/  IMAD.MOV.U32 R13, RZ, RZ, R5 ;  /* 0x000000ffff0d7224 */ /* 0x000fe400078e0005 */
[C---:B------:R-:W-:Y:S02]  /*16ed0*/  IMAD R6, R8.reuse, R7, R6 ;  /* 0x0000000708067224 */ /* 0x040fe400078e0206 */
[----:B------:R-:W-:Y:S02]  /*16ee0*/  @!P1 IMAD.MOV R13, RZ, RZ, -R13 ;  /* 0x000000ffff0d9224 */ /* 0x000fe400078e0a0d */
[--C-:B------:R-:W-:Y:S01]  /*16ef0*/  @!P6 IMAD.IADD R11, R11, 0x1, -R8.reuse ;  /* 0x000000010b0be824 */ /* 0x100fe200078e0a08 */
[----:B------:R-:W-:Y:S01]  /*16f00*/  ISETP.GT.U32.AND P1, PT, R8, R6, PT ;  /* 0x000000060800720c */ /* 0x000fe20003f24070 */
[C---:B0-----:R-:W-:Y:S01]  /*16f10*/  VIADD R12, R0.reuse, 0x1b8 ;  /* 0x000001b8000c7836 */ /* 0x041fe20000000000 */
[----:B------:R0:W-:Y:S01]  /*16f20*/  STL [R1+0x10b8], R13 ;  /* 0x0010b80d01007387 */ /* 0x0001e20000100800 */
[----:B------:R-:W-:Y:S01]  /*16f30*/  VIADD R3, R0, 0x1b9 ;  /* 0x000001b900037836 */ /* 0x000fe20000000000 */
[----:B------:R-:W-:Y:S01]  /*16f40*/  ISETP.GT.U32.AND P6, PT, R8, R11, PT ;  /* 0x0000000b0800720c */ /* 0x000fe20003fc4070 */
[----:B------:R-:W-:Y:S01]  /*16f50*/  @!P2 IMAD.IADD R2, R2, 0x1, -R8 ;  /* 0x000000010202a824 */ /* 0x000fe200078e0a08 */
[----:B------:R-:W-:Y:S01]  /*16f60*/  IABS R19, R12 ;  /* 0x0000000c00137213 */ /* 0x000fe20000000000 */
[----:B------:R-:W-:Y:S01]  /*16f70*/  VIADD R7, R0, 0x1ba ;  /* 0x000001ba00077836 */ /* 0x000fe20000000000 */
[----:B------:R-:W-:Y:S01]  /*16f80*/  IABS R16, R3 ;  /* 0x0000000300107213 */ /* 0x000fe20000000000 */
[----:B------:R-:W-:Y:S01]  /*16f90*/  IMAD.U32 R24, RZ, RZ, UR8 ;  /* 0x00000008ff187e24 */ /* 0x000fe2000f8e00ff */
[----:B------:R-:W-:Y:S01]  /*16fa0*/  ISETP.GT.U32.AND P2, PT, R8, R2, PT ;  /* 0x000000020800720c */ /* 0x000fe20003f44070 */
[----:B------:R-:W-:Y:S01]  /*16fb0*/  IMAD.HI.U32 R5, R9, R19, RZ ;  /* 0x0000001309057227 */ /* 0x000fe200078e00ff */
[----:B0-----:R-:W-:-:S03]  /*16fc0*/  IABS R13, R7 ;  /* 0x00000007000d7213 */ /* 0x001fc60000000000 */
[----:B------:R-:W-:Y:S02]  /*16fd0*/  IMAD.MOV R5, RZ, RZ, -R5 ;  /* 0x000000ffff057224 */ /* 0x000fe400078e0a05 */
[----:B------:R-:W-:Y:S02]  /*16fe0*/  @!P1 IMAD.IADD R6, R6, 0x1, -R8 ;  /* 0x0000000106069824 */ /* 0x000fe400078e0a08 */
[C---:B------:R-:W-:Y:S02]  /*16ff0*/  IMAD R19, R8.reuse, R5, R19 ;  /* 0x0000000508137224 */ /* 0x040fe400078e0213 */
[----:B------:R-:W-:Y:S01]  /*17000*/  IMAD.HI.U32 R10, R9, R16, RZ ;  /* 0x00000010090a7227 */ /* 0x000fe200078e00ff */
[----:B------:R-:W-:-:S03]  /*17010*/  ISETP.GT.U32.AND P1, PT, R8, R6, PT ;  /* 0x000000060800720c */ /* 0x000fc60003f24070 */
[----:B------:R-:W-:Y:S01]  /*17020*/  @!P6 IMAD.IADD R11, R11, 0x1, -R8 ;  /* 0x000000010b0be824 */ /* 0x000fe200078e0a08 */
[----:B------:R-:W-:Y:S01]  /*17030*/  ISETP.GT.U32.AND P6, PT, R8, R19, PT ;  /* 0x000000130800720c */ /* 0x000fe20003fc4070 */
[----:B------:R-:W-:Y:S02]  /*17040*/  IMAD.MOV R10, RZ, RZ, -R10 ;  /* 0x000000ffff0a7224 */ /* 0x000fe400078e0a0a */
[----:B------:R-:W-:-:S04]  /*17050*/  IMAD.HI.U32 R5, R9, R13, RZ ;  /* 0x0000000d09057227 */ /* 0x000fc800078e00ff */
[----:B------:R-:W-:Y:S01]  /*17060*/  IMAD R16, R8, R10, R16 ;  /* 0x0000000a08107224 */ /* 0x000fe200078e0210 */
[----:B------:R-:W-:Y:S01]  /*17070*/  IABS R10, R15 ;  /* 0x0000000f000a7213 */ /* 0x000fe20000000000 */
[----:B------:R-:W-:Y:S02]  /*17080*/  IMAD.MOV R5, RZ, RZ, -R5 ;  /* 0x000000ffff057224 */ /* 0x000fe400078e0a05 */
[--C-:B------:R-:W-:Y:S01]  /*17090*/  @!P2 IMAD.IADD R2, R2, 0x1, -R8.reuse ;  /* 0x000000010202a824 */ /* 0x100fe200078e0a08 */
[----:B------:R-:W-:Y:S01]  /*170a0*/  ISETP.GE.AND P2, PT, R12, RZ, PT ;  /* 0x000000ff0c00720c */ /* 0x000fe20003f46270 */
[----:B------:R-:W-:Y:S02]  /*170b0*/  IMAD R13, R8, R5, R13 ;  /* 0x00000005080d7224 */ /* 0x000fe400078e020d */
[----:B------:R-:W-:Y:S01]  /*170c0*/  @!P1 IMAD.IADD R6, R6, 0x1, -R8 ;  /* 0x0000000106069824 */ /* 0x000fe200078e0a08 */
[----:B------:R-:W-:Y:S01]  /*170d0*/  ISETP.GT.U32.AND P1, PT, R8, R16, PT ;  /* 0x000000100800720c */ /* 0x000fe20003f24070 */
[----:B------:R-:W-:-:S02]  /*170e0*/  IMAD.MOV.U32 R21, RZ, RZ, R11 ;  /* 0x000000ffff157224 */ /* 0x000fc400078e000b */
[----:B------:R-:W-:Y:S01]  /*170f0*/  @!P0 IMAD.MOV R2, RZ, RZ, -R2 ;  /* 0x000000ffff028224 */ /* 0x000fe200078e0a02 */
[----:B------:R-:W-:Y:S01]  /*17100*/  ISETP.GE.AND P0, PT, R3, RZ, PT ;  /* 0x000000ff0300720c */ /* 0x000fe20003f06270 */
[----:B------:R-:W-:Y:S01]  /*17110*/  @!P3 IMAD.MOV R21, RZ, RZ, -R21 ;  /* 0x000000ffff15b224 */ /* 0x000fe200078e0a15 */
[----:B------:R-:W-:Y:S01]  /*17120*/  ISETP.GT.U32.AND P3, PT, R8, R13, PT ;  /* 0x0000000d0800720c */ /* 0x000fe20003f64070 */
[----:B------:R-:W-:Y:S01]  /*17130*/  @!P6 IMAD.IADD R19, R19, 0x1, -R8 ;  /* 0x000000011313e824 */ /* 0x000fe200078e0a08 */
[----:B------:R0:W-:Y:S01]  /*17140*/  STL [R1+0x10d8], R2 ;  /* 0x0010d80201007387 */ /* 0x0001e20000100800 */
[----:B------:R-:W-:-:S03]  /*17150*/  IMAD.HI.U32 R14, R9, R10, RZ ;  /* 0x0000000a090e7227 */ /* 0x000fc600078e00ff */
[----:B------:R-:W-:Y:S01]  /*17160*/  ISETP.GT.U32.AND P6, PT, R8, R19, PT ;  /* 0x000000130800720c */ /* 0x000fe20003fc4070 */
[----:B------:R-:W-:Y:S01]  /*17170*/  VIADD R3, R0, 0x1bd ;  /* 0x000001bd00037836 */ /* 0x000fe20000000000 */
[----:B------:R-:W-:Y:S01]  /*17180*/  STL [R1+0x10c0], R21 ;  /* 0x0010c01501007387 */ /* 0x000fe20000100800 */
[----:B------:R-:W-:Y:S02]  /*17190*/  IMAD.MOV R14, RZ, RZ, -R14 ;  /* 0x000000ffff0e7224 */ /* 0x000fe400078e0a0e */
[----:B------:R-:W-:Y:S01]  /*171a0*/  @!P1 IMAD.IADD R16, R16, 0x1, -R8 ;  /* 0x0000000110109824 */ /* 0x000fe200078e0a08 */
[----:B0-----:R-:W-:Y:S01]  /*171b0*/  IABS R2, R17 ;  /* 0x0000001100027213 */ /* 0x001fe20000000000 */
[C---:B------:R-:W-:Y:S01]  /*171c0*/  IMAD R10, R8.reuse, R14, R10 ;  /* 0x0000000e080a7224 */ /* 0x040fe200078e020a */
[----:B------:R-:W-:Y:S01]  /*171d0*/  IABS R12, R3 ;  /* 0x00000003000c7213 */ /* 0x000fe20000000000 */
[----:B------:R-:W-:Y:S01]  /*171e0*/  @!P3 IMAD.IADD R13, R13, 0x1, -R8 ;  /* 0x000000010d0db824 */ /* 0x000fe200078e0a08 */
[----:B------:R-:W-:Y:S01]  /*171f0*/  ISETP.GT.U32.AND P1, PT, R8, R16, PT ;  /* 0x000000100800720c */ /* 0x000fe20003f24070 */
[----:B------:R-:W-:-:S03]  /*17200*/  IMAD.HI.U32 R5, R9, R2, RZ ;  /* 0x0000000209057227 */ /* 0x000fc600078e00ff */
[C---:B------:R-:W-:Y:S01]  /*17210*/  ISETP.GT.U32.AND P3, PT, R8.reuse, R13, PT ;  /* 0x0000000d0800720c */ /* 0x040fe20003f64070 */
[----:B------:R-:W-:Y:S02]  /*17220*/  IMAD.MOV R5, RZ, RZ, -R5 ;  /* 0x000000ffff057224 */ /* 0x000fe400078e0a05 */
[----:B------:R-:W-:Y:S01]  /*17230*/  @!P6 IMAD.IADD R19, R19, 0x1, -R8 ;  /* 0x000000011313e824 */ /* 0x000fe200078e0a08 */
[C---:B------:R-:W-:Y:S01]  /*17240*/  ISETP.GT.U32.AND P6, PT, R8.reuse, R10, PT ;  /* 0x0000000a0800720c */ /* 0x040fe20003fc4070 */
[----:B------:R-:W-:Y:S02]  /*17250*/  IMAD R2, R8, R5, R2 ;  /* 0x0000000508027224 */ /* 0x000fe400078e0202 */
[----:B------:R-:W-:-:S04]  /*17260*/  IMAD.HI.U32 R5, R9, R12, RZ ;  /* 0x0000000c09057227 */ /* 0x000fc800078e00ff */
[----:B------:R-:W-:Y:S02]  /*17270*/  IMAD.MOV R5, RZ, RZ, -R5 ;  /* 0x000000ffff057224 */ /* 0x000fe400078e0a05 */
[----:B------:R-:W-:Y:S02]  /*17280*/  IMAD.MOV.U32 R18, RZ, RZ, R6 ;  /* 0x000000ffff127224 */ /* 0x000fe400078e0006 */
[----:B------:R-:W-:Y:S02]  /*17290*/  IMAD R12, R8, R5, R12 ;  /* 0x00000005080c7224 */ /* 0x000fe400078e020c */
[----:B------:R-:W-:Y:S01]  /*172a0*/  @!P1 IMAD.IADD R16, R16, 0x1, -R8 ;  /* 0x0000000110109824 */ /* 0x000fe200078e0a08 */
[----:B------:R-:W-:Y:S01]  /*172b0*/  ISETP.GT.U32.AND P1, PT, R8, R2, PT ;  /* 0x000000020800720c */ /* 0x000fe20003f24070 */
[----:B------:R-:W-:Y:S01]  /*172c0*/  @!P5 IMAD.MOV R18, RZ, RZ, -R18 ;  /* 0x000000ffff12d224 */ /* 0x000fe200078e0a12 */
[----:B------:R-:W-:Y:S01]  /*172d0*/  ISETP.GE.AND P5, PT, R7, RZ, PT ;  /* 0x000000ff0700720c */ /* 0x000fe20003fa6270 */
[----:B------:R-:W-:-:S02]  /*172e0*/  VIADD R11, R0, 0x1be ;  /* 0x000001be000b7836 */ /* 0x000fc40000000000 */
[--C-:B------:R-:W-:Y:S01]  /*172f0*/  @!P3 IMAD.IADD R13, R13, 0x1, -R8.reuse ;  /* 0x000000010d0db824 */ /* 0x100fe200078e0a08 */
[----:B------:R-:W-:Y:S01]  /*17300*/  ISETP.GT.U32.AND P3, PT, R8, R12, PT ;  /* 0x0000000c0800720c */ /* 0x000fe20003f64070 */
[--C-:B------:R-:W-:Y:S01]  /*17310*/  @!P6 IMAD.IADD R10, R10, 0x1, -R8.reuse ;  /* 0x000000010a0ae824 */ /* 0x100fe200078e0a08 */
[----:B------:R0:W-:Y:S01]  /*17320*/  STL [R1+0x10cc], R18 ;  /* 0x0010cc1201007387 */ /* 0x0001e20000100800 */
[C---:B------:R-:W-:Y:S02]  /*17330*/  VIADD R6, R0.reuse, 0x1bf ;  /* 0x000001bf00067836 */ /* 0x040fe40000000000 */
[----:B------:R-:W-:Y:S01]  /*17340*/  VIADD R7, R0, 0x1c0 ;  /* 0x000001c000077836 */ /* 0x000fe20000000000 */
[----:B------:R-:W-:Y:S01]  /*17350*/  ISETP.GT.U32.AND P6, PT, R8, R10, PT ;  /* 0x0000000a0800720c */ /* 0x000fe20003fc4070 */
[----:B------:R-:W-:Y:S01]  /*17360*/  IMAD.MOV.U32 R22, RZ, RZ, R19 ;  /* 0x000000ffff167224 */ /* 0x000fe200078e0013 */
[----:B------:R-:W-:Y:S01]  /*17370*/  IABS R14, R6 ;  /* 0x00000006000e7213 */ /* 0x000fe20000000000 */
[----:B------:R-:W-:Y:S01]  /*17380*/  @!P1 IMAD.IADD R2, R2, 0x1, -R8 ;  /* 0x0000000102029824 */ /* 0x000fe200078e0a08 */
[----:B------:R-:W-:Y:S01]  /*17390*/  IABS R5, R7 ;  /* 0x0000000700057213 */ /* 0x000fe20000000000 */
[----:B------:R-:W-:Y:S01]  /*173a0*/  @!P2 IMAD.MOV R22, RZ, RZ, -R22 ;  /* 0x000000ffff16a224 */ /* 0x000fe200078e0a16 */
[----:B0-----:R-:W-:Y:S01]  /*173b0*/  IABS R18, R11 ;  /* 0x0000000b00127213 */ /* 0x001fe20000000000 */
[----:B------:R-:W-:Y:S01]  /*173c0*/  IMAD.HI.U32 R19, R9, R14, RZ ;  /* 0x0000000e09137227 */ /* 0x000fe200078e00ff */
[----:B------:R-:W-:-:S02]  /*173d0*/  ISETP.GE.AND P2, PT, R15, RZ, PT ;  /* 0x000000ff0f00720c */ /* 0x000fc40003f46270 */
[----:B------:R-:W-:Y:S01]  /*173e0*/  STL [R1+0x134], R22 ;  /* 0x0001341601007387 */ /* 0x000fe20000100800 */
[----:B------:R-:W-:Y:S01]  /*173f0*/  IMAD.HI.U32 R21, R9, R18, RZ ;  /* 0x0000001209157227 */ /* 0x000fe200078e00ff */
[----:B------:R-:W-:-:S03]  /*17400*/  ISETP.GE.AND P1, PT, R17, RZ, PT ;  /* 0x000000ff1100720c */ /* 0x000fc60003f26270 */
[----:B------:R-:W-:Y:S02]  /*17410*/  IMAD.MOV R21, RZ, RZ, -R21 ;  /* 0x000000ffff157224 */ /* 0x000fe400078e0a15 */
[----:B------:R-:W-:Y:S01]  /*17420*/  @!P3 IMAD.IADD R12, R12, 0x1, -R8 ;  /* 0x000000010c0cb824 */ /* 0x000fe200078e0a08 */
[C---:B------:R-:W-:Y:S01]  /*17430*/  ISETP.GT.U32.AND P3, PT, R8.reuse, R2, PT ;  /* 0x000000020800720c */ /* 0x040fe20003f64070 */
[----:B------:R-:W-:Y:S02]  /*17440*/  @!P0 IMAD.MOV R16, RZ, RZ, -R16 ;  /* 0x000000ffff108224 */ /* 0x000fe400078e0a10 */
[----:B------:R-:W-:Y:S01]  /*17450*/  IMAD.HI.U32 R15, R9, R5, RZ ;  /* 0x00000005090f7227 */ /* 0x000fe200078e00ff */
[C---:B------:R-:W-:Y:S02]  /*17460*/  ISETP.GT.U32.AND P0, PT, R8.reuse, R12, PT ;  /* 0x0000000c0800720c */ /* 0x040fe40003f04070 */
[----:B------:R-:W-:Y:S01]  /*17470*/  STL [R1+0x11c], R16 ;  /* 0x00011c1001007387 */ /* 0x000fe20000100800 */
[----:B------:R-:W-:Y:S01]  /*17480*/  @!P5 IMAD.MOV R13, RZ, RZ, -R13 ;  /* 0x000000ffff0dd224 */ /* 0x000fe200078e0a0d */
[----:B------:R-:W-:Y:S01]  /*17490*/  ISETP.GE.AND P5, PT, R3, RZ, PT ;  /* 0x000000ff0300720c */ /* 0x000fe20003fa6270 */
[----:B------:R-:W-:-:S02]  /*174a0*/  IMAD R18, R8, R21, R18 ;  /* 0x0000001508127224 */ /* 0x000fc400078e0212 */
[----:B------:R-:W-:Y:S01]  /*174b0*/  IMAD.MOV R19, RZ, RZ, -R19 ;  /* 0x000000ffff137224 */ /* 0x000fe200078e0a13 */
[----:B------:R0:W-:Y:S01]  /*174c0*/  STL [R1+0x10a4], R13 ;  /* 0x0010a40d01007387 */ /* 0x0001e20000100800 */
[----:B------:R-:W-:Y:S01]  /*174d0*/  @!P6 IMAD.IADD R10, R10, 0x1, -R8 ;  /* 0x000000010a0ae824 */ /* 0x000fe200078e0a08 */
[C---:B------:R-:W-:Y:S01]  /*174e0*/  ISETP.GT.U32.AND P6, PT, R8.reuse, R18, PT ;  /* 0x000000120800720c */ /* 0x040fe20003fc4070 */
[----:B------:R-:W-:Y:S02]  /*174f0*/  IMAD.MOV R15, RZ, RZ, -R15 ;  /* 0x000000ffff0f7224 */ /* 0x000fe400078e0a0f */
[C---:B------:R-:W-:Y:S02]  /*17500*/  IMAD R14, R8.reuse, R19, R14 ;  /* 0x00000013080e7224 */ /* 0x040fe400078e020e */
[----:B------:R-:W-:Y:S02]  /*17510*/  IMAD R5, R8, R15, R5 ;  /* 0x0000000f08057224 */ /* 0x000fe400078e0205 */
[----:B------:R-:W-:-:S02]  /*17520*/  @!P3 IMAD.IADD R2, R2, 0x1, -R8 ;  /* 0x000000010202b824 */ /* 0x000fc400078e0a08 */
[----:B0-----:R-:W-:Y:S01]  /*17530*/  IMAD.MOV.U32 R13, RZ, RZ, R10 ;  /* 0x000000ffff0d7224 */ /* 0x001fe200078e000a */
[----:B------:R-:W-:Y:S01]  /*17540*/  ISETP.GT.U32.AND P3, PT, R8, R5, PT ;  /* 0x000000050800720c */ /* 0x000fe20003f64070 */
[----:B------:R-:W-:Y:S02]  /*17550*/  VIADD R10, R0, 0x1c1 ;  /* 0x000001c1000a7836 */ /* 0x000fe40000000000 */
[----:B------:R-:W-:Y:S01]  /*17560*/  @!P2 IMAD.MOV R13, RZ, RZ, -R13 ;  /* 0x000000ffff0da224 */ /* 0x000fe200078e0a0d */
[----:B------:R-:W-:Y:S01]  /*17570*/  ISETP.GT.U32.AND P2, PT, R8, R14, PT ;  /* 0x0000000e0800720c */ /* 0x000fe20003f44070 */
[----:B------:R-:W-:Y:S01]  /*17580*/  @!P6 IMAD.IADD R18, R18, 0x1, -R8 ;  /* 0x000000011212e824 */ /* 0x000fe200078e0a08 */
[----:B------:R-:W-:Y:S01]  /*17590*/  ISETP.GE.AND P6, PT, R6, RZ, PT ;  /* 0x000000ff0600720c */ /* 0x000fe20003fc6270 */
[----:B------:R-:W-:Y:S01]  /*175a0*/  VIADD R3, R0, 0x1c2 ;  /* 0x000001c200037836 */ /* 0x000fe20000000000 */
[----:B------:R0:W-:Y:S01]  /*175b0*/  STL [R1+0x10a0], R13 ;  /* 0x0010a00d01007387 */ /* 0x0001e20000100800 */
[----:B------:R-:W-:-:S02]  /*175c0*/  IMAD.MOV.U32 R16, RZ, RZ, R2 ;  /* 0x000000ffff107224 */ /* 0x000fc400078e0002 */
[--C-:B------:R-:W-:Y:S01]  /*175d0*/  @!P0 IMAD.IADD R12, R12, 0x1, -R8.reuse ;  /* 0x000000010c0c8824 */ /* 0x100fe200078e0a08 */
[----:B------:R-:W-:Y:S01]  /*175e0*/  ISETP.GE.AND P0, PT, R11, RZ, PT ;  /* 0x000000ff0b00720c */ /* 0x000fe20003f06270 */
[----:B------:R-:W-:Y:S01]  /*175f0*/  @!P3 IMAD.IADD R5, R5, 0x1, -R8 ;  /* 0x000000010505b824 */ /* 0x000fe200078e0a08 */
[----:B------:R-:W-:Y:S01]  /*17600*/  IABS R11, R3 ;  /* 0x00000003000b7213 */ /* 0x000fe20000000000 */
[----:B------:R-:W-:Y:S02]  /*17610*/  @!P1 IMAD.MOV R16, RZ, RZ, -R16 ;  /* 0x000000ffff109224 */ /* 0x000fe400078e0a10 */
[----:B------:R-:W-:Y:S01]  /*17620*/  @!P2 IMAD.IADD R14, R14, 0x1, -R8 ;  /* 0x000000010e0ea824 */ /* 0x000fe200078e0a08 */
[----:B0-----:R-:W-:Y:S01]  /*17630*/  IABS R13, R10 ;  /* 0x0000000a000d7213 */ /* 0x001fe20000000000 */
[----:B------:R-:W-:Y:S01]  /*17640*/  VIADD R6, R0, 0x1c3 ;  /* 0x000001c300067836 */ /* 0x000fe20000000000 */
[C---:B------:R-:W-:Y:S01]  /*17650*/  ISETP.GT.U32.AND P2, PT, R8.reuse, R18, PT ;  /* 0x000000120800720c */ /* 0x040fe20003f44070 */
[----:B------:R0:W-:Y:S01]  /*17660*/  STL [R1+0x108c], R16 ;  /* 0x00108c1001007387 */ /* 0x0001e20000100800 */
[C---:B------:R-:W-:Y:S01]  /*17670*/  ISETP.GT.U32.AND P1, PT, R8.reuse, R5, PT ;  /* 0x000000050800720c */ /* 0x040fe20003f24070 */
[----:B------:R-:W-:Y:S01]  /*17680*/  IMAD.HI.U32 R15, R9, R13, RZ ;  /* 0x0000000d090f7227 */ /* 0x000fe200078e00ff */
[----:B------:R-:W-:-:S03]  /*17690*/  ISETP.GT.U32.AND P3, PT, R8, R14, PT ;  /* 0x0000000e0800720c */ /* 0x000fc60003f64070 */
[----:B------:R-:W-:Y:S02]  /*176a0*/  IMAD.MOV R2, RZ, RZ, -R15 ;  /* 0x000000ffff027224 */ /* 0x000fe400078e0a0f */
[----:B------:R-:W-:-:S04]  /*176b0*/  IMAD.HI.U32 R15, R9, R11, RZ ;  /* 0x0000000b090f7227 */ /* 0x000fc800078e00ff */
[C---:B------:R-:W-:Y:S02]  /*176c0*/  IMAD R2, R8.reuse, R2, R13 ;  /* 0x0000000208027224 */ /* 0x040fe400078e020d */
[----:B0-----:R-:W-:Y:S01]  /*176d0*/  IMAD.MOV.U32 R16, RZ, RZ, R12 ;  /* 0x000000ffff107224 */ /* 0x001fe200078e000c */
[----:B------:R-:W-:Y:S01]  /*176e0*/  IABS R12, R6 ;  /* 0x00000006000c7213 */ /* 0x000fe20000000000 */
[----:B------:R-:W-:Y:S02]  /*176f0*/  IMAD.MOV R15, RZ, RZ, -R15 ;  /* 0x000000ffff0f7224 */ /* 0x000fe400078e0a0f */
[----:B------:R-:W-:Y:S01]  /*17700*/  @!P5 IMAD.MOV R16, RZ, RZ, -R16 ;  /* 0x000000ffff10d224 */ /* 0x000fe200078e0a10 */
[----:B------:R-:W-:Y:S01]  /*17710*/  ISETP.GT.U32.AND P5, PT, R8, R2, PT ;  /* 0x000000020800720c */ /* 0x000fe20003fa4070 */
[--C-:B------:R-:W-:Y:S01]  /*17720*/  @!P2 IMAD.IADD R18, R18, 0x1, -R8.reuse ;  /* 0x000000011212a824 */ /* 0x100fe200078e0a08 */
[----:B------:R-:W-:Y:S01]  /*17730*/  ISETP.GE.AND P2, PT, R7, RZ, PT ;  /* 0x000000ff0700720c */ /* 0x000fe20003f46270 */
[----:B------:R-:W-:Y:S01]  /*17740*/  IMAD R7, R8, R15, R11 ;  /* 0x0000000f08077224 */ /* 0x000fe200078e020b */
[----:B------:R0:W-:Y:S01]  /*17750*/  STL [R1+0x1098], R16 ;  /* 0x0010981001007387 */ /* 0x0001e20000100800 */
[----:B------:R-:W-:-:S02]  /*17760*/  @!P1 IMAD.IADD R5, R5, 0x1, -R8 ;  /* 0x0000000105059824 */ /* 0x000fc400078e0a08 */
[----:B------:R-:W-:Y:S01]  /*17770*/  @!P3 IMAD.IADD R14, R14, 0x1, -R8 ;  /* 0x000000010e0eb824 */ /* 0x000fe200078e0a08 */
[----:B------:R-:W-:Y:S01]  /*17780*/  ISETP.GT.U32.AND P1, PT, R8, R7, PT ;  /* 0x000000070800720c */ /* 0x000fe20003f24070 */
[----:B------:R-:W-:Y:S01]  /*17790*/  IMAD.MOV.U32 R17, RZ, RZ, R18 ;  /* 0x000000ffff117224 */ /* 0x000fe200078e0012 */
[----:B------:R-:W-:Y:S01]  /*177a0*/  ISETP.GE.AND P3, PT, R10, RZ, PT ;  /* 0x000000ff0a00720c */ /* 0x000fe20003f66270 */
[----:B------:R-:W-:Y:S02]  /*177b0*/  VIADD R11, R0, 0x1c4 ;  /* 0x000001c4000b7836 */ /* 0x000fe40000000000 */
[----:B------:R-:W-:Y:S01]  /*177c0*/  @!P5 IMAD.IADD R2, R2, 0x1, -R8 ;  /* 0x000000010202d824 */ /* 0x000fe200078e0a08 */
[----:B------:R-:W-:Y:S01]  /*177d0*/  ISETP.GE.AND P5, PT, R3, RZ, PT ;  /* 0x000000ff0300720c */ /* 0x000fe20003fa6270 */
[----:B0-----:R-:W-:Y:S01]  /*177e0*/  IMAD.HI.U32 R16, R9, R12, RZ ;  /* 0x0000000c09107227 */ /* 0x001fe200078e00ff */
[----:B------:R-:W-:-:S03]  /*177f0*/  IABS R13, R11 ;  /* 0x0000000b000d7213 */ /* 0x000fc60000000000 */
[----:B------:R-:W-:Y:S02]  /*17800*/  IMAD.MOV R16, RZ, RZ, -R16 ;  /* 0x000000ffff107224 */ /* 0x000fe400078e0a10 */
[----:B------:R-:W-:Y:S02]  /*17810*/  IMAD.MOV.U32 R18, RZ, RZ, R14 ;  /* 0x000000ffff127224 */ /* 0x000fe400078e000e */
[C---:B------:R-:W-:Y:S02]  /*17820*/  IMAD R3, R8.reuse, R16, R12 ;  /* 0x0000001008037224 */ /* 0x040fe400078e020c */
[----:B------:R-:W-:Y:S02]  /*17830*/  @!P1 IMAD.IADD R7, R7, 0x1, -R8 ;  /* 0x0000000107079824 */ /* 0x000fe400078e0a08 */
[----:B------:R-:W-:Y:S01]  /*17840*/  @!P6 IMAD.MOV R18, RZ, RZ, -R18 ;  /* 0x000000ffff12e224 */ /* 0x000fe200078e0a12 */
[----:B------:R-:W-:Y:S01]  /*17850*/  ISETP.GT.U32.AND P6, PT, R8, R3, PT ;  /* 0x000000030800720c */ /* 0x000fe20003fc4070 */
[----:B------:R-:W-:Y:S01]  /*17860*/  VIADD R10, R0, 0x1c5 ;  /* 0x000001c5000a7836 */ /* 0x000fe20000000000 */
[C---:B------:R-:W-:Y:S01]  /*17870*/  ISETP.GT.U32.AND P1, PT, R8.reuse, R7, PT ;  /* 0x000000070800720c */ /* 0x040fe20003f24070 */
[----:B------:R-:W-:Y:S01]  /*17880*/  @!P0 IMAD.MOV R17, RZ, RZ, -R17 ;  /* 0x000000ffff118224 */ /* 0x000fe200078e0a11 */
[----:B------:R-:W-:Y:S01]  /*17890*/  ISETP.GT.U32.AND P0, PT, R8, R2, PT ;  /* 0x000000020800720c */ /* 0x000fe20003f04070 */
[----:B------:R-:W-:Y:S01]  /*178a0*/  IMAD.HI.U32 R16, R9, R13, RZ ;  /* 0x0000000d09107227 */ /* 0x000fe200078e00ff */
[----:B------:R-:W-:-:S02]  /*178b0*/  IABS R15, R10 ;  /* 0x0000000a000f7213 */ /* 0x000fc40000000000 */
[----:B------:R0:W-:Y:S01]  /*178c0*/  STL [R1+0x10a8], R17 ;  /* 0x0010a81101007387 */ /* 0x0001e20000100800 */
[----:B------:R-:W-:Y:S02]  /*178d0*/  VIADD R12, R0, 0x1c6 ;  /* 0x000001c6000c7836 */ /* 0x000fe40000000000 */
[----:B------:R-:W-:Y:S01]  /*178e0*/  IMAD.MOV R14, RZ, RZ, -R16 ;  /* 0x000000ffff0e7224 */ /* 0x000fe200078e0a10 */
[----:B------:R-:W-:Y:S01]  /*178f0*/  STL [R1+0x10ac], R18 ;  /* 0x0010ac1201007387 */ /* 0x000fe20000100800 */
[--C-:B------:R-:W-:Y:S02]  /*17900*/  @!P6 IMAD.IADD R3, R3, 0x1, -R8.reuse ;  /* 0x000000010303e824 */ /* 0x100fe400078e0a08 */
[----:B------:R-:W-:Y:S02]  /*17910*/  IMAD R13, R8, R14, R13 ;  /* 0x0000000e080d7224 */ /* 0x000fe400078e020d */
[----:B------:R-:W-:Y:S01]  /*17920*/  @!P0 IMAD.IADD R2, R2, 0x1, -R8 ;  /* 0x0000000102028824 */ /* 0x000fe200078e0a08 */
[----:B------:R-:W-:Y:S01]  /*17930*/  ISETP.GT.U32.AND P6, PT, R8, R3, PT ;  /* 0x000000030800720c */ /* 0x000fe20003fc4070 */
[----:B0-----:R-:W-:Y:S01]  /*17940*/  IMAD.MOV.U32 R17, RZ, RZ, R5 ;  /* 0x000000ffff117224 */ /* 0x001fe200078e0005 */
[----:B------:R-:W-:Y:S01]  /*17950*/  ISETP.GE.AND P0, PT, R11, RZ, PT ;  /* 0x000000ff0b00720c */ /* 0x000fe20003f06270 */
[----:B------:R-:W-:-:S04]  /*17960*/  IMAD.HI.U32 R5, R9, R15, RZ ;  /* 0x0000000f09057227 */ /* 0x000fc800078e00ff */
[----:B------:R-:W-:Y:S01]  /*17970*/  @!P2 IMAD.MOV R17, RZ, RZ, -R17 ;  /* 0x000000ffff11a224 */ /* 0x000fe200078e0a11 */
[----:B------:R-:W-:Y:S01]  /*17980*/  ISETP.GE.AND P2, PT, R6, RZ, PT ;  /* 0x000000ff0600720c */ /* 0x000fe20003f46270 */
[----:B------:R-:W-:Y:S01]  /*17990*/  IMAD.MOV R5, RZ, RZ, -R5 ;  /* 0x000000ffff057224 */ /* 0x000fe200078e0a05 */
[----:B------:R-:W-:Y:S01]  /*179a0*/  IABS R6, R12 ;  /* 0x0000000c00067213 */ /* 0x000fe20000000000 */
[--C-:B------:R-:W-:Y:S01]  /*179b0*/  @!P1 IMAD.IADD R7, R7, 0x1, -R8.reuse ;  /* 0x0000000107079824 */ /* 0x100fe200078e0a08 */
[----:B------:R0:W-:Y:S01]  /*179c0*/  STL [R1+0x120], R17 ;  /* 0x0001201101007387 */ /* 0x0001e20000100800 */
[C---:B------:R-:W-:Y:S01]  /*179d0*/  ISETP.GT.U32.AND P1, PT, R8.reuse, R13, PT ;  /* 0x0000000d0800720c */ /* 0x040fe20003f24070 */
[----:B------:R-:W-:Y:S02]  /*179e0*/  IMAD R5, R8, R5, R15 ;  /* 0x0000000508057224 */ /* 0x000fe400078e020f */
[----:B------:R-:W-:Y:S02]  /*179f0*/  @!P6 IMAD.IADD R3, R3, 0x1, -R8 ;  /* 0x000000010303e824 */ /* 0x000fe400078e0a08 */
[----:B------:R-:W-:-:S02]  /*17a00*/  IMAD.MOV.U32 R16, RZ, RZ, R7 ;  /* 0x000000ffff107224 */ /* 0x000fc400078e0007 */
[----:B------:R-:W-:Y:S02]  /*17a10*/  VIADD R11, R0, 0x1c7 ;  /* 0x000001c7000b7836 */ /* 0x000fe40000000000 */
[----:B0-----:R-:W-:Y:S02]  /*17a20*/  IMAD.MOV.U32 R17, RZ, RZ, R2 ;  /* 0x000000ffff117224 */ /* 0x001fe400078e0002 */
[----:B------:R-:W-:-:S04]  /*17a30*/  IMAD.HI.U32 R2, R9, R6, RZ ;  /* 0x0000000609027227 */ /* 0x000fc800078e00ff */
[----:B------:R-:W-:Y:S01]  /*17a40*/  @!P3 IMAD.MOV R17, RZ, RZ, -R17 ;  /* 0x000000ffff11b224 */ /* 0x000fe200078e0a11 */
[C---:B------:R-:W-:Y:S01]  /*17a50*/  ISETP.GT.U32.AND P3, PT, R8.reuse, R5, PT ;  /* 0x000000050800720c */ /* 0x040fe20003f64070 */
[----:B------:R-:W-:Y:S02]  /*17a60*/  IMAD.MOV R2, RZ, RZ, -R2 ;  /* 0x000000ffff027224 */ /* 0x000fe400078e0a02 */
[----:B------:R-:W-:Y:S01]  /*17a70*/  @!P1 IMAD.IADD R13, R13, 0x1, -R8 ;  /* 0x000000010d0d9824 */ /* 0x000fe200078e0a08 */
[----:B------:R-:W-:Y:S01]  /*17a80*/  STL [R1+0x124], R17 ;  /* 0x0001241101007387 */ /* 0x000fe20000100800 */
[C---:B------:R-:W-:Y:S02]  /*17a90*/  IMAD R2, R8.reuse, R2, R6 ;  /* 0x0000000208027224 */ /* 0x040fe400078e0206 */
[----:B------:R-:W-:Y:S01]  /*17aa0*/  @!P5 IMAD.MOV R16, RZ, RZ, -R16 ;  /* 0x000000ffff10d224 */ /* 0x000fe200078e0a10 */
[----:B------:R-:W-:Y:S01]  /*17ab0*/  ISETP.GT.U32.AND P1, PT, R8, R13, PT ;  /* 0x0000000d0800720c */ /* 0x000fe20003f24070 */
[----:B------:R-:W-:Y:S01]  /*17ac0*/  VIADD R7, R0, 0x1c8 ;  /* 0x000001c800077836 */ /* 0x000fe20000000000 */
[----:B------:R-:W-:Y:S01]  /*17ad0*/  ISETP.GT.U32.AND P6, PT, R8, R2, PT ;  /* 0x000000020800720c */ /* 0x000fe20003fc4070 */
[----:B------:R-:W-:Y:S01]  /*17ae0*/  IMAD.MOV.U32 R14, RZ, RZ, R3 ;  /* 0x000000ffff0e7224 */ /* 0x000fe200078e0003 */
[----:B------:R-:W-:Y:S01]  /*17af0*/  ISETP.GE.AND P5, PT, R10, RZ, PT ;  /* 0x000000ff0a00720c */ /* 0x000fe20003fa6270 */
[----:B------:R-:W-:Y:S01]  /*17b00*/  @!P3 IMAD.IADD R5, R5, 0x1, -R8 ;  /* 0x000000010505b824 */ /* 0x000fe200078e0a08 */
[----:B------:R-:W-:Y:S01]  /*17b10*/  IABS R10, R11 ;  /* 0x0000000b000a7213 */ /* 0x000fe20000000000 */
[----:B------:R-:W-:Y:S01]  /*17b20*/  @!P2 IMAD.MOV R14, RZ, RZ, -R14 ;  /* 0x000000ffff0ea224 */ /* 0x000fe200078e0a0e */
[----:B------:R-:W-:Y:S01]  /*17b30*/  ISETP.GE.AND P2, PT, R12, RZ, PT ;  /* 0x000000ff0c00720c */ /* 0x000fe20003f46270 */
[----:B------:R-:W-:Y:S01]  /*17b40*/  STL [R1+0x1094], R16 ;  /* 0x0010941001007387 */ /* 0x000fe20000100800 */
[----:B------:R-:W-:Y:S01]  /*17b50*/  ISETP.GT.U32.AND P3, PT, R8, R5, PT ;  /* 0x000000050800720c */ /* 0x000fe20003f64070 */
[----:B------:R-:W-:Y:S01]  /*17b60*/  IMAD.MOV.U32 R6, RZ, RZ, R10 ;  /* 0x000000ffff067224 */ /* 0x000fe200078e000a */
[----:B------:R-:W-:Y:S01]  /*17b70*/  IABS R10, R7 ;  /* 0x00000007000a7213 */ /* 0x000fe20000000000 */
[--C-:B------:R-:W-:Y:S01]  /*17b80*/  @!P1 IMAD.IADD R13, R13, 0x1, -R8.reuse ;  /* 0x000000010d0d9824 */ /* 0x100fe200078e0a08 */
[----:B------:R-:W-:Y:S01]  /*17b90*/  ISETP.GE.AND P1, PT, R11, RZ, PT ;  /* 0x000000ff0b00720c */ /* 0x000fe20003f26270 */
[----:B------:R-:W-:Y:S01]  /*17ba0*/  @!P6 IMAD.IADD R2, R2, 0x1, -R8 ;  /* 0x000000010202e824 */ /* 0x000fe200078e0a08 */
[----:B------:R0:W-:Y:S01]  /*17bb0*/  STL [R1+0x1088], R14 ;  /* 0x0010880e01007387 */ /* 0x0001e20000100800 */
[----:B------:R-:W-:-:S03]  /*17bc0*/  IMAD.HI.U32 R11, R9, R10, RZ ;  /* 0x0000000a090b7227 */ /* 0x000fc600078e00ff */
[----:B------:R-:W-:Y:S01]  /*17bd0*/  ISETP.GT.U32.AND P6, PT, R8, R2, PT ;  /* 0x000000020800720c */ /* 0x000fe20003fc4070 */
[----:B------:R-:W-:Y:S02]  /*17be0*/  IMAD.MOV R11, RZ, RZ, -R11 ;  /* 0x000000ffff0b7224 */ /* 0x000fe400078e0a0b */
[----:B------:R-:W-:Y:S01]  /*17bf0*/  @!P3 IMAD.IADD R5, R5, 0x1, -R8 ;  /* 0x000000010505b824 */ /* 0x000fe200078e0a08 */
[----:B------:R-:W-:Y:S01]  /*17c00*/  ISETP.GE.AND P3, PT, R7, RZ, PT ;  /* 0x000000ff0700720c */ /* 0x000fe20003f66270 */
[----:B------:R-:W-:-:S04]  /*17c10*/  IMAD.HI.U32 R3, R9, R6, RZ ;  /* 0x0000000609037227 */ /* 0x000fc800078e00ff */
[----:B------:R-:W-:Y:S02]  /*17c20*/  IMAD.MOV.U32 R12, RZ, RZ, R5 ;  /* 0x000000ffff0c7224 */ /* 0x000fe400078e0005 */
[----:B------:R-:W-:Y:S02]  /*17c30*/  IMAD R5, R8, R11, R10 ;  /* 0x0000000b08057224 */ /* 0x000fe400078e020a */
[----:B0-----:R-:W-:Y:S02]  /*17c40*/  IMAD.MOV.U32 R14, RZ, RZ, R13 ;  /* 0x000000ffff0e7224 */ /* 0x001fe400078e000d */
[----:B------:R-:W-:Y:S01]  /*17c50*/  @!P6 IMAD.IADD R2, R2, 0x1, -R8 ;  /* 0x000000010202e824 */ /* 0x000fe200078e0a08 */
[----:B------:R-:W-:Y:S01]  /*17c60*/  ISETP.GT.U32.AND P6, PT, R8, R5, PT ;  /* 0x000000050800720c */ /* 0x000fe20003fc4070 */
[----:B------:R-:W-:Y:S02]  /*17c70*/  @!P0 IMAD.MOV R14, RZ, RZ, -R14 ;  /* 0x000000ffff0e8224 */ /* 0x000fe400078e0a0e */
[----:B------:R-:W-:-:S02]  /*17c80*/  IMAD.MOV R3, RZ, RZ, -R3 ;  /* 0x000000ffff037224 */ /* 0x000fc400078e0a03 */
[----:B------:R-:W-:Y:S01]  /*17c90*/  @!P5 IMAD.MOV R12, RZ, RZ, -R12 ;  /* 0x000000ffff0cd224 */ /* 0x000fe200078e0a0c */
[----:B------:R-:W-:Y:S01]  /*17ca0*/  STL [R1+0x1070], R14 ;  /* 0x0010700e01007387 */ /* 0x000fe20000100800 */
[----:B------:R-:W-:Y:S02]  /*17cb0*/  VIADD R10, R0, 0x1ca ;  /* 0x000001ca000a7836 */ /* 0x000fe40000000000 */
[C---:B------:R-:W-:Y:S01]  /*17cc0*/  IMAD R6, R8.reuse, R3, R6 ;  /* 0x0000000308067224 */ /* 0x040fe200078e0206 */
[----:B------:R0:W-:Y:S01]  /*17cd0*/  STL [R1+0x1080], R12 ;  /* 0x0010800c01007387 */ /* 0x0001e20000100800 */
[----:B------:R-:W-:Y:S02]  /*17ce0*/  IMAD.MOV.U32 R13, RZ, RZ, R2 ;  /* 0x000000ffff0d7224 */ /* 0x000fe400078e0002 */
[----:B------:R-:W-:Y:S01]  /*17cf0*/  @!P6 IMAD.IADD R5, R5, 0x1, -R8 ;  /* 0x000000010505e824 */ /* 0x000fe200078e0a08 */
[----:B------:R-:W-:Y:S01]  /*17d00*/  ISETP.GT.U32.AND P0, PT, R8, R6, PT ;  /* 0x000000060800720c */ /* 0x000fe20003f04070 */
[----:B------:R-:W-:Y:S01]  /*17d10*/  @!P2 IMAD.MOV R13, RZ, RZ, -R13 ;  /* 0x000000ffff0da224 */ /* 0x000fe200078e0a0d */
[----:B------:R-:W-:Y:S01]  /*17d20*/  ISETP.GE.AND P2, PT, R10, RZ, PT ;  /* 0x000000ff0a00720c */ /* 0x000fe20003f46270 */
[----:B------:R-:W-:Y:S01]  /*17d30*/  VIADD R3, R0, 0x1c9 ;  /* 0x000001c900037836 */ /* 0x000fe20000000000 */
[----:B------:R-:W-:Y:S01]  /*17d40*/  ISETP.GT.U32.AND P6, PT, R8, R5, PT ;  /* 0x000000050800720c */ /* 0x000fe20003fc4070 */
[C---:B------:R-:W-:Y:S01]  /*17d50*/  VIADD R11, R0.reuse, 0x1cb ;  /* 0x000001cb000b7836 */ /* 0x040fe20000000000 */
[----:B0-----:R-:W-:Y:S01]  /*17d60*/  IABS R12, R10 ;  /* 0x0000000a000c7213 */ /* 0x001fe20000000000 */
[----:B------:R0:W-:Y:S01]  /*17d70*/  STL [R1+0x10b4], R13 ;  /* 0x0010b40d01007387 */ /* 0x0001e20000100800 */
[----:B------:R-:W-:Y:S01]  /*17d80*/  IABS R7, R3 ;  /* 0x0000000300077213 */ /* 0x000fe20000000000 */
[----:B------:R-:W-:Y:S01]  /*17d90*/  VIADD R15, R0, 0x1cd ;  /* 0x000001cd000f7836 */ /* 0x000fe20000000000 */
[----:B------:R-:W-:Y:S01]  /*17da0*/  ISETP.GE.AND P5, PT, R3, RZ, PT ;  /* 0x000000ff0300720c */ /* 0x000fe20003fa6270 */
[----:B------:R-:W-:Y:S01]  /*17db0*/  IMAD.MOV.U32 R2, RZ, RZ, R12 ;  /* 0x000000ffff027224 */ /* 0x000fe200078e000c */
[----:B------:R-:W-:Y:S01]  /*17dc0*/  IABS R14, R11 ;  /* 0x0000000b000e7213 */ /* 0x000fe20000000000 */
[----:B------:R-:W-:Y:S01]  /*17dd0*/  @!P0 IMAD.IADD R6, R6, 0x1, -R8 ;  /* 0x0000000106068824 */ /* 0x000fe200078e0a08 */
[----:B------:R-:W-:Y:S01]  /*17de0*/  STL [R1+0x1f0], R15 ;  /* 0x0001f00f01007387 */ /* 0x000fe20000100800 */
[----:B------:R-:W-:Y:S01]  /*17df0*/  IMAD.HI.U32 R10, R9, R2, RZ ;  /* 0x00000002090a7227 */ /* 0x000fe200078e00ff */
[----:B------:R-:W-:-:S02]  /*17e00*/  IABS R76, R15 ;  /* 0x0000000f004c7213 */ /* 0x000fc40000000000 */
[C---:B------:R-:W-:Y:S01]  /*17e10*/  ISETP.GT.U32.AND P0, PT, R8.reuse, R6, PT ;  /* 0x000000060800720c */ /* 0x040fe20003f04070 */
[----:B------:R-:W-:Y:S02]  /*17e20*/  IMAD.MOV R10, RZ, RZ, -R10 ;  /* 0x000000ffff0a7224 */ /* 0x000fe400078e0a0a */
[----:B------:R-:W-:Y:S02]  /*17e30*/  @!P6 IMAD.IADD R5, R5, 0x1, -R8 ;  /* 0x000000010505e824 */ /* 0x000fe400078e0a08 */
[----:B------:R-:W-:Y:S02]  /*17e40*/  IMAD R2, R8, R10, R2 ;  /* 0x0000000a08027224 */ /* 0x000fe400078e0202 */
[----:B------:R-:W-:-:S03]  /*17e50*/  IMAD.HI.U32 R3, R9, R7, RZ ;  /* 0x0000000709037227 */ /* 0x000fc600078e00ff */
[----:B------:R-:W-:Y:S01]  /*17e60*/  ISETP.GT.U32.AND P6, PT, R8, R2, PT ;  /* 0x000000020800720c */ /* 0x000fe20003fc4070 */
[----:B------:R-:W-:Y:S02]  /*17e70*/  IMAD.MOV R3, RZ, RZ, -R3 ;  /* 0x000000ffff037224 */ /* 0x000fe400078e0a03 */
[----:B0-----:R-:W-:Y:S02]  /*17e80*/  VIADD R13, R0, 0x1ce ;  /* 0x000001ce000d7836 */ /* 0x001fe40000000000 */
[----:B------:R-:W-:Y:S02]  /*17e90*/  IMAD R3, R8, R3, R7 ;  /* 0x0000000308037224 */ /* 0x000fe400078e0207 */
[----:B------:R-:W-:Y:S01]  /*17ea0*/  @!P0 IMAD.IADD R6, R6, 0x1, -R8 ;  /* 0x0000000106068824 */ /* 0x000fe200078e0a08 */
[----:B------:R0:W-:Y:S01]  /*17eb0*/  STL [R1+0x1f4], R13 ;  /* 0x0001f40d01007387 */ /* 0x0001e20000100800 */
[----:B------:R-:W-:Y:S01]  /*17ec0*/  IABS R74, R13 ;  /* 0x0000000d004a7213 */ /* 0x000fe20000000000 */
[----:B------:R-:W-:Y:S01]  /*17ed0*/  IMAD.HI.U32 R12, R9, R14, RZ ;  /* 0x0000000e090c7227 */ /* 0x000fe200078e00ff */
[----:B------:R-:W-:-:S03]  /*17ee0*/  ISETP.GT.U32.AND P0, PT, R8, R3, PT ;  /* 0x000000030800720c */ /* 0x000fc60003f04070 */
[----:B------:R-:W-:Y:S01]  /*17ef0*/  @!P6 IMAD.IADD R2, R2, 0x1, -R8 ;  /* 0x000000010202e824 */ /* 0x000fe200078e0a08 */
[----:B------:R-:W-:Y:S01]  /*17f00*/  ISETP.GE.AND P6, PT, R11, RZ, PT ;  /* 0x000000ff0b00720c */ /* 0x000fe20003fc6270 */
[----:B------:R-:W-:Y:S02]  /*17f10*/  IMAD.MOV R12, RZ, RZ, -R12 ;  /* 0x000000ffff0c7224 */ /* 0x000fe400078e0a0c */
[----:B0-----:R-:W-:Y:S02]  /*17f20*/  IMAD.MOV.U32 R13, RZ, RZ, R5 ;  /* 0x000000ffff0d7224 */ /* 0x001fe400078e0005 */
[C---:B------:R-:W-:Y:S02]  /*17f30*/  IMAD R14, R8.reuse, R12, R14 ;  /* 0x0000000c080e7224 */ /* 0x040fe400078e020e */
[----:B------:R-:W-:Y:S01]  /*17f40*/  @!P3 IMAD.MOV R13, RZ, RZ, -R13 ;  /* 0x000000ffff0db224 */ /* 0x000fe200078e0a0d */
[----:B------:R-:W-:Y:S01]  /*17f50*/  ISETP.GT.U32.AND P3, PT, R8, R2, PT ;  /* 0x000000020800720c */ /* 0x000fe20003f64070 */
[----:B------:R-:W-:-:S02]  /*17f60*/  IMAD.MOV.U32 R15, RZ, RZ, R6 ;  /* 0x000000ffff0f7224 */ /* 0x000fc400078e0006 */
[----:B------:R-:W-:Y:S02]  /*17f70*/  @!P0 IMAD.IADD R3, R3, 0x1, -R8 ;  /* 0x0000000103038824 */ /* 0x000fe400078e0a08 */
[----:B------:R-:W-:-:S03]  /*17f80*/  IMAD.HI.U32 R6, R9, R76, RZ ;  /* 0x0000004c09067227 */ /* 0x000fc600078e00ff */
[C---:B------:R-:W-:Y:S01]  /*17f90*/  ISETP.GT.U32.AND P0, PT, R8.reuse, R3, PT ;  /* 0x000000030800720c */ /* 0x040fe20003f04070 */
[----:B------:R-:W-:Y:S01]  /*17fa0*/  @!P1 IMAD.MOV R15, RZ, RZ, -R15 ;  /* 0x000000ffff0f9224 */ /* 0x000fe200078e0a0f */
[----:B------:R-:W-:Y:S01]  /*17fb0*/  ISETP.GT.U32.AND P1, PT, R8, R14, PT ;  /* 0x0000000e0800720c */ /* 0x000fe20003f24070 */
[----:B------:R-:W-:Y:S02]  /*17fc0*/  IMAD.MOV R6, RZ, RZ, -R6 ;  /* 0x000000ffff067224 */ /* 0x000fe400078e0a06 */
[----:B------:R-:W-:Y:S01]  /*17fd0*/  @!P3 IMAD.IADD R2, R2, 0x1, -R8 ;  /* 0x000000010202b824 */ /* 0x000fe200078e0a08 */
[----:B------:R-:W-:Y:S01]  /*17fe0*/  STL [R1+0x1090], R15 ;  /* 0x0010900f01007387 */ /* 0x000fe20000100800 */
[----:B------:R-:W-:Y:S02]  /*17ff0*/  IMAD R76, R8, R6, R76 ;  /* 0x00000006084c7224 */ /* 0x000fe400078e024c */
[----:B------:R-:W-:Y:S01]  /*18000*/  VIADD R7, R0, 0x1cc ;  /* 0x000001cc00077836 */ /* 0x000fe20000000000 */
[----:B------:R0:W-:Y:S01]  /*18010*/  STL [R1+0x12c], R13 ;  /* 0x00012c0d01007387 */ /* 0x0001e20000100800 */
[----:B------:R-:W-:-:S03]  /*18020*/  IMAD.HI.U32 R5, R9, R74, RZ ;  /* 0x0000004a09057227 */ /* 0x000fc600078e00ff */
[----:B------:R-:W-:Y:S01]  /*18030*/  IABS R10, R7 ;  /* 0x00000007000a7213 */ /* 0x000fe20000000000 */
[--C-:B------:R-:W-:Y:S02]  /*18040*/  @!P1 IMAD.IADD R14, R14, 0x1, -R8.reuse ;  /* 0x000000010e0e9824 */ /* 0x100fe400078e0a08 */
[----:B------:R-:W-:Y:S01]  /*18050*/  @!P0 IMAD.IADD R3, R3, 0x1, -R8 ;  /* 0x0000000103038824 */ /* 0x000fe200078e0a08 */
[----:B------:R-:W-:Y:S01]  /*18060*/  ISETP.GE.AND P0, PT, R7, RZ, PT ;  /* 0x000000ff0700720c */ /* 0x000fe20003f06270 */
[----:B------:R-:W-:Y:S01]  /*18070*/  IMAD.HI.U32 R12, R9, R10, RZ ;  /* 0x0000000a090c7227 */ /* 0x000fe200078e00ff */
[----:B------:R-:W-:-:S03]  /*18080*/  ISETP.GT.U32.AND P1, PT, R8, R14, PT ;  /* 0x0000000e0800720c */ /* 0x000fc60003f24070 */
[----:B0-----:R-:W-:Y:S02]  /*18090*/  IMAD.MOV.U32 R13, RZ, RZ, R2 ;  /* 0x000000ffff0d7224 */ /* 0x001fe400078e0002 */
[----:B------:R-:W-:Y:S02]  /*180a0*/  IMAD.MOV.U32 R16, RZ, RZ, R3 ;  /* 0x000000ffff107224 */ /* 0x000fe400078e0003 */
[----:B------:R-:W-:Y:S01]  /*180b0*/  @!P2 IMAD.MOV R13, RZ, RZ, -R13 ;  /* 0x000000ffff0da224 */ /* 0x000fe200078e0a0d */
[----:B------:R-:W-:Y:S01]  /*180c0*/  ISETP.GT.U32.AND P2, PT, R8, R76, PT ;  /* 0x0000004c0800720c */ /* 0x000fe20003f44070 */
[----:B------:R-:W-:Y:S02]  /*180d0*/  VIADD R15, R0, 0x1cf ;  /* 0x000001cf000f7836 */ /* 0x000fe40000000000 */
[----:B------:R-:W-:Y:S02]  /*180e0*/  @!P5 IMAD.MOV R16, RZ, RZ, -R16 ;  /* 0x000000ffff10d224 */ /* 0x000fe400078e0a10 */
[----:B------:R-:W-:Y:S01]  /*180f0*/  IMAD.MOV R11, RZ, RZ, -R12 ;  /* 0x000000ffff0b7224 */ /* 0x000fe200078e0a0c */
[----:B------:R-:W-:Y:S01]  /*18100*/  IABS R12, R15 ;  /* 0x0000000f000c7213 */ /* 0x000fe20000000000 */
[----:B------:R-:W-:Y:S01]  /*18110*/  STL [R1+0x1dc], R15 ;  /* 0x0001dc0f01007387 */ /* 0x000fe20000100800 */
[----:B------:R-:W-:-:S02]  /*18120*/  IMAD.MOV R5, RZ, RZ, -R5 ;  /* 0x000000ffff057224 */ /* 0x000fc400078e0a05 */
[----:B------:R-:W-:Y:S01]  /*18130*/  @!P1 IMAD.IADD R14, R14, 0x1, -R8 ;  /* 0x000000010e0e9824 */ /* 0x000fe200078e0a08 */
[----:B------:R0:W-:Y:S01]  /*18140*/  STL [R1+0x130], R16 ;  /* 0x0001301001007387 */ /* 0x0001e20000100800 */
[----:B------:R-:W-:Y:S02]  /*18150*/  IMAD R74, R8, R5, R74 ;  /* 0x00000005084a7224 */ /* 0x000fe400078e024a */
[----:B------:R-:W-:Y:S01]  /*18160*/  @!P2 IMAD.IADD R76, R76, 0x1, -R8 ;  /* 0x000000014c4ca824 */ /* 0x000fe200078e0a08 */
[----:B------:R1:W-:Y:S01]  /*18170*/  STL [R1+0x1074], R13 ;  /* 0x0010740d01007387 */ /* 0x0003e20000100800 */
[C---:B------:R-:W-:Y:S02]  /*18180*/  VIADD R5, R0.reuse, 0x1d0 ;  /* 0x000001d000057836 */ /* 0x040fe40000000000 */
[----:B------:R-:W-:Y:S01]  /*18190*/  VIADD R6, R0, 0x1d1 ;  /* 0x000001d100067836 */ /* 0x000fe20000000000 */
[C---:B------:R-:W-:Y:S01]  /*181a0*/  ISETP.GT.U32.AND P2, PT, R8.reuse, R76, PT ;  /* 0x0000004c0800720c */ /* 0x040fe20003f44070 */
[----:B------:R-:W-:Y:S01]  /*181b0*/  IMAD R7, R8, R11, R10 ;  /* 0x0000000b08077224 */ /* 0x000fe200078e020a */
[----:B------:R-:W-:Y:S01]  /*181c0*/  IABS R2, R5 ;  /* 0x0000000500027213 */ /* 0x000fe20000000000 */
[----:B0-----:R-:W-:Y:S01]  /*181d0*/  IMAD.MOV.U32 R16, RZ, RZ, R14 ;  /* 0x000000ffff107224 */ /* 0x001fe200078e000e */
[----:B------:R-:W-:Y:S01]  /*181e0*/  ISETP.GE.AND P1, PT, R6, RZ, PT ;  /* 0x000000ff0600720c */ /* 0x000fe20003f26270 */
[----:B------:R-:W-:Y:S01]  /*181f0*/  VIADD R11, R0, 0x1d8 ;  /* 0x000001d8000b7836 */ /* 0x000fe20000000000 */
[----:B------:R-:W-:Y:S01]  /*18200*/  IABS R6, R6 ;  /* 0x0000000600067213 */ /* 0x000fe20000000000 */
[----:B-1----:R-:W-:Y:S01]  /*18210*/  IMAD.HI.U32 R13, R9, R12, RZ ;  /* 0x0000000c090d7227 */ /* 0x002fe200078e00ff */
[----:B------:R-:W-:-:S02]  /*18220*/  ISETP.GE.AND P5, PT, R5, RZ, PT ;  /* 0x000000ff0500720c */ /* 0x000fc40003fa6270 */
[----:B------:R-:W-:Y:S01]  /*18230*/  IABS R5, R11 ;  /* 0x0000000b00057213 */ /* 0x000fe20000000000 */
[----:B------:R-:W-:Y:S01]  /*18240*/  IMAD.MOV R13, RZ, RZ, -R13 ;  /* 0x000000ffff0d7224 */ /* 0x000fe200078e0a0d */
[C---:B------:R-:W-:Y:S01]  /*18250*/  ISETP.GT.U32.AND P3, PT, R8.reuse, R7, PT ;  /* 0x000000070800720c */ /* 0x040fe20003f64070 */
[----:B------:R-:W-:Y:S01]  /*18260*/  @!P6 IMAD.MOV R16, RZ, RZ, -R16 ;  /* 0x000000ffff10e224 */ /* 0x000fe200078e0a10 */
[C---:B------:R-:W-:Y:S01]  /*18270*/  ISETP.GT.U32.AND P6, PT, R8.reuse, R74, PT ;  /* 0x0000004a0800720c */ /* 0x040fe20003fc4070 */
[----:B------:R-:W-:Y:S02]  /*18280*/  IMAD R18, R8, R13, R12 ;  /* 0x0000000d08127224 */ /* 0x000fe400078e020c */
[----:B------:R-:W-:Y:S01]  /*18290*/  @!P2 IMAD.IADD R76, R76, 0x1, -R8 ;  /* 0x000000014c4ca824 */ /* 0x000fe200078e0a08 */
[----:B------:R0:W-:Y:S01]  /*182a0*/  STL [R1+0x107c], R16 ;  /* 0x00107c1001007387 */ /* 0x0001e20000100800 */
[----:B------:R-:W-:Y:S01]  /*182b0*/  IMAD.HI.U32 R15, R9, R2, RZ ;  /* 0x00000002090f7227 */ /* 0x000fe200078e00ff */
[----:B------:R-:W-:-:S03]  /*182c0*/  ISETP.GT.U32.AND P2, PT, R8, R18, PT ;  /* 0x000000120800720c */ /* 0x000fc60003f44070 */
[----:B------:R-:W-:-:S04]  /*182d0*/  IMAD.HI.U32 R10, R9, R6, RZ ;  /* 0x00000006090a7227 */ /* 0x000fc800078e00ff */
[----:B------:R-:W-:Y:S02]  /*182e0*/  @!P6 IMAD.IADD R74, R74, 0x1, -R8 ;  /* 0x000000014a4ae824 */ /* 0x000fe400078e0a08 */
[----:B------:R-:W-:Y:S02]  /*182f0*/  IMAD.MOV R14, RZ, RZ, -R15 ;  /* 0x000000ffff0e7224 */ /* 0x000fe400078e0a0f */
[----:B------:R-:W-:Y:S01]  /*18300*/  IMAD.MOV R10, RZ, RZ, -R10 ;  /* 0x000000ffff0a7224 */ /* 0x000fe200078e0a0a */
[----:B------:R-:W-:Y:S01]  /*18310*/  ISETP.GT.U32.AND P6, PT, R8, R74, PT ;  /* 0x0000004a0800720c */ /* 0x000fe20003fc4070 */
[----:B------:R-:W-:Y:S02]  /*18320*/  @!P2 IMAD.IADD R18, R18, 0x1, -R8 ;  /* 0x000000011212a824 */ /* 0x000fe400078e0a08 */
[C---:B------:R-:W-:Y:S02]  /*18330*/  IMAD R2, R8.reuse, R14, R2 ;  /* 0x0000000e08027224 */ /* 0x040fe400078e0202 */
[C---:B------:R-:W-:Y:S01]  /*18340*/  IMAD R6, R8.reuse, R10, R6 ;  /* 0x0000000a08067224 */ /* 0x040fe200078e0206 */
[----:B------:R-:W-:Y:S01]  /*18350*/  ISETP.GT.U32.AND P2, PT, R8, R18, PT ;  /* 0x000000120800720c */ /* 0x000fe20003f44070 */
[----:B------:R-:W-:Y:S01]  /*18360*/  IMAD.HI.U32 R3, R9, R5, RZ ;  /* 0x0000000509037227 */ /* 0x000fe200078e00ff */
[----:B------:R-:W-:-:S03]  /*18370*/  IABS R10, R54 ;  /* 0x00000036000a7213 */ /* 0x000fc60000000000 */
[----:B------:R-:W-:Y:S02]  /*18380*/  IMAD.MOV R3, RZ, RZ, -R3 ;  /* 0x000000ffff037224 */ /* 0x000fe400078e0a03 */
[----:B------:R-:W-:Y:S01]  /*18390*/  @!P6 IMAD.IADD R74, R74, 0x1, -R8 ;  /* 0x000000014a4ae824 */ /* 0x000fe200078e0a08 */
[C---:B------:R-:W-:Y:S01]  /*183a0*/  ISETP.GT.U32.AND P6, PT, R8.reuse, R2, PT ;  /* 0x000000020800720c */ /* 0x040fe20003fc4070 */
[----:B------:R-:W-:Y:S02]  /*183b0*/  IMAD R5, R8, R3, R5 ;  /* 0x0000000308057224 */ /* 0x000fe400078e0205 */
[----:B------:R-:W-:-:S04]  /*183c0*/  IMAD.HI.U32 R3, R9, R10, RZ ;  /* 0x0000000a09037227 */ /* 0x000fc800078e00ff */
[--C-:B------:R-:W-:Y:S01]  /*183d0*/  @!P2 IMAD.IADD R18, R18, 0x1, -R8.reuse ;  /* 0x000000011212a824 */ /* 0x100fe200078e0a08 */
[----:B------:R-:W-:Y:S01]  /*183e0*/  ISETP.GT.U32.AND P2, PT, R8, R6, PT ;  /* 0x000000060800720c */ /* 0x000fe20003f44070 */
[--C-:B------:R-:W-:Y:S02]  /*183f0*/  @!P3 IMAD.IADD R7, R7, 0x1, -R8.reuse ;  /* 0x000000010707b824 */ /* 0x100fe400078e0a08 */
[----:B------:R-:W-:Y:S02]  /*18400*/  IMAD.MOV R3, RZ, RZ, -R3 ;  /* 0x000000ffff037224 */ /* 0x000fe400078e0a03 */
[----:B------:R-:W-:Y:S01]  /*18410*/  @!P6 IMAD.IADD R2, R2, 0x1, -R8 ;  /* 0x000000010202e824 */ /* 0x000fe200078e0a08 */
[C---:B------:R-:W-:Y:S01]  /*18420*/  ISETP.GT.U32.AND P3, PT, R8.reuse, R7, PT ;  /* 0x000000070800720c */ /* 0x040fe20003f64070 */
[----:B------:R-:W-:Y:S02]  /*18430*/  IMAD R10, R8, R3, R10 ;  /* 0x00000003080a7224 */ /* 0x000fe400078e020a */
[----:B------:R-:W-:Y:S01]  /*18440*/  VIADD R19, R0, 0x1e0 ;  /* 0x000001e000137836 */ /* 0x000fe20000000000 */
[----:B------:R-:W-:Y:S01]  /*18450*/  ISETP.GT.U32.AND P6, PT, R8, R2, PT ;  /* 0x000000020800720c */ /* 0x000fe20003fc4070 */
[----:B------:R-:W-:-:S02]  /*18460*/  VIADD R17, R0, 0x1e1 ;  /* 0x000001e100117836 */ /* 0x000fc40000000000 */
[--C-:B------:R-:W-:Y:S01]  /*18470*/  @!P2 IMAD.IADD R6, R6, 0x1, -R8.reuse ;  /* 0x000000010606a824 */ /* 0x100fe200078e0a08 */
[----:B------:R-:W-:Y:S01]  /*18480*/  STL [R1+0xe4], R19 ;  /* 0x0000e41301007387 */ /* 0x000fe20000100800 */
[C---:B0-----:R-:W-:Y:S01]  /*18490*/  VIADD R16, R0.reuse, 0x1e8 ;  /* 0x000001e800107836 */ /* 0x041fe20000000000 */
[----:B------:R-:W-:Y:S01]  /*184a0*/  IABS R12, R17 ;  /* 0x00000011000c7213 */ /* 0x000fe20000000000 */
[----:B------:R-:W-:Y:S01]  /*184b0*/  VIADD R15, R0, 0x1e9 ;  /* 0x000001e9000f7836 */ /* 0x000fe20000000000 */
[----:B------:R-:W-:Y:S01]  /*184c0*/  ISETP.GT.U32.AND P2, PT, R8, R6, PT ;  /* 0x000000060800720c */ /* 0x000fe20003f44070 */
[--C-:B------:R-:W-:Y:S01]  /*184d0*/  @!P3 IMAD.IADD R7, R7, 0x1, -R8.reuse ;  /* 0x000000010707b824 */ /* 0x100fe200078e0a08 */
[----:B------:R-:W-:Y:S01]  /*184e0*/  ISETP.GE.AND P3, PT, R11, RZ, PT ;  /* 0x000000ff0b00720c */ /* 0x000fe20003f66270 */
[----:B------:R0:W-:Y:S01]  /*184f0*/  STL [R1+0xec], R17 ;  /* 0x0000ec1101007387 */ /* 0x0001e20000100800 */
[----:B------:R-:W-:Y:S01]  /*18500*/  IABS R11, R19 ;  /* 0x00000013000b7213 */ /* 0x000fe20000000000 */
[----:B------:R-:W-:Y:S01]  /*18510*/  @!P6 IMAD.IADD R2, R2, 0x1, -R8 ;  /* 0x000000010202e824 */ /* 0x000fe200078e0a08 */
[----:B------:R-:W-:Y:S01]  /*18520*/  ISETP.GT.U32.AND P6, PT, R8, R5, PT ;  /* 0x000000050800720c */ /* 0x000fe20003fc4070 */
[----:B------:R1:W-:Y:S01]  /*18530*/  STL [R1+0xf4], R16 ;  /* 0x0000f41001007387 */ /* 0x0003e20000100800 */
[----:B------:R-:W-:Y:S01]  /*18540*/  IABS R13, R16 ;  /* 0x00000010000d7213 */ /* 0x000fe20000000000 */
[C---:B------:R-:W-:Y:S01]  /*18550*/  VIADD R22, R0.reuse, 0x1f0 ;  /* 0x000001f000167836 */ /* 0x040fe20000000000 */
[----:B------:R-:W-:Y:S01]  /*18560*/  IABS R14, R15 ;  /* 0x0000000f000e7213 */ /* 0x000fe20000000000 */
[----:B------:R2:W-:Y:S01]  /*18570*/  STL [R1+0x104], R15 ;  /* 0x0001040f01007387 */ /* 0x0005e20000100800 */
[----:B------:R-:W-:-:S02]  /*18580*/  VIADD R21, R0, 0x1f1 ;  /* 0x000001f100157836 */ /* 0x000fc40000000000 */
[--C-:B------:R-:W-:Y:S01]  /*18590*/  @!P2 IMAD.IADD R6, R6, 0x1, -R8.reuse ;  /* 0x000000010606a824 */ /* 0x100fe200078e0a08 */
[----:B------:R-:W-:Y:S01]  /*185a0*/  ISETP.GT.U32.AND P2, PT, R8, R10, PT ;  /* 0x0000000a0800720c */ /* 0x000fe20003f44070 */
[----:B0-----:R-:W-:Y:S01]  /*185b0*/  IMAD.HI.U32 R17, R9, R11, RZ ;  /* 0x0000000b09117227 */ /* 0x001fe200078e00ff */
[----:B------:R-:W-:Y:S03]  /*185c0*/  STL [R1+0x174], R18 ;  /* 0x0001741201007387 */ /* 0x000fe60000100800 */
[----:B------:R-:W-:Y:S01]  /*185d0*/  @!P6 IMAD.IADD R5, R5, 0x1, -R8 ;  /* 0x000000010505e824 */ /* 0x000fe200078e0a08 */
[----:B------:R0:W-:Y:S01]  /*185e0*/  STL [R1+0x100], R22 ;  /* 0x0001001601007387 */ /* 0x0001e20000100800 */
[----:B-1----:R-:W-:-:S03]  /*185f0*/  IMAD.HI.U32 R16, R9, R12, RZ ;  /* 0x0000000c09107227 */ /* 0x002fc600078e00ff */
[----:B------:R-:W-:Y:S01]  /*18600*/  ISETP.GT.U32.AND P6, PT, R8, R5, PT ;  /* 0x000000050800720c */ /* 0x000fe20003fc4070 */
[----:B------:R-:W-:Y:S01]  /*18610*/  IMAD.MOV R17, RZ, RZ, -R17 ;  /* 0x000000ffff117224 */ /* 0x000fe200078e0a11 */
[----:B------:R1:W-:Y:S01]  /*18620*/  STL [R1+0x128], R21 ;  /* 0x0001281501007387 */ /* 0x0003e20000100800 */
[----:B------:R-:W-:Y:S02]  /*18630*/  @!P2 IMAD.IADD R10, R10, 0x1, -R8 ;  /* 0x000000010a0aa824 */ /* 0x000fe400078e0a08 */
[----:B------:R-:W-:Y:S02]  /*18640*/  IMAD.MOV R16, RZ, RZ, -R16 ;  /* 0x000000ffff107224 */ /* 0x000fe400078e0a10 */
[C---:B------:R-:W-:Y:S01]  /*18650*/  IMAD R11, R8.reuse, R17, R11 ;  /* 0x00000011080b7224 */ /* 0x040fe200078e020b */
[C---:B------:R-:W-:Y:S01]  /*18660*/  ISETP.GT.U32.AND P2, PT, R8.reuse, R10, PT ;  /* 0x0000000a0800720c */ /* 0x040fe20003f44070 */
[----:B------:R-:W-:Y:S01]  /*18670*/  IMAD R12, R8, R16, R12 ;  /* 0x00000010080c7224 */ /* 0x000fe200078e020c */
[----:B------:R-:W-:Y:S01]  /*18680*/  IABS R16, R21 ;  /* 0x0000001500107213 */ /* 0x000fe20000000000 */
[----:B--2---:R-:W-:-:S04]  /*18690*/  IMAD.HI.U32 R15, R9, R13, RZ ;  /* 0x0000000d090f7227 */ /* 0x004fc800078e00ff */
[----:B------:R-:W-:Y:S01]  /*186a0*/  @!P6 IMAD.IADD R5, R5, 0x1, -R8 ;  /* 0x000000010505e824 */ /* 0x000fe200078e0a08 */
[----:B------:R-:W-:Y:S01]  /*186b0*/  ISETP.GT.U32.AND P6, PT, R8, R11, PT ;  /* 0x0000000b0800720c */ /* 0x000fe20003fc4070 */
[----:B------:R-:W-:-:S04]  /*186c0*/  IMAD.HI.U32 R3, R9, R14, RZ ;  /* 0x0000000e09037227 */ /* 0x000fc800078e00ff */
[--C-:B------:R-:W-:Y:S01]  /*186d0*/  @!P2 IMAD.IADD R10, R10, 0x1, -R8.reuse ;  /* 0x000000010a0aa824 */ /* 0x100fe200078e0a08 */
[C---:B------:R-:W-:Y:S01]  /*186e0*/  ISETP.GT.U32.AND P2, PT, R8.reuse, R12, PT ;  /* 0x0000000c0800720c */ /* 0x040fe20003f44070 */
[----:B------:R-:W-:Y:S02]  /*186f0*/  IMAD.MOV R15, RZ, RZ, -R15 ;  /* 0x000000ffff0f7224 */ /* 0x000fe400078e0a0f */
[----:B------:R-:W-:Y:S02]  /*18700*/  IMAD.MOV R3, RZ, RZ, -R3 ;  /* 0x000000ffff037224 */ /* 0x000fe400078e0a03 */
[C---:B------:R-:W-:Y:S01]  /*18710*/  IMAD R13, R8.reuse, R15, R13 ;  /* 0x0000000f080d7224 */ /* 0x040fe200078e020d */
[----:B------:R-:W-:Y:S01]  /*18720*/  IABS R15, R22 ;  /* 0x00000016000f7213 */ /* 0x000fe20000000000 */
[----:B------:R-:W-:Y:S02]  /*18730*/  @!P6 IMAD.IADD R11, R11, 0x1, -R8 ;  /* 0x000000010b0be824 */ /* 0x000fe400078e0a08 */
[----:B------:R-:W-:-:S02]  /*18740*/  IMAD R14, R8, R3, R14 ;  /* 0x00000003080e7224 */ /* 0x000fc400078e020e */
[----:B0-----:R-:W-:Y:S01]  /*18750*/  IMAD.HI.U32 R22, R9, R15, RZ ;  /* 0x0000000f09167227 */ /* 0x001fe200078e00ff */
[----:B------:R-:W-:-:S03]  /*18760*/  ISETP.GT.U32.AND P6, PT, R8, R11, PT ;  /* 0x0000000b0800720c */ /* 0x000fc60003fc4070 */
[----:B------:R-:W-:Y:S02]  /*18770*/  @!P2 IMAD.IADD R12, R12, 0x1, -R8 ;  /* 0x000000010c0ca824 */ /* 0x000fe400078e0a08 */
[----:B-1----:R-:W-:-:S03]  /*18780*/  IMAD.HI.U32 R21, R9, R16, RZ ;  /* 0x0000001009157227 */ /* 0x002fc600078e00ff */
[C---:B------:R-:W-:Y:S01]  /*18790*/  ISETP.GT.U32.AND P2, PT, R8.reuse, R12, PT ;  /* 0x0000000c0800720c */ /* 0x040fe20003f44070 */
[----:B------:R-:W-:Y:S02]  /*187a0*/  IMAD.MOV R22, RZ, RZ, -R22 ;  /* 0x000000ffff167224 */ /* 0x000fe400078e0a16 */
[----:B------:R-:W-:Y:S02]  /*187b0*/  IMAD.MOV R21, RZ, RZ, -R21 ;  /* 0x000000ffff157224 */ /* 0x000fe400078e0a15 */
[----:B------:R-:W-:Y:S01]  /*187c0*/  @!P6 IMAD.IADD R11, R11, 0x1, -R8 ;  /* 0x000000010b0be824 */ /* 0x000fe200078e0a08 */
[C---:B------:R-:W-:Y:S01]  /*187d0*/  ISETP.GT.U32.AND P6, PT, R8.reuse, R13, PT ;  /* 0x0000000d0800720c */ /* 0x040fe20003fc4070 */
[C---:B------:R-:W-:Y:S02]  /*187e0*/  IMAD R15, R8.reuse, R22, R15 ;  /* 0x00000016080f7224 */ /* 0x040fe400078e020f */
[----:B------:R-:W-:Y:S02]  /*187f0*/  IMAD R16, R8, R21, R16 ;  /* 0x0000001508107224 */ /* 0x000fe400078e0210 */
[----:B------:R-:W-:-:S02]  /*18800*/  VIADD R19, R0, 0x1f8 ;  /* 0x000001f800137836 */ /* 0x000fc40000000000 */
[--C-:B------:R-:W-:Y:S01]  /*18810*/  @!P2 IMAD.IADD R12, R12, 0x1, -R8.reuse ;  /* 0x000000010c0ca824 */ /* 0x100fe200078e0a08 */
[----:B------:R-:W-:Y:S01]  /*18820*/  ISETP.GT.U32.AND P2, PT, R8, R14, PT ;  /* 0x0000000e0800720c */ /* 0x000fe20003f44070 */
[----:B------:R-:W-:Y:S01]  /*18830*/  VIADD R18, R0, 0x1f9 ;  /* 0x000001f900127836 */ /* 0x000fe20000000000 */
[----:B------:R-:W-:Y:S01]  /*18840*/  IABS R17, R19 ;  /* 0x0000001300117213 */ /* 0x000fe20000000000 */
[----:B------:R0:W-:Y:S01]  /*18850*/  STL [R1+0x138], R19 ;  /* 0x0001381301007387 */ /* 0x0001e20000100800 */
[----:B------:R-:W-:Y:S02]  /*18860*/  IMAD.U32 R23, RZ, RZ, UR8 ;  /* 0x00000008ff177e24 */ /* 0x000fe4000f8e00ff */
[----:B------:R-:W-:Y:S01]  /*18870*/  @!P6 IMAD.IADD R13, R13, 0x1, -R8 ;  /* 0x000000010d0de824 */ /* 0x000fe200078e0a08 */
[----:B------:R1:W-:Y:S01]  /*18880*/  STL [R1+0x140], R18 ;  /* 0x0001401201007387 */ /* 0x0003e20000100800 */
[----:B------:R-:W-:Y:S02]  /*18890*/  IMAD.U32 R27, RZ, RZ, UR8 ;  /* 0x00000008ff1b7e24 */ /* 0x000fe4000f8e00ff */
[----:B------:R-:W-:Y:S01]  /*188a0*/  IMAD.U32 R22, RZ, RZ, UR8 ;  /* 0x00000008ff167e24 */ /* 0x000fe2000f8e00ff */
[----:B------:R-:W-:-:S02]  /*188b0*/  ISETP.GT.U32.AND P6, PT, R8, R13, PT ;  /* 0x0000000d0800720c */ /* 0x000fc40003fc4070 */
[----:B------:R-:W-:Y:S02]  /*188c0*/  @!P2 IMAD.IADD R14, R14, 0x1, -R8 ;  /* 0x000000010e0ea824 */ /* 0x000fe400078e0a08 */
[C---:B0-----:R-:W-:Y:S01]  /*188d0*/  IMAD.HI.U32 R19, R9.reuse, R17, RZ ;  /* 0x0000001109137227 */ /* 0x041fe200078e00ff */
[----:B-1----:R-:W-:Y:S02]  /*188e0*/  IABS R18, R18 ;  /* 0x0000001200127213 */ /* 0x002fe40000000000 */
[----:B------:R-:W-:Y:S01]  /*188f0*/  ISETP.GT.U32.AND P2, PT, R8, R14, PT ;  /* 0x0000000e0800720c */ /* 0x000fe20003f44070 */
[----:B------:R-:W-:Y:S02]  /*18900*/  IMAD.MOV R19, RZ, RZ, -R19 ;  /* 0x000000ffff137224 */ /* 0x000fe400078e0a13 */
[----:B------:R-:W-:-:S04]  /*18910*/  IMAD.HI.U32 R3, R9, R18, RZ ;  /* 0x0000001209037227 */ /* 0x000fc800078e00ff */
[----:B------:R-:W-:Y:S01]  /*18920*/  @!P6 IMAD.IADD R13, R13, 0x1, -R8 ;  /* 0x000000010d0de824 */ /* 0x000fe200078e0a08 */
[C---:B------:R-:W-:Y:S01]  /*18930*/  ISETP.GT.U32.AND P6, PT, R8.reuse, R15, PT ;  /* 0x0000000f0800720c */ /* 0x040fe20003fc4070 */
[----:B------:R-:W-:Y:S02]  /*18940*/  IMAD.MOV R3, RZ, RZ, -R3 ;  /* 0x000000ffff037224 */ /* 0x000fe400078e0a03 */
[----:B------:R-:W-:Y:S01]  /*18950*/  IMAD R17, R8, R19, R17 ;  /* 0x0000001308117224 */ /* 0x000fe200078e0211 */
[----:B------:R-:W-:Y:S01]  /*18960*/  SHF.R.U32.HI R19, RZ, 0x6, R26 ;  /* 0x00000006ff137819 */ /* 0x000fe2000001161a */
[----:B------:R-:W-:Y:S01]  /*18970*/  @!P2 IMAD.IADD R14, R14, 0x1, -R8 ;  /* 0x000000010e0ea824 */ /* 0x000fe200078e0a08 */
[C---:B------:R-:W-:Y:S01]  /*18980*/  ISETP.GT.U32.AND P2, PT, R8.reuse, R16, PT ;  /* 0x000000100800720c */ /* 0x040fe20003f44070 */
[----:B------:R-:W-:Y:S01]  /*18990*/  IMAD R18, R8, R3, R18 ;  /* 0x0000000308127224 */ /* 0x000fe200078e0212 */
[----:B------:R-:W-:Y:S01]  /*189a0*/  SGXT.U32 R19, R19, 0x1 ;  /* 0x000000011313781a */ /* 0x000fe20000000000 */
[----:B------:R-:W-:-:S04]  /*189b0*/  IMAD.U32 R26, RZ, RZ, UR8 ;  /* 0x00000008ff1a7e24 */ /* 0x000fc8000f8e00ff */
[----:B------:R-:W-:Y:S02]  /*189c0*/  @!P6 IMAD.IADD R15, R15, 0x1, -R8 ;  /* 0x000000010f0fe824 */ /* 0x000fe400078e0a08 */
[----:B------:R-:W-:-:S03]  /*189d0*/  IMAD R77, R19, UR8, RZ ;  /* 0x00000008134d7c24 */ /* 0x000fc6000f8e02ff */
[----:B------:R-:W-:Y:S01]  /*189e0*/  ISETP.GT.U32.AND P6, PT, R8, R15, PT ;  /* 0x0000000f0800720c */ /* 0x000fe20003fc4070 */
[----:B------:R-:W-:Y:S02]  /*189f0*/  @!P2 IMAD.IADD R16, R16, 0x1, -R8 ;  /* 0x000000011010a824 */ /* 0x000fe400078e0a08 */
[----:B------:R-:W-:-:S03]  /*18a00*/  IMAD R75, R75, 0x2, R77 ;  /* 0x000000024b4b7824 */ /* 0x000fc600078e024d */
[----:B------:R-:W-:Y:S01]  /*18a10*/  ISETP.GT.U32.AND P2, PT, R8, R16, PT ;  /* 0x000000100800720c */ /* 0x000fe20003f44070 */
[----:B------:R-:W-:-:S04]  /*18a20*/  IMAD R73, R73, 0x2, R75 ;  /* 0x0000000249497824 */ /* 0x000fc800078e024b */
[----:B------:R-:W-:Y:S02]  /*18a30*/  IMAD R71, R71, 0x2, R73 ;  /* 0x0000000247477824 */ /* 0x000fe400078e0249 */
[----:B------:R-:W-:Y:S01]  /*18a40*/  @!P6 IMAD.IADD R15, R15, 0x1, -R8 ;  /* 0x000000010f0fe824 */ /* 0x000fe200078e0a08 */
[----:B------:R-:W-:Y:S01]  /*18a50*/  ISETP.GT.U32.AND P6, PT, R8, R17, PT ;  /* 0x000000110800720c */ /* 0x000fe20003fc4070 */
[----:B------:R-:W-:-:S04]  /*18a60*/  IMAD R69, R69, 0x2, R71 ;  /* 0x0000000245457824 */ /* 0x000fc800078e0247 */
[----:B------:R-:W-:Y:S01]  /*18a70*/  @!P2 IMAD.IADD R16, R16, 0x1, -R8 ;  /* 0x000000011010a824 */ /* 0x000fe200078e0a08 */
[----:B------:R-:W-:Y:S01]  /*18a80*/  ISETP.GT.U32.AND P2, PT, R8, R18, PT ;  /* 0x000000120800720c */ /* 0x000fe20003f44070 */
[----:B------:R-:W-:-:S04]  /*18a90*/  IMAD R67, R67, 0x2, R69 ;  /* 0x0000000243437824 */ /* 0x000fc800078e0245 */
[----:B------:R-:W-:Y:S02]  /*18aa0*/  IMAD R65, R65, 0x2, R67 ;  /* 0x0000000241417824 */ /* 0x000fe400078e0243 */
[----:B------:R-:W-:Y:S02]  /*18ab0*/  @!P6 IMAD.IADD R17, R17, 0x1, -R8 ;  /* 0x000000011111e824 */ /* 0x000fe400078e0a08 */
[----:B------:R-:W-:-:S03]  /*18ac0*/  IMAD R63, R63, 0x4, R65 ;  /* 0x000000043f3f7824 */ /* 0x000fc600078e0241 */
        /* <DEDUP_REMOVED lines=9> */
[--C-:B------:R-:W-:Y:S01]  /*18b60*/  @!P2 IMAD.IADD R18, R18, 0x1, -R8.reuse ;  /* 0x000000011212a824 */ /* 0x100fe200078e0a08 */
[C---:B------:R-:W-:Y:S01]  /*18b70*/  IADD3 R21, P2, PT, R20.reuse, UR16, RZ ;  /* 0x0000001014157c10 */ /* 0x040fe2000ff5e0ff */
[----:B------:R-:W-:Y:S01]  /*18b80*/  IMAD R53, R53, 0x2, R55 ;  /* 0x0000000235357824 */ /* 0x000fe200078e0237 */
[----:B------:R-:W0:Y:S02]  /*18b90*/  LDCU UR16, c[0x0][0x3b0] ;  /* 0x00007600ff1077ac */ /* 0x000e240008000800 */
[----:B------:R-:W-:Y:S01]  /*18ba0*/  LEA.HI.X.SX32 R20, R20, UR17, 0x1, P2 ;  /* 0x0000001114147c11 */ /* 0x000fe200090f0eff */
[----:B------:R-:W-:Y:S01]  /*18bb0*/  IMAD R51, R51, 0x2, R53 ;  /* 0x0000000233337824 */ /* 0x000fe200078e0235 */
[----:B------:R-:W-:Y:S01]  /*18bc0*/  IADD3 R3, P2, PT, R21, UR4, RZ ;  /* 0x0000000415037c10 */ /* 0x000fe2000ff5e0ff */
[----:B------:R-:W-:Y:S01]  /*18bd0*/  @!P6 IMAD.IADD R4, R4, 0x1, -R8 ;  /* 0x000000010404e824 */ /* 0x000fe200078e0a08 */
[----:B------:R-:W-:Y:S01]  /*18be0*/  USHF.L.U32 UR4, UR6, 0x15, URZ ;  /* 0x0000001506047899 */ /* 0x000fe200080006ff */
[----:B------:R-:W-:Y:S01]  /*18bf0*/  IMAD R49, R49, 0x4, R51 ;  /* 0x0000000431317824 */ /* 0x000fe200078e0233 */
[----:B------:R-:W-:Y:S01]  /*18c00*/  LEA.HI.X.SX32 R91, R91, R20, 0x1, P2 ;  /* 0x000000145b5b7211 */ /* 0x000fe200010f0eff */
[----:B------:R1:W-:Y:S01]  /*18c10*/  STL [R1+0x1668], R3 ;  /* 0x0016680301007387 */ /* 0x0003e20000100800 */
[----:B------:R-:W2:Y:S01]  /*18c20*/  LDCU UR17, c[0x0][0x39c] ;  /* 0x00007380ff1177ac */ /* 0x000ea20008000800 */
[----:B------:R-:W-:-:S04]  /*18c30*/  IMAD R48, R48, 0x2, R49 ;  /* 0x0000000230307824 */ /* 0x000fc800078e0231 */
[----:B------:R-:W-:Y:S01]  /*18c40*/  IMAD R47, R47, 0x2, R48 ;  /* 0x000000022f2f7824 */ /* 0x000fe200078e0230 */
[----:B-1----:R-:W-:-:S03]  /*18c50*/  IADD3 R3, P6, PT, R21, UR7, RZ ;  /* 0x0000000715037c10 */ /* 0x002fc6000ffde0ff */
[----:B------:R-:W-:Y:S01]  /*18c60*/  IMAD R46, R46, 0x2, R47 ;  /* 0x000000022e2e7824 */ /* 0x000fe200078e022f */
[----:B------:R-:W-:Y:S01]  /*18c70*/  LEA.HI.X.SX32 R89, R89, R20, 0x1, P6 ;  /* 0x0000001459597211 */ /* 0x000fe200030f0eff */
[----:B------:R1:W-:Y:S02]  /*18c80*/  STL [R1+0x1670], R3 ;  /* 0x0016700301007387 */ /* 0x0003e40000100800 */
[----:B------:R-:W-:Y:S02]  /*18c90*/  IMAD R45, R45, 0x2, R46 ;  /* 0x000000022d2d7824 */ /* 0x000fe400078e022e */
[----:B------:R3:W-:Y:S02]  /*18ca0*/  STL [R1+0x1664], R91 ;  /* 0x0016645b01007387 */ /* 0x0007e40000100800 */
[----:B------:R-:W-:-:S04]  /*18cb0*/  IMAD R44, R44, 0x2, R45 ;  /* 0x000000022c2c7824 */ /* 0x000fc800078e022d */
[----:B------:R-:W-:Y:S01]  /*18cc0*/  IMAD R43, R43, 0x2, R44 ;  /* 0x000000022b2b7824 */ /* 0x000fe200078e022c */
[----:B-1----:R-:W1:Y:S03]  /*18cd0*/  LDC R3, c[0x0][0x3a0] ;  /* 0x0000e800ff037b82 */ /* 0x002e660000000800 */
[----:B------:R-:W-:Y:S01]  /*18ce0*/  IMAD R42, R42, 0x4, R43 ;  /* 0x000000042a2a7824 */ /* 0x000fe200078e022b */
[----:B---3--:R-:W-:Y:S01]  /*18cf0*/  IADD3 R91, P2, PT, R21, UR13, RZ ;  /* 0x0000000d155b7c10 */ /* 0x008fe2000ff5e0ff */
[----:B------:R-:W-:Y:S02]  /*18d00*/  ULOP3.LUT UR13, UR4, 0x600000, URZ, 0xc0, !UPT ;  /* 0x00600000040d7892 */ /* 0x000fe4000f8ec0ff */
[----:B------:R-:W-:Y:S01]  /*18d10*/  IMAD R41, R41, 0x2, R42 ;  /* 0x0000000229297824 */ /* 0x000fe200078e022a */
[----:B------:R-:W-:Y:S01]  /*18d20*/  UMOV UR4, 0x1 ;  /* 0x0000000100047882 */ /* 0x000fe20000000000 */
[----:B------:R3:W-:Y:S02]  /*18d30*/  STL [R1+0x1678], R91 ;  /* 0x0016785b01007387 */ /* 0x0007e40000100800 */
[----:B------:R-:W-:-:S02]  /*18d40*/  IMAD R40, R40, 0x2, R41 ;  /* 0x0000000228287824 */ /* 0x000fc400078e0229 */
[----:B------:R4:W-:Y:S02]  /*18d50*/  STL [R1+0x166c], R89 ;  /* 0x00166c5901007387 */ /* 0x0009e40000100800 */
[----:B------:R-:W-:Y:S01]  /*18d60*/  IMAD R26, R26, 0x2, R40 ;  /* 0x000000021a1a7824 */ /* 0x000fe200078e0228 */
[----:B---3--:R-:W-:-:S03]  /*18d70*/  IADD3 R91, P6, PT, R21, UR14, RZ ;  /* 0x0000000e155b7c10 */ /* 0x008fc6000ffde0ff */
[----:B------:R-:W-:Y:S01]  /*18d80*/  IMAD R39, R39, 0x2, R26 ;  /* 0x0000000227277824 */ /* 0x000fe200078e021a */
[----:B------:R-:W-:Y:S01]  /*18d90*/  UIADD3 UR14, UPT, UPT, UR10, 0x24000, URZ ;  /* 0x000240000a0e7890 */ /* 0x000fe2000fffe0ff */
[-C--:B----4-:R-:W-:Y:S01]  /*18da0*/  LEA.HI.X.SX32 R89, R87, R20.reuse, 0x1, P2 ;  /* 0x0000001457597211 */ /* 0x090fe200010f0eff */
[----:B------:R3:W-:Y:S01]  /*18db0*/  STL [R1+0x1680], R91 ;  /* 0x0016805b01007387 */ /* 0x0007e20000100800 */
[----:B------:R-:W-:Y:S01]  /*18dc0*/  IADD3 R87, P2, PT, R21, UR20, RZ ;  /* 0x0000001415577c10 */ /* 0x000fe2000ff5e0ff */
[----:B------:R-:W-:Y:S01]  /*18dd0*/  IMAD R30, R30, 0x2, R39 ;  /* 0x000000021e1e7824 */ /* 0x000fe200078e0227 */
[-C--:B------:R-:W-:Y:S01]  /*18de0*/  LEA.HI.X.SX32 R85, R85, R20.reuse, 0x1, P6 ;  /* 0x0000001455557211 */ /* 0x080fe200030f0eff */
[----:B------:R4:W-:Y:S01]  /*18df0*/  STL [R1+0x1674], R89 ;  /* 0x0016745901007387 */ /* 0x0009e20000100800 */
[----:B------:R-:W-:Y:S01]  /*18e00*/  LEA.HI.X.SX32 R83, R83, R20, 0x1, P2 ;  /* 0x0000001453537211 */ /* 0x000fe200010f0eff */
[----:B------:R-:W-:Y:S02]  /*18e10*/  IMAD R38, R38, 0x2, R30 ;  /* 0x0000000226267824 */ /* 0x000fe400078e021e */
[----:B------:R5:W-:Y:S01]  /*18e20*/  STL [R1+0x167c], R85 ;  /* 0x00167c5501007387 */ /* 0x000be20000100800 */
[----:B---3--:R-:W-:Y:S01]  /*18e30*/  IADD3 R91, P2, PT, R21, UR28, RZ ;  /* 0x0000001c155b7c10 */ /* 0x008fe2000ff5e0ff */
[----:B------:R-:W-:-:S02]  /*18e40*/  IMAD R25, R25, 0x4, R38 ;  /* 0x0000000419197824 */ /* 0x000fc400078e0226 */
[----:B------:R-:W-:Y:S01]  /*18e50*/  STL [R1+0x1688], R87 ;  /* 0x0016885701007387 */ /* 0x000fe20000100800 */
[----:B----4-:R-:W-:Y:S01]  /*18e60*/  IADD3 R89, P6, PT, R21, UR21, RZ ;  /* 0x0000001515597c10 */ /* 0x010fe2000ffde0ff */
[----:B------:R-:W-:Y:S01]  /*18e70*/  IMAD R37, R37, 0x2, R25 ;  /* 0x0000000225257824 */ /* 0x000fe200078e0219 */
[-C--:B------:R-:W-:Y:S01]  /*18e80*/  LEA.HI.X.SX32 R79, R79, R20.reuse, 0x1, P2 ;  /* 0x000000144f4f7211 */ /* 0x080fe200010f0eff */
[----:B------:R-:W3:Y:S01]  /*18e90*/  LDCU.64 UR20, c[0x0][0x358] ;  /* 0x00006b00ff1477ac */ /* 0x000ee20008000a00 */
[----:B------:R-:W-:Y:S01]  /*18ea0*/  LEA.HI.X.SX32 R81, R81, R20, 0x1, P6 ;  /* 0x0000001451517211 */ /* 0x000fe200030f0eff */
[----:B------:R-:W-:Y:S01]  /*18eb0*/  STL [R1+0x1690], R89 ;  /* 0x0016905901007387 */ /* 0x000fe20000100800 */
[----:B-----5:R-:W-:Y:S01]  /*18ec0*/  IADD3 R85, P6, PT, R77, R21, RZ ;  /* 0x000000154d557210 */ /* 0x020fe20007fde0ff */
[----:B------:R-:W-:Y:S02]  /*18ed0*/  IMAD R29, R29, 0x2, R37 ;  /* 0x000000021d1d7824 */ /* 0x000fe400078e0225 */
[----:B------:R-:W-:Y:S02]  /*18ee0*/  STL [R1+0x1684], R83 ;  /* 0x0016845301007387 */ /* 0x000fe40000100800 */
[----:B------:R-:W-:-:S02]  /*18ef0*/  IMAD R36, R36, 0x2, R29 ;  /* 0x0000000224247824 */ /* 0x000fc400078e021d */
[----:B------:R-:W-:Y:S02]  /*18f00*/  STL [R1+0x1698], R91 ;  /* 0x0016985b01007387 */ /* 0x000fe40000100800 */
[----:B------:R-:W-:Y:S02]  /*18f10*/  IMAD R24, R24, 0x2, R36 ;  /* 0x0000000218187824 */ /* 0x000fe400078e0224 */
[----:B------:R4:W-:Y:S02]  /*18f20*/  STL [R1+0x4a0], R85 ;  /* 0x0004a05501007387 */ /* 0x0009e40000100800 */
[----:B------:R-:W-:Y:S02]  /*18f30*/  IMAD R35, R35, 0x2, R24 ;  /* 0x0000000223237824 */ /* 0x000fe400078e0218 */
[----:B------:R-:W-:Y:S02]  /*18f40*/  STL [R1+0x168c], R81 ;  /* 0x00168c5101007387 */ /* 0x000fe40000100800 */
[----:B------:R-:W-:Y:S01]  /*18f50*/  IMAD R28, R28, 0x2, R35 ;  /* 0x000000021c1c7824 */ /* 0x000fe200078e0223 */
[----:B----4-:R-:W-:-:S03]  /*18f60*/  IADD3 R85, P2, PT, R75, R21, RZ ;  /* 0x000000154b557210 */ /* 0x010fc60007f5e0ff */
[----:B------:R-:W-:Y:S02]  /*18f70*/  IMAD R34, R34, 0x4, R28 ;  /* 0x0000000422227824 */ /* 0x000fe400078e021c */
[----:B------:R4:W-:Y:S02]  /*18f80*/  STL [R1+0x4a8], R85 ;  /* 0x0004a85501007387 */ /* 0x0009e40000100800 */
[----:B------:R-:W-:Y:S02]  /*18f90*/  IMAD R23, R23, 0x2, R34 ;  /* 0x0000000217177824 */ /* 0x000fe400078e0222 */
[----:B------:R-:W-:Y:S02]  /*18fa0*/  STL [R1+0x1694], R79 ;  /* 0x0016944f01007387 */ /* 0x000fe40000100800 */
[----:B------:R-:W-:-:S04]  /*18fb0*/  IMAD R33, R33, 0x2, R23 ;  /* 0x0000000221217824 */ /* 0x000fc800078e0217 */
[----:B------:R-:W-:Y:S01]  /*18fc0*/  IMAD R27, R27, 0x2, R33 ;  /* 0x000000021b1b7824 */ /* 0x000fe200078e0221 */
[-C--:B----4-:R-:W-:Y:S02]  /*18fd0*/  LEA.HI.X.SX32 R85, R77, R20.reuse, 0x1, P6 ;  /* 0x000000144d557211 */ /* 0x090fe400030f0eff */
[----:B------:R-:W-:Y:S01]  /*18fe0*/  IADD3 R77, P6, PT, R73, R21, RZ ;  /* 0x00000015494d7210 */ /* 0x000fe20007fde0ff */
[----:B------:R-:W-:Y:S02]  /*18ff0*/  IMAD R32, R32, 0x2, R27 ;  /* 0x0000000220207824 */ /* 0x000fe400078e021b */
[----:B------:R4:W-:Y:S02]  /*19000*/  STL [R1+0x49c], R85 ;  /* 0x00049c5501007387 */ /* 0x0009e40000100800 */
[----:B------:R-:W-:Y:S02]  /*19010*/  IMAD R22, R22, 0x2, R32 ;  /* 0x0000000216167824 */ /* 0x000fe400078e0220 */
[----:B------:R5:W-:Y:S02]  /*19020*/  STL [R1+0x4b0], R77 ;  /* 0x0004b04d01007387 */ /* 0x000be40000100800 */
[----:B------:R-:W-:Y:S01]  /*19030*/  IMAD R31, R31, 0x2, R22 ;  /* 0x000000021f1f7824 */ /* 0x000fe200078e0216 */
[----:B----4-:R-:W-:-:S02]  /*19040*/  LEA.HI.X.SX32 R85, R75, R20, 0x1, P2 ;  /* 0x000000144b557211 */ /* 0x010fc400010f0eff */
[----:B------:R-:W-:Y:S02]  /*19050*/  LEA.HI.X.SX32 R75, R73, R20, 0x1, P6 ;  /* 0x00000014494b7211 */ /* 0x000fe400030f0eff */
[-C--:B-----5:R-:W-:Y:S01]  /*19060*/  IADD3 R77, P2, PT, R71, R21.reuse, RZ ;  /* 0x00000015474d7210 */ /* 0x0a0fe20007f5e0ff */
[----:B------:R-:W-:Y:S01]  /*19070*/  STL [R1+0x4a4], R85 ;  /* 0x0004a45501007387 */ /* 0x000fe20000100800 */
[----:B------:R-:W-:-:S03]  /*19080*/  IADD3 R73, P6, PT, R69, R21, RZ ;  /* 0x0000001545497210 */ /* 0x000fc60007fde0ff */
[----:B------:R-:W-:Y:S04]  /*19090*/  STL [R1+0x4b8], R77 ;  /* 0x0004b84d01007387 */ /* 0x000fe80000100800 */
[----:B------:R4:W-:Y:S04]  /*190a0*/  STL [R1+0x4ac], R75 ;  /* 0x0004ac4b01007387 */ /* 0x0009e80000100800 */
[----:B------:R5:W-:Y:S01]  /*190b0*/  STL [R1+0x4c0], R73 ;  /* 0x0004c04901007387 */ /* 0x000be20000100800 */
[-C--:B----4-:R-:W-:Y:S02]  /*190c0*/  LEA.HI.X.SX32 R75, R71, R20.reuse, 0x1, P2 ;  /* 0x00000014474b7211 */ /* 0x090fe400010f0eff */
[----:B------:R-:W-:-:S02]  /*190d0*/  LEA.HI.X.SX32 R71, R69, R20, 0x1, P6 ;  /* 0x0000001445477211 */ /* 0x000fc400030f0eff */
[-C--:B-----5:R-:W-:Y:S01]  /*190e0*/  IADD3 R73, P2, PT, R67, R21.reuse, RZ ;  /* 0x0000001543497210 */ /* 0x0a0fe20007f5e0ff */
[----:B------:R-:W-:Y:S01]  /*190f0*/  STL [R1+0x4b4], R75 ;  /* 0x0004b44b01007387 */ /* 0x000fe20000100800 */
[----:B------:R-:W-:Y:S02]  /*19100*/  IADD3 R69, P6, PT, R65, R21, RZ ;  /* 0x0000001541457210 */ /* 0x000fe40007fde0ff */
[-C--:B------:R-:W-:Y:S01]  /*19110*/  LEA.HI.X.SX32 R67, R67, R20.reuse, 0x1, P2 ;  /* 0x0000001443437211 */ /* 0x080fe200010f0eff */
[----:B------:R-:W-:Y:S01]  /*19120*/  STL [R1+0x4c8], R73 ;  /* 0x0004c84901007387 */ /* 0x000fe20000100800 */
[----:B------:R-:W-:-:S03]  /*19130*/  LEA.HI.X.SX32 R65, R65, R20, 0x1, P6 ;  /* 0x0000001441417211 */ /* 0x000fc600030f0eff */
[----:B------:R-:W-:Y:S04]  /*19140*/  STL [R1+0x4bc], R71 ;  /* 0x0004bc4701007387 */ /* 0x000fe80000100800 */
[----:B------:R4:W-:Y:S04]  /*19150*/  STL [R1+0x4d0], R69 ;  /* 0x0004d04501007387 */ /* 0x0009e80000100800 */
[----:B------:R5:W-:Y:S01]  /*19160*/  STL [R1+0x4c4], R67 ;  /* 0x0004c44301007387 */ /* 0x000be20000100800 */
[-C--:B----4-:R-:W-:Y:S02]  /*19170*/  IADD3 R69, P2, PT, R63, R21.reuse, RZ ;  /* 0x000000153f457210 */ /* 0x090fe40007f5e0ff */
[----:B-----5:R-:W-:-:S03]  /*19180*/  IADD3 R67, P6, PT, R61, R21, RZ ;  /* 0x000000153d437210 */ /* 0x020fc60007fde0ff */
[----:B------:R-:W-:Y:S01]  /*19190*/  STL [R1+0x4d8], R69 ;  /* 0x0004d84501007387 */ /* 0x000fe20000100800 */
[----:B------:R-:W-:-:S03]  /*191a0*/  LEA.HI.X.SX32 R61, R61, R20, 0x1, P6 ;  /* 0x000000143d3d7211 */ /* 0x000fc600030f0eff */
[----:B------:R4:W-:Y:S04]  /*191b0*/  STL [R1+0x4cc], R65 ;  /* 0x0004cc4101007387 */ /* 0x0009e80000100800 */
[----:B------:R5:W-:Y:S01]  /*191c0*/  STL [R1+0x4e0], R67 ;  /* 0x0004e04301007387 */ /* 0x000be20000100800 */
[-C--:B----4-:R-:W-:Y:S02]  /*191d0*/  LEA.HI.X.SX32 R65, R63, R20.reuse, 0x1, P2 ;  /* 0x000000143f417211 */ /* 0x090fe400010f0eff */
[-C--:B------:R-:W-:Y:S02]  /*191e0*/  IADD3 R63, P2, PT, R59, R21.reuse, RZ ;  /* 0x000000153b3f7210 */ /* 0x080fe40007f5e0ff */
[C---:B-----5:R-:W-:Y:S01]  /*191f0*/  IADD3 R67, P6, PT, R57.reuse, R21, RZ ;  /* 0x0000001539437210 */ /* 0x060fe20007fde0ff */
[----:B------:R4:W-:Y:S04]  /*19200*/  STL [R1+0x4d4], R65 ;  /* 0x0004d44101007387 */ /* 0x0009e80000100800 */
[----:B------:R-:W-:Y:S04]  /*19210*/  STL [R1+0x4e8], R63 ;  /* 0x0004e83f01007387 */ /* 0x000fe80000100800 */
[----:B------:R5:W-:Y:S01]  /*19220*/  STL [R1+0x4dc], R61 ;  /* 0x0004dc3d01007387 */ /* 0x000be20000100800 */
[----:B----4-:R-:W-:-:S02]  /*19230*/  LEA.HI.X.SX32 R65, R57, R20, 0x1, P6 ;  /* 0x0000001439417211 */ /* 0x010fc400030f0eff */
[-C--:B------:R-:W-:Y:S01]  /*19240*/  IADD3 R57, P6, PT, R53, R21.reuse, RZ ;  /* 0x0000001535397210 */ /* 0x080fe20007fde0ff */
[----:B------:R-:W-:Y:S01]  /*19250*/  STL [R1+0x4f0], R67 ;  /* 0x0004f04301007387 */ /* 0x000fe20000100800 */
[----:B-----5:R-:W-:Y:S02]  /*19260*/  LEA.HI.X.SX32 R61, R59, R20, 0x1, P2 ;  /* 0x000000143b3d7211 */ /* 0x020fe400010f0eff */
[----:B------:R-:W-:-:S03]  /*19270*/  IADD3 R59, P2, PT, R55, R21, RZ ;  /* 0x00000015373b7210 */ /* 0x000fc60007f5e0ff */
[----:B------:R-:W-:Y:S01]  /*19280*/  STL [R1+0x4e4], R61 ;  /* 0x0004e43d01007387 */ /* 0x000fe20000100800 */
[----:B------:R-:W-:-:S03]  /*19290*/  LEA.HI.X.SX32 R55, R55, R20, 0x1, P2 ;  /* 0x0000001437377211 */ /* 0x000fc600010f0eff */
[----:B------:R4:W-:Y:S04]  /*192a0*/  STL [R1+0x4f8], R59 ;  /* 0x0004f83b01007387 */ /* 0x0009e80000100800 */
[----:B------:R5:W-:Y:S04]  /*192b0*/  STL [R1+0x500], R57 ;  /* 0x0005003901007387 */ /* 0x000be80000100800 */
[----:B------:R-:W-:Y:S01]  /*192c0*/  STL [R1+0x4ec], R65 ;  /* 0x0004ec4101007387 */ /* 0x000fe20000100800 */
[----:B----4-:R-:W-:-:S03]  /*192d0*/  IMAD.U32 R59, RZ, RZ, UR8 ;  /* 0x00000008ff3b7e24 */ /* 0x010fc6000f8e00ff */
[----:B------:R4:W-:Y:S01]  /*192e0*/  STL [R1+0x4f4], R55 ;  /* 0x0004f43701007387 */ /* 0x0009e20000100800 */
[----:B-----5:R-:W-:-:S04]  /*192f0*/  IADD3 R57, P2, PT, R51, R21, RZ ;  /* 0x0000001533397210 */ /* 0x020fc80007f5e0ff */
[-C--:B------:R-:W-:Y:S01]  /*19300*/  LEA.HI.X.SX32 R51, R51, R20.reuse, 0x1, P2 ;  /* 0x0000001433337211 */ /* 0x080fe200010f0eff */
[----:B------:R5:W-:Y:S01]  /*19310*/  STL [R1+0x508], R57 ;  /* 0x0005083901007387 */ /* 0x000be20000100800 */
[----:B----4-:R-:W-:Y:S02]  /*19320*/  LEA.HI.X.SX32 R55, R53, R20, 0x1, P6 ;  /* 0x0000001435377211 */ /* 0x010fe400030f0eff */
[----:B------:R-:W-:-:S03]  /*19330*/  IADD3 R53, P6, PT, R49, R21, RZ ;  /* 0x0000001531357210 */ /* 0x000fc60007fde0ff */
[----:B------:R4:W-:Y:S01]  /*19340*/  STL [R1+0x4fc], R55 ;  /* 0x0004fc3701007387 */ /* 0x0009e20000100800 */
[----:B------:R-:W-:Y:S01]  /*19350*/  LEA.HI.X.SX32 R49, R49, R20, 0x1, P6 ;  /* 0x0000001431317211 */ /* 0x000fe200030f0eff */
[----:B-----5:R-:W-:Y:S02]  /*19360*/  IMAD.U32 R57, RZ, RZ, UR8 ;  /* 0x00000008ff397e24 */ /* 0x020fe4000f8e00ff */
[----:B------:R5:W-:Y:S04]  /*19370*/  STL [R1+0x510], R53 ;  /* 0x0005103501007387 */ /* 0x000be80000100800 */
[----:B------:R0:W-:Y:S01]  /*19380*/  STL [R1+0x504], R51 ;  /* 0x0005043301007387 */ /* 0x0001e20000100800 */
[----:B----4-:R-:W-:Y:S01]  /*19390*/  IMAD.U32 R55, RZ, RZ, UR8 ;  /* 0x00000008ff377e24 */ /* 0x010fe2000f8e00ff */
[----:B-----5:R-:W-:-:S02]  /*193a0*/  IADD3 R53, P2, PT, R48, R21, RZ ;  /* 0x0000001530357210 */ /* 0x020fc40007f5e0ff */
[----:B0-----:R-:W-:-:S03]  /*193b0*/  IADD3 R51, P6, PT, R47, R21, RZ ;  /* 0x000000152f337210 */ /* 0x001fc60007fde0ff */
[----:B------:R-:W-:Y:S04]  /*193c0*/  STL [R1+0x518], R53 ;  /* 0x0005183501007387 */ /* 0x000fe80000100800 */
[----:B------:R0:W-:Y:S04]  /*193d0*/  STL [R1+0x50c], R49 ;  /* 0x00050c3101007387 */ /* 0x0001e80000100800 */
[----:B------:R-:W-:Y:S01]  /*193e0*/  STL [R1+0x520], R51 ;  /* 0x0005203301007387 */ /* 0x000fe20000100800 */
[-C--:B0-----:R-:W-:Y:S02]  /*193f0*/  LEA.HI.X.SX32 R49, R48, R20.reuse, 0x1, P2 ;  /* 0x0000001430317211 */ /* 0x081fe400010f0eff */
[----:B------:R-:W-:-:S02]  /*19400*/  LEA.HI.X.SX32 R48, R47, R20, 0x1, P6 ;  /* 0x000000142f307211 */ /* 0x000fc400030f0eff */
[CC--:B------:R-:W-:Y:S01]  /*19410*/  IADD3 R71, P2, PT, R46.reuse, R21.reuse, RZ ;  /* 0x000000152e477210 */ /* 0x0c0fe20007f5e0ff */
[----:B------:R-:W-:Y:S01]  /*19420*/  STL [R1+0x514], R49 ;  /* 0x0005143101007387 */ /* 0x000fe20000100800 */
[CC--:B------:R-:W-:Y:S02]  /*19430*/  IADD3 R47, P6, PT, R45.reuse, R21.reuse, RZ ;  /* 0x000000152d2f7210 */ /* 0x0c0fe40007fde0ff */
[-C--:B------:R-:W-:Y:S01]  /*19440*/  LEA.HI.X.SX32 R69, R46, R20.reuse, 0x1, P2 ;  /* 0x000000142e457211 */ /* 0x080fe200010f0eff */
[----:B------:R-:W-:Y:S01]  /*19450*/  STL [R1+0x51c], R48 ;  /* 0x00051c3001007387 */ /* 0x000fe20000100800 */
[-C--:B------:R-:W-:Y:S02]  /*19460*/  LEA.HI.X.SX32 R46, R45, R20.reuse, 0x1, P6 ;  /* 0x000000142d2e7211 */ /* 0x080fe400030f0eff */
[CC--:B------:R-:W-:Y:S01]  /*19470*/  IADD3 R45, P6, PT, R43.reuse, R21.reuse, RZ ;  /* 0x000000152b2d7210 */ /* 0x0c0fe20007fde0ff */
[----:B------:R-:W-:Y:S03]  /*19480*/  STL [R1+0x528], R71 ;  /* 0x0005284701007387 */ /* 0x000fe60000100800 */
[----:B------:R-:W-:Y:S01]  /*19490*/  LEA.HI.X.SX32 R43, R43, R20, 0x1, P6 ;  /* 0x000000142b2b7211 */ /* 0x000fe200030f0eff */
[----:B------:R0:W-:Y:S02]  /*194a0*/  STL [R1+0x530], R47 ;  /* 0x0005302f01007387 */ /* 0x0001e40000100800 */
[----:B0-----:R-:W-:-:S04]  /*194b0*/  IADD3 R47, P2, PT, R44, R21, RZ ;  /* 0x000000152c2f7210 */ /* 0x001fc80007f5e0ff */
[----:B------:R-:W-:Y:S01]  /*194c0*/  LEA.HI.X.SX32 R44, R44, R20, 0x1, P2 ;  /* 0x000000142c2c7211 */ /* 0x000fe200010f0eff */
[----:B------:R-:W-:Y:S04]  /*194d0*/  STL [R1+0x538], R47 ;  /* 0x0005382f01007387 */ /* 0x000fe80000100800 */
[----:B------:R-:W-:Y:S04]  /*194e0*/  STL [R1+0x524], R69 ;  /* 0x0005244501007387 */ /* 0x000fe80000100800 */
[----:B------:R-:W-:Y:S04]  /*194f0*/  STL [R1+0x52c], R46 ;  /* 0x00052c2e01007387 */ /* 0x000fe80000100800 */
[----:B------:R0:W-:Y:S04]  /*19500*/  STL [R1+0x540], R45 ;  /* 0x0005402d01007387 */ /* 0x0001e80000100800 */
[----:B------:R4:W-:Y:S01]  /*19510*/  STL [R1+0x534], R44 ;  /* 0x0005342c01007387 */ /* 0x0009e20000100800 */
[----:B0-----:R-:W-:-:S02]  /*19520*/  IADD3 R45, P2, PT, R42, R21, RZ ;  /* 0x000000152a2d7210 */ /* 0x001fc40007f5e0ff */
[----:B----4-:R-:W-:-:S03]  /*19530*/  IADD3 R44, P6, PT, R41, R21, RZ ;  /* 0x00000015292c7210 */ /* 0x010fc60007fde0ff */
[----:B------:R-:W-:Y:S01]  /*19540*/  STL [R1+0x548], R45 ;  /* 0x0005482d01007387 */ /* 0x000fe20000100800 */
[----:B------:R-:W-:-:S03]  /*19550*/  LEA.HI.X.SX32 R41, R41, R20, 0x1, P6 ;  /* 0x0000001429297211 */ /* 0x000fc600030f0eff */
[----:B------:R0:W-:Y:S01]  /*19560*/  STL [R1+0x53c], R43 ;  /* 0x00053c2b01007387 */ /* 0x0001e20000100800 */
[----:B------:R-:W-:-:S03]  /*19570*/  IADD3 R75, P6, PT, R26, R21, RZ ;  /* 0x000000151a4b7210 */ /* 0x000fc60007fde0ff */
[----:B------:R-:W-:Y:S01]  /*19580*/  STL [R1+0x550], R44 ;  /* 0x0005502c01007387 */ /* 0x000fe20000100800 */
[-C--:B------:R-:W-:Y:S01]  /*19590*/  LEA.HI.X.SX32 R73, R26, R20.reuse, 0x1, P6 ;  /* 0x000000141a497211 */ /* 0x080fe200030f0eff */
[----:B------:R-:W-:Y:S01]  /*195a0*/  IMAD R26, R50, 0x4, R31 ;  /* 0x00000004321a7824 */ /* 0x000fe200078e021f */
[----:B0-----:R-:W-:Y:S02]  /*195b0*/  LEA.HI.X.SX32 R43, R42, R20, 0x1, P2 ;  /* 0x000000142a2b7211 */ /* 0x001fe400010f0eff */
[----:B------:R-:W-:-:S03]  /*195c0*/  IADD3 R42, P2, PT, R40, R21, RZ ;  /* 0x00000015282a7210 */ /* 0x000fc60007f5e0ff */
[----:B------:R-:W-:Y:S04]  /*195d0*/  STL [R1+0x544], R43 ;  /* 0x0005442b01007387 */ /* 0x000fe80000100800 */
[----:B------:R-:W-:Y:S04]  /*195e0*/  STL [R1+0x558], R42 ;  /* 0x0005582a01007387 */ /* 0x000fe80000100800 */
[----:B------:R0:W-:Y:S04]  /*195f0*/  STL [R1+0x54c], R41 ;  /* 0x00054c2901007387 */ /* 0x0001e80000100800 */
[----:B------:R-:W-:Y:S01]  /*19600*/  STL [R1+0x560], R75 ;  /* 0x0005604b01007387 */ /* 0x000fe20000100800 */
[----:B0-----:R-:W-:-:S02]  /*19610*/  LEA.HI.X.SX32 R41, R40, R20, 0x1, P2 ;  /* 0x0000001428297211 */ /* 0x001fc400010f0eff */
[----:B------:R-:W-:-:S03]  /*19620*/  IADD3 R40, P2, PT, R39, R21, RZ ;  /* 0x0000001527287210 */ /* 0x000fc60007f5e0ff */
[----:B------:R0:W-:Y:S01]  /*19630*/  STL [R1+0x554], R41 ;  /* 0x0005542901007387 */ /* 0x0001e20000100800 */
[----:B------:R-:W-:-:S03]  /*19640*/  LEA.HI.X.SX32 R39, R39, R20, 0x1, P2 ;  /* 0x0000001427277211 */ /* 0x000fc600010f0eff */
[----:B------:R4:W-:Y:S01]  /*19650*/  STL [R1+0x568], R40 ;  /* 0x0005682801007387 */ /* 0x0009e20000100800 */
[-C--:B0-----:R-:W-:Y:S02]  /*19660*/  IADD3 R41, P2, PT, R38, R21.reuse, RZ ;  /* 0x0000001526297210 */ /* 0x081fe40007f5e0ff */
[----:B----4-:R-:W-:-:S05]  /*19670*/  IADD3 R40, P6, PT, R30, R21, RZ ;  /* 0x000000151e287210 */ /* 0x010fca0007fde0ff */
[----:B------:R0:W-:Y:S04]  /*19680*/  STL [R1+0x570], R40 ;  /* 0x0005702801007387 */ /* 0x0001e80000100800 */
[----:B------:R-:W-:Y:S04]  /*19690*/  STL [R1+0x55c], R73 ;  /* 0x00055c4901007387 */ /* 0x000fe80000100800 */
[----:B------:R4:W-:Y:S01]  /*196a0*/  STL [R1+0x564], R39 ;  /* 0x0005642701007387 */ /* 0x0009e20000100800 */
[----:B0-----:R-:W-:Y:S01]  /*196b0*/  LEA.HI.X.SX32 R40, R30, R20, 0x1, P6 ;  /* 0x000000141e287211 */ /* 0x001fe200030f0eff */
[----:B------:R-:W-:-:S02]  /*196c0*/  IMAD R30, R52, 0x2, R26 ;  /* 0x00000002341e7824 */ /* 0x000fc400078e021a */
[----:B------:R-:W-:Y:S04]  /*196d0*/  STL [R1+0x578], R41 ;  /* 0x0005782901007387 */ /* 0x000fe80000100800 */
[----:B------:R0:W-:Y:S01]  /*196e0*/  STL [R1+0x56c], R40 ;  /* 0x00056c2801007387 */ /* 0x0001e20000100800 */
[----:B----4-:R-:W-:-:S05]  /*196f0*/  IADD3 R39, P6, PT, R25, R21, RZ ;  /* 0x0000001519277210 */ /* 0x010fca0007fde0ff */
[----:B------:R4:W-:Y:S01]  /*19700*/  STL [R1+0x1658], R39 ;  /* 0x0016582701007387 */ /* 0x0009e20000100800 */
[-C--:B0-----:R-:W-:Y:S02]  /*19710*/  LEA.HI.X.SX32 R40, R38, R20.reuse, 0x1, P2 ;  /* 0x0000001426287211 */ /* 0x081fe400010f0eff */
[----:B------:R-:W-:Y:S01]  /*19720*/  LEA.HI.X.SX32 R38, R25, R20, 0x1, P6 ;  /* 0x0000001419267211 */ /* 0x000fe200030f0eff */
[----:B------:R-:W-:Y:S01]  /*19730*/  IMAD R25, R56, 0x2, R30 ;  /* 0x0000000238197824 */ /* 0x000fe200078e021e */
[-C--:B------:R-:W-:Y:S01]  /*19740*/  IADD3 R61, P6, PT, R29, R21.reuse, RZ ;  /* 0x000000151d3d7210 */ /* 0x080fe20007fde0ff */
[----:B------:R-:W-:Y:S01]  /*19750*/  STL [R1+0x574], R40 ;  /* 0x0005742801007387 */ /* 0x000fe20000100800 */
[----:B----4-:R-:W-:-:S04]  /*19760*/  IADD3 R39, P2, PT, R37, R21, RZ ;  /* 0x0000001525277210 */ /* 0x010fc80007f5e0ff */
[----:B------:R-:W-:Y:S01]  /*19770*/  LEA.HI.X.SX32 R37, R37, R20, 0x1, P2 ;  /* 0x0000001425257211 */ /* 0x000fe200010f0eff */
[----:B------:R-:W-:Y:S01]  /*19780*/  STL [R1+0x1654], R39 ;  /* 0x0016542701007387 */ /* 0x000fe20000100800 */
[----:B------:R-:W-:-:S03]  /*19790*/  IADD3 R85, P2, PT, R36, R21, RZ ;  /* 0x0000001524557210 */ /* 0x000fc60007f5e0ff */
[----:B------:R0:W-:Y:S01]  /*197a0*/  STL [R1+0x164c], R38 ;  /* 0x00164c2601007387 */ /* 0x0001e20000100800 */
[-C--:B------:R-:W-:Y:S02]  /*197b0*/  LEA.HI.X.SX32 R77, R36, R20.reuse, 0x1, P2 ;  /* 0x00000014244d7211 */ /* 0x080fe400010f0eff */
[C---:B------:R-:W-:Y:S01]  /*197c0*/  IADD3 R36, P2, PT, R35.reuse, R21, RZ ;  /* 0x0000001523247210 */ /* 0x040fe20007f5e0ff */
[----:B------:R-:W-:Y:S03]  /*197d0*/  STL [R1+0x1650], R61 ;  /* 0x0016503d01007387 */ /* 0x000fe60000100800 */
[-C--:B------:R-:W-:Y:S01]  /*197e0*/  LEA.HI.X.SX32 R35, R35, R20.reuse, 0x1, P2 ;  /* 0x0000001423237211 */ /* 0x080fe200010f0eff */
[----:B------:R4:W-:Y:S01]  /*197f0*/  STL [R1+0x57c], R37 ;  /* 0x00057c2501007387 */ /* 0x0009e20000100800 */
[----:B0-----:R-:W-:Y:S01]  /*19800*/  LEA.HI.X.SX32 R38, R29, R20, 0x1, P6 ;  /* 0x000000141d267211 */ /* 0x001fe200030f0eff */
[----:B------:R-:W-:-:S04]  /*19810*/  IMAD R29, R58, 0x2, R25 ;  /* 0x000000023a1d7824 */ /* 0x000fc800078e0219 */
[----:B------:R-:W-:Y:S01]  /*19820*/  STL [R1+0x1640], R38 ;  /* 0x0016402601007387 */ /* 0x000fe20000100800 */
[----:B----4-:R-:W-:-:S03]  /*19830*/  IADD3 R37, P6, PT, R24, R21, RZ ;  /* 0x0000001518257210 */ /* 0x010fc60007fde0ff */
[----:B------:R-:W-:Y:S01]  /*19840*/  STL [R1+0x1648], R85 ;  /* 0x0016485501007387 */ /* 0x000fe20000100800 */
[----:B------:R-:W-:-:S03]  /*19850*/  LEA.HI.X.SX32 R24, R24, R20, 0x1, P6 ;  /* 0x0000001418187211 */ /* 0x000fc600030f0eff */
[----:B------:R-:W-:Y:S01]  /*19860*/  STL [R1+0x1644], R37 ;  /* 0x0016442501007387 */ /* 0x000fe20000100800 */
[----:B------:R-:W-:-:S03]  /*19870*/  IADD3 R63, P6, PT, R28, R21, RZ ;  /* 0x000000151c3f7210 */ /* 0x000fc60007fde0ff */
[----:B------:R0:W-:Y:S04]  /*19880*/  STL [R1+0x163c], R36 ;  /* 0x00163c2401007387 */ /* 0x0001e80000100800 */
[----:B------:R-:W-:Y:S04]  /*19890*/  STL [R1+0x580], R77 ;  /* 0x0005804d01007387 */ /* 0x000fe80000100800 */
[----:B------:R4:W-:Y:S01]  /*198a0*/  STL [R1+0x1634], R24 ;  /* 0x0016341801007387 */ /* 0x0009e20000100800 */
[----:B0-----:R-:W-:-:S03]  /*198b0*/  IADD3 R36, P2, PT, R34, R21, RZ ;  /* 0x0000001522247210 */ /* 0x001fc60007f5e0ff */
[----:B------:R-:W-:Y:S01]  /*198c0*/  STL [R1+0x1638], R63 ;  /* 0x0016383f01007387 */ /* 0x000fe20000100800 */
[----:B------:R-:W-:-:S03]  /*198d0*/  LEA.HI.X.SX32 R34, R34, R20, 0x1, P2 ;  /* 0x0000001422227211 */ /* 0x000fc600010f0eff */
[----:B------:R0:W-:Y:S01]  /*198e0*/  STL [R1+0x584], R35 ;  /* 0x0005842301007387 */ /* 0x0001e20000100800 */
[-C--:B------:R-:W-:Y:S01]  /*198f0*/  IADD3 R56, P2, PT, R33, R21.reuse, RZ ;  /* 0x0000001521387210 */ /* 0x080fe20007f5e0ff */
[----:B----4-:R-:W-:Y:S01]  /*19900*/  IMAD R24, R59, 0x2, R29 ;  /* 0x000000023b187824 */ /* 0x010fe200078e021d */
[----:B------:R-:W-:Y:S01]  /*19910*/  LEA.HI.X.SX32 R59, R28, R20, 0x1, P6 ;  /* 0x000000141c3b7211 */ /* 0x000fe200030f0eff */
[----:B------:R-:W-:Y:S02]  /*19920*/  STL [R1+0x1630], R36 ;  /* 0x0016302401007387 */ /* 0x000fe40000100800 */
[----:B------:R-:W-:Y:S01]  /*19930*/  IMAD R28, R57, 0x2, R24 ;  /* 0x00000002391c7824 */ /* 0x000fe200078e0218 */
[----:B0-----:R-:W-:-:S05]  /*19940*/  IADD3 R35, P6, PT, R23, R21, RZ ;  /* 0x0000001517237210 */ /* 0x001fca0007fde0ff */
[----:B------:R-:W-:Y:S04]  /*19950*/  STL [R1+0x162c], R35 ;  /* 0x00162c2301007387 */ /* 0x000fe80000100800 */
[----:B------:R-:W-:Y:S04]  /*19960*/  STL [R1+0x1628], R59 ;  /* 0x0016283b01007387 */ /* 0x000fe80000100800 */
[----:B------:R0:W-:Y:S02]  /*19970*/  STL [R1+0x588], R34 ;  /* 0x0005882201007387 */ /* 0x0001e40000100800 */
[----:B0-----:R-:W-:Y:S01]  /*19980*/  LEA.HI.X.SX32 R34, R23, R20, 0x1, P6 ;  /* 0x0000001417227211 */ /* 0x001fe200030f0eff */
[----:B------:R-:W-:Y:S01]  /*19990*/  IMAD R23, R57, 0x2, R28 ;  /* 0x0000000239177824 */ /* 0x000fe200078e021c */
[----:B------:R-:W-:-:S02]  /*199a0*/  IADD3 R35, P6, PT, R27, R21, RZ ;  /* 0x000000151b237210 */ /* 0x000fc40007fde0ff */
[-C--:B------:R-:W-:Y:S01]  /*199b0*/  LEA.HI.X.SX32 R57, R33, R20.reuse, 0x1, P2 ;  /* 0x0000001421397211 */ /* 0x080fe200010f0eff */
[----:B------:R-:W-:Y:S01]  /*199c0*/  STL [R1+0x161c], R34 ;  /* 0x00161c2201007387 */ /* 0x000fe20000100800 */
[CC--:B------:R-:W-:Y:S02]  /*199d0*/  IADD3 R33, P2, PT, R32.reuse, R21.reuse, RZ ;  /* 0x0000001520217210 */ /* 0x0c0fe40007f5e0ff */
[-C--:B------:R-:W-:Y:S01]  /*199e0*/  LEA.HI.X.SX32 R38, R27, R20.reuse, 0x1, P6 ;  /* 0x000000141b267211 */ /* 0x080fe200030f0eff */
[----:B------:R-:W-:Y:S01]  /*199f0*/  STL [R1+0x1624], R56 ;  /* 0x0016243801007387 */ /* 0x000fe20000100800 */
[-C--:B------:R-:W-:Y:S01]  /*19a00*/  LEA.HI.X.SX32 R32, R32, R20.reuse, 0x1, P2 ;  /* 0x0000001420207211 */ /* 0x080fe200010f0eff */
[----:B------:R-:W-:Y:S01]  /*19a10*/  IMAD R27, R55, 0x4, R23 ;  /* 0x00000004371b7824 */ /* 0x000fe200078e0217 */
[CC--:B------:R-:W-:Y:S01]  /*19a20*/  IADD3 R52, P2, PT, R31.reuse, R21.reuse, RZ ;  /* 0x000000151f347210 */ /* 0x0c0fe20007f5e0ff */
[----:B------:R-:W-:Y:S03]  /*19a30*/  STL [R1+0x1620], R35 ;  /* 0x0016202301007387 */ /* 0x000fe60000100800 */
[----:B------:R-:W-:Y:S01]  /*19a40*/  LEA.HI.X.SX32 R53, R31, R20, 0x1, P2 ;  /* 0x000000141f357211 */ /* 0x000fe200010f0eff */
[----:B------:R0:W-:Y:S01]  /*19a50*/  STL [R1+0x1618], R33 ;  /* 0x0016182101007387 */ /* 0x0001e20000100800 */
[----:B------:R-:W-:-:S03]  /*19a60*/  IADD3 R31, P2, PT, R30, R21, RZ ;  /* 0x000000151e1f7210 */ /* 0x000fc60007f5e0ff */
[----:B------:R-:W-:Y:S01]  /*19a70*/  STL [R1+0x58c], R57 ;  /* 0x00058c3901007387 */ /* 0x000fe20000100800 */
[-C--:B------:R-:W-:Y:S02]  /*19a80*/  LEA.HI.X.SX32 R30, R30, R20.reuse, 0x1, P2 ;  /* 0x000000141e1e7211 */ /* 0x080fe400010f0eff */
[CC--:B------:R-:W-:Y:S02]  /*19a90*/  IADD3 R36, P2, PT, R29.reuse, R21.reuse, RZ ;  /* 0x000000151d247210 */ /* 0x0c0fe40007f5e0ff */
[-C--:B0-----:R-:W-:Y:S02]  /*19aa0*/  IADD3 R33, P6, PT, R22, R21.reuse, RZ ;  /* 0x0000001516217210 */ /* 0x081fe40007fde0ff */
[-C--:B------:R-:W-:Y:S02]  /*19ab0*/  LEA.HI.X.SX32 R37, R29, R20.reuse, 0x1, P2 ;  /* 0x000000141d257211 */ /* 0x080fe400010f0eff */
[C---:B------:R-:W-:Y:S01]  /*19ac0*/  IADD3 R29, P2, PT, R28.reuse, R21, RZ ;  /* 0x000000151c1d7210 */ /* 0x040fe20007f5e0ff */
[----:B------:R0:W-:Y:S03]  /*19ad0*/  STL [R1+0x1614], R33 ;  /* 0x0016142101007387 */ /* 0x0001e60000100800 */
[-C--:B------:R-:W-:Y:S01]  /*19ae0*/  LEA.HI.X.SX32 R28, R28, R20.reuse, 0x1, P2 ;  /* 0x000000141c1c7211 */ /* 0x080fe200010f0eff */
[----:B------:R-:W-:Y:S04]  /*19af0*/  STL [R1+0x1610], R38 ;  /* 0x0016102601007387 */ /* 0x000fe80000100800 */
[----:B------:R4:W-:Y:S01]  /*19b00*/  STL [R1+0x590], R32 ;  /* 0x0005902001007387 */ /* 0x0009e20000100800 */
[----:B0-----:R-:W-:Y:S01]  /*19b10*/  LEA.HI.X.SX32 R33, R22, R20, 0x1, P6 ;  /* 0x0000001416217211 */ /* 0x001fe200030f0eff */
[----:B------:R-:W-:-:S04]  /*19b20*/  IMAD R22, R55, 0x2, R27 ;  /* 0x0000000237167824 */ /* 0x000fc800078e021b */
[----:B------:R-:W-:Y:S01]  /*19b30*/  STL [R1+0x1604], R33 ;  /* 0x0016042101007387 */ /* 0x000fe20000100800 */
[----:B----4-:R-:W-:-:S03]  /*19b40*/  IADD3 R32, P6, PT, R26, R21, RZ ;  /* 0x000000151a207210 */ /* 0x010fc60007fde0ff */
[----:B------:R-:W-:Y:S01]  /*19b50*/  STL [R1+0x160c], R52 ;  /* 0x00160c3401007387 */ /* 0x000fe20000100800 */
[----:B------:R-:W-:-:S03]  /*19b60*/  LEA.HI.X.SX32 R26, R26, R20, 0x1, P6 ;  /* 0x000000141a1a7211 */ /* 0x000fc600030f0eff */
[----:B------:R0:W-:Y:S01]  /*19b70*/  STL [R1+0x1608], R32 ;  /* 0x0016082001007387 */ /* 0x0001e20000100800 */
[----:B------:R-:W-:-:S03]  /*19b80*/  IADD3 R34, P6, PT, R25, R21, RZ ;  /* 0x0000001519227210 */ /* 0x000fc60007fde0ff */
[----:B------:R4:W-:Y:S01]  /*19b90*/  STL [R1+0x1600], R31 ;  /* 0x0016001f01007387 */ /* 0x0009e20000100800 */
[----:B------:R-:W-:-:S03]  /*19ba0*/  LEA.HI.X.SX32 R39, R25, R20, 0x1, P6 ;  /* 0x0000001419277211 */ /* 0x000fc600030f0eff */
[----:B------:R-:W-:Y:S01]  /*19bb0*/  STL [R1+0x594], R53 ;  /* 0x0005943501007387 */ /* 0x000fe20000100800 */
[----:B0-----:R-:W-:-:S03]  /*19bc0*/  IMAD.MOV.U32 R32, RZ, RZ, R2 ;  /* 0x000000ffff207224 */ /* 0x001fc600078e0002 */
[----:B------:R0:W-:Y:S01]  /*19bd0*/  STL [R1+0x15f8], R26 ;  /* 0x0015f81a01007387 */ /* 0x0001e20000100800 */
[----:B----4-:R-:W-:-:S03]  /*19be0*/  IMAD.MOV.U32 R31, RZ, RZ, R6 ;  /* 0x000000ffff1f7224 */ /* 0x010fc600078e0006 */
[----:B------:R4:W-:Y:S01]  /*19bf0*/  STL [R1+0x598], R30 ;  /* 0x0005981e01007387 */ /* 0x0009e20000100800 */
[----:B------:R-:W-:Y:S02]  /*19c00*/  @!P5 IMAD.MOV R32, RZ, RZ, -R32 ;  /* 0x000000ffff20d224 */ /* 0x000fe400078e0a20 */
[----:B------:R-:W-:Y:S01]  /*19c10*/  @!P1 IMAD.MOV R31, RZ, RZ, -R31 ;  /* 0x000000ffff1f9224 */ /* 0x000fe200078e0a1f */
[----:B------:R-:W-:Y:S01]  /*19c20*/  STL [R1+0x15fc], R34 ;  /* 0x0015fc2201007387 */ /* 0x000fe20000100800 */
[----:B0-----:R-:W-:-:S03]  /*19c30*/  IMAD R26, R55, 0x2, R22 ;  /* 0x00000002371a7824 */ /* 0x001fc600078e0216 */
[----:B------:R-:W-:Y:S01]  /*19c40*/  STL [R1+0x15f4], R36 ;  /* 0x0015f42401007387 */ /* 0x000fe20000100800 */
[----:B----4-:R-:W-:Y:S01]  /*19c50*/  IADD3 R30, P6, PT, R24, R21, RZ ;  /* 0x00000015181e7210 */ /* 0x010fe20007fde0ff */
[----:B------:R-:W-:-:S03]  /*19c60*/  IMAD R25, R55, 0x2, R26 ;  /* 0x0000000237197824 */ /* 0x000fc600078e021a */
[----:B------:R-:W-:Y:S01]  /*19c70*/  LEA.HI.X.SX32 R24, R24, R20, 0x1, P6 ;  /* 0x0000001418187211 */ /* 0x000fe200030f0eff */
[----:B------:R-:W-:Y:S01]  /*19c80*/  STL [R1+0x15f0], R30 ;  /* 0x0015f01e01007387 */ /* 0x000fe20000100800 */
[----:B------:R-:W-:-:S03]  /*19c90*/  IADD3 R50, P6, PT, R23, R21, RZ ;  /* 0x0000001517327210 */ /* 0x000fc60007fde0ff */
[----:B------:R-:W-:Y:S01]  /*19ca0*/  STL [R1+0x15ec], R39 ;  /* 0x0015ec2701007387 */ /* 0x000fe20000100800 */
[----:B------:R-:W-:-:S03]  /*19cb0*/  LEA.HI.X.SX32 R51, R23, R20, 0x1, P6 ;  /* 0x0000001417337211 */ /* 0x000fc600030f0eff */
[----:B------:R0:W-:Y:S04]  /*19cc0*/  STL [R1+0x15e8], R29 ;  /* 0x0015e81d01007387 */ /* 0x0001e80000100800 */
[----:B------:R-:W-:Y:S04]  /*19cd0*/  STL [R1+0x59c], R37 ;  /* 0x00059c2501007387 */ /* 0x000fe80000100800 */
[----:B------:R4:W-:Y:S01]  /*19ce0*/  STL [R1+0x15e0], R24 ;  /* 0x0015e01801007387 */ /* 0x0009e20000100800 */
[----:B0-----:R-:W-:-:S03]  /*19cf0*/  IADD3 R29, P2, PT, R27, R21, RZ ;  /* 0x000000151b1d7210 */ /* 0x001fc60007f5e0ff */
[----:B------:R-:W-:Y:S01]  /*19d00*/  STL [R1+0x15e4], R50 ;  /* 0x0015e43201007387 */ /* 0x000fe20000100800 */
[----:B------:R-:W-:-:S03]  /*19d10*/  LEA.HI.X.SX32 R27, R27, R20, 0x1, P2 ;  /* 0x000000141b1b7211 */ /* 0x000fc600010f0eff */
[----:B------:R0:W-:Y:S01]  /*19d20*/  STL [R1+0x5a0], R28 ;  /* 0x0005a01c01007387 */ /* 0x0001e20000100800 */
[CC--:B------:R-:W-:Y:S01]  /*19d30*/  IADD3 R47, P2, PT, R26.reuse, R21.reuse, RZ ;  /* 0x000000151a2f7210 */ /* 0x0c0fe20007f5e0ff */
[C---:B----4-:R-:W-:Y:S02]  /*19d40*/  IMAD R24, R55.reuse, 0x2, R25 ;  /* 0x0000000237187824 */ /* 0x050fe400078e0219 */
[----:B------:R-:W-:Y:S01]  /*19d50*/  STL [R1+0x15dc], R29 ;  /* 0x0015dc1d01007387 */ /* 0x000fe20000100800 */
[-C--:B------:R-:W-:Y:S01]  /*19d60*/  LEA.HI.X.SX32 R48, R26, R20.reuse, 0x1, P2 ;  /* 0x000000141a307211 */ /* 0x080fe200010f0eff */
[----:B------:R-:W-:Y:S01]  /*19d70*/  IMAD R23, R55, 0x2, R24 ;  /* 0x0000000237177824 */ /* 0x000fe200078e0218 */
[-C--:B------:R-:W-:Y:S02]  /*19d80*/  IADD3 R26, P2, PT, R24, R21.reuse, RZ ;  /* 0x00000015181a7210 */ /* 0x080fe40007f5e0ff */
[----:B0-----:R-:W-:Y:S02]  /*19d90*/  IADD3 R28, P6, PT, R22, R21, RZ ;  /* 0x00000015161c7210 */ /* 0x001fe40007fde0ff */
[----:B------:R-:W-:-:S03]  /*19da0*/  LEA.HI.X.SX32 R24, R24, R20, 0x1, P2 ;  /* 0x0000001418187211 */ /* 0x000fc600010f0eff */
[----:B------:R-:W-:Y:S04]  /*19db0*/  STL [R1+0x15d8], R28 ;  /* 0x0015d81c01007387 */ /* 0x000fe80000100800 */
[----:B------:R-:W-:Y:S04]  /*19dc0*/  STL [R1+0x15d4], R51 ;  /* 0x0015d43301007387 */ /* 0x000fe80000100800 */
[----:B------:R0:W-:Y:S02]  /*19dd0*/  STL [R1+0x5a4], R27 ;  /* 0x0005a41b01007387 */ /* 0x0001e40000100800 */
[-C--:B0-----:R-:W-:Y:S01]  /*19de0*/  LEA.HI.X.SX32 R27, R22, R20.reuse, 0x1, P6 ;  /* 0x00000014161b7211 */ /* 0x081fe200030f0eff */
[----:B------:R-:W-:Y:S01]  /*19df0*/  IMAD R22, R55, 0x2, R23 ;  /* 0x0000000237167824 */ /* 0x000fe200078e0217 */
[-C--:B------:R-:W-:Y:S01]  /*19e00*/  IADD3 R28, P6, PT, R25, R21.reuse, RZ ;  /* 0x00000015191c7210 */ /* 0x080fe20007fde0ff */
[----:B------:R-:W0:Y:S03]  /*19e10*/  S2R R55, SR_TID.X ;  /* 0x0000000000377919 */ /* 0x000e260000002100 */
[C---:B------:R-:W-:Y:S01]  /*19e20*/  IADD3 R43, P2, PT, R22.reuse, R21, RZ ;  /* 0x00000015162b7210 */ /* 0x040fe20007f5e0ff */
[----:B------:R4:W-:Y:S03]  /*19e30*/  STL [R1+0x15c8], R27 ;  /* 0x0015c81b01007387 */ /* 0x0009e60000100800 */
[----:B------:R-:W-:Y:S01]  /*19e40*/  LEA.HI.X.SX32 R44, R22, R20, 0x1, P2 ;  /* 0x00000014162c7211 */ /* 0x000fe200010f0eff */
[----:B------:R-:W-:Y:S01]  /*19e50*/  STL [R1+0x15d0], R47 ;  /* 0x0015d02f01007387 */ /* 0x000fe20000100800 */
[----:B------:R-:W-:Y:S01]  /*19e60*/  IMAD.MOV.U32 R22, RZ, RZ, R7 ;  /* 0x000000ffff167224 */ /* 0x000fe200078e0007 */
[----:B------:R-:W-:-:S02]  /*19e70*/  ISETP.GE.AND P2, PT, R54, RZ, PT ;  /* 0x000000ff3600720c */ /* 0x000fc40003f46270 */
[----:B------:R-:W-:Y:S01]  /*19e80*/  STL [R1+0x15cc], R28 ;  /* 0x0015cc1c01007387 */ /* 0x000fe20000100800 */
[----:B------:R-:W-:Y:S01]  /*19e90*/  @!P0 IMAD.MOV R22, RZ, RZ, -R22 ;  /* 0x000000ffff168224 */ /* 0x000fe200078e0a16 */
[----:B----4-:R-:W-:Y:S01]  /*19ea0*/  LEA.HI.X.SX32 R27, R25, R20, 0x1, P6 ;  /* 0x00000014191b7211 */ /* 0x010fe200030f0eff */
[----:B------:R-:W-:Y:S01]  /*19eb0*/  IMAD.U32 R25, RZ, RZ, UR29 ;  /* 0x0000001dff197e24 */ /* 0x000fe2000f8e00ff */
[----:B------:R4:W-:Y:S04]  /*19ec0*/  STL [R1+0x15c4], R26 ;  /* 0x0015c41a01007387 */ /* 0x0009e80000100800 */
[----:B------:R-:W-:Y:S01]  /*19ed0*/  STL [R1+0x5a8], R48 ;  /* 0x0005a83001007387 */ /* 0x000fe20000100800 */
[----:B----4-:R-:W-:-:S04]  /*19ee0*/  IADD3 R26, P6, PT, R23, R21, RZ ;  /* 0x00000015171a7210 */ /* 0x010fc80007fde0ff */
[----:B------:R-:W-:Y:S01]  /*19ef0*/  LEA.HI.X.SX32 R23, R23, R20, 0x1, P6 ;  /* 0x0000001417177211 */ /* 0x000fe200030f0eff */
[----:B------:R-:W-:Y:S01]  /*19f00*/  STL [R1+0x15c0], R26 ;  /* 0x0015c01a01007387 */ /* 0x000fe20000100800 */
[----:B------:R-:W-:Y:S02]  /*19f10*/  IADD3 R21, P6, PT, R21, UR29, RZ ;  /* 0x0000001d15157c10 */ /* 0x000fe4000ffde0ff */
[----:B0-----:R-:W-:Y:S01]  /*19f20*/  LOP3.LUT R2, R55, 0x7f, RZ, 0xc0, !PT ;  /* 0x0000007f37027812 */ /* 0x001fe200078ec0ff */
[----:B------:R-:W-:Y:S03]  /*19f30*/  STL [R1+0x5ac], R27 ;  /* 0x0005ac1b01007387 */ /* 0x000fe60000100800 */
[C---:B------:R-:W-:Y:S01]  /*19f40*/  ISETP.NE.U32.AND P1, PT, R2.reuse, RZ, PT ;  /* 0x000000ff0200720c */ /* 0x040fe20003f25070 */
[----:B------:R-:W-:Y:S01]  /*19f50*/  STL [R1+0x5b0], R24 ;  /* 0x0005b01801007387 */ /* 0x000fe20000100800 */
[----:B------:R-:W-:-:S03]  /*19f60*/  IMAD R6, R2, UR9, RZ ;  /* 0x0000000902067c24 */ /* 0x000fc6000f8e02ff */
[----:B------:R-:W-:Y:S04]  /*19f70*/  STL [R1+0x5b4], R23 ;  /* 0x0005b41701007387 */ /* 0x000fe80000100800 */
[----:B------:R-:W-:Y:S04]  /*19f80*/  STL [R1+0x15bc], R43 ;  /* 0x0015bc2b01007387 */ /* 0x000fe80000100800 */
[----:B------:R0:W-:Y:S04]  /*19f90*/  STL [R1+0x1660], R21 ;  /* 0x0016601501007387 */ /* 0x0001e80000100800 */
[----:B------:R-:W-:Y:S01]  /*19fa0*/  STL [R1+0x5b8], R44 ;  /* 0x0005b82c01007387 */ /* 0x000fe20000100800 */
[----:B0-----:R-:W-:-:S02]  /*19fb0*/  LEA.HI.X.SX32 R21, R25, R20, 0x1, P6 ;  /* 0x0000001419157211 */ /* 0x001fc400030f0eff */
[----:B------:R-:W-:-:S03]  /*19fc0*/  SHF.R.U32.HI R20, RZ, 0x6, R55 ;  /* 0x00000006ff147819 */ /* 0x000fc60000011637 */
[----:B------:R1:W-:Y:S01]  /*19fd0*/  STL [R1+0x165c], R21 ;  /* 0x00165c1501007387 */ /* 0x0003e20000100800 */
[----:B------:R-:W-:-:S03]  /*19fe0*/  SGXT.U32 R7, R20, 0x1 ;  /* 0x000000011407781a */ /* 0x000fc60000000000 */
[----:B------:R0:W-:Y:S01]  /*19ff0*/  STL [R1+0x1084], R22 ;  /* 0x0010841601007387 */ /* 0x0001e20000100800 */
[----:B-1----:R-:W-:-:S05]  /*1a000*/  VIADD R21, R3, 0x7f ;  /* 0x0000007f03157836 */ /* 0x002fca0000000000 */
[----:B------:R-:W-:-:S04]  /*1a010*/  ISETP.GT.AND P0, PT, R21, 0x7f, PT ;  /* 0x0000007f1500780c */ /* 0x000fc80003f04270 */
[----:B------:R-:W-:Y:S02]  /*1a020*/  ISETP.LT.AND P6, PT, R7, R3, P0 ;  /* 0x000000030700720c */ /* 0x000fe400007c1270 */
[----:B------:R-:W-:-:S04]  /*1a030*/  IADD3 R7, P5, PT, R6, UR18, RZ ;  /* 0x0000001206077c10 */ /* 0x000fc8000ffbe0ff */
[----:B------:R-:W-:Y:S01]  /*1a040*/  LEA.HI.X.SX32 R6, R6, UR19, 0x1, P5 ;  /* 0x0000001306067c11 */ /* 0x000fe2000a8f0eff */
[----:B0-23--:R-:W-:Y:S08]  /*1a050*/  BRA.U UP0, `(.L_x_5) ;  /* 0x0000000100187547 */ /* 0x00dff0000b800000 */
[----:B------:R-:W-:Y:S01]  /*1a060*/  ELECT P5, URZ, PT ;  /* 0x0000000000ff782f */ /* 0x000fe200038a0000 */
[----:B------:R-:W-:Y:S01]  /*1a070*/  IMAD.MOV.U32 R20, RZ, RZ, 0x1 ;  /* 0x00000001ff147424 */ /* 0x000fe200078e00ff */
[----:B------:R-:W-:Y:S01]  /*1a080*/  UMOV UR7, 0x40 ;  /* 0x0000004000077882 */ /* 0x000fe20000000000 */
[----:B------:R-:W-:Y:S01]  /*1a090*/  UVIRTCOUNT.DEALLOC.SMPOOL 0x80 ;  /* 0x000000800000784c */ /* 0x000fe20000000000 */
[----:B------:R-:W-:-:S09]  /*1a0a0*/  ULEA UR7, UR5, UR7, 0x18 ;  /* 0x0000000705077291 */ /* 0x000fd2000f8ec0ff */
[----:B------:R0:W-:Y:S03]  /*1a0b0*/  @P5 STS.U8 [UR7], R20 ;  /* 0x00000014ff005988 */ /* 0x0001e60008000007 */
.L_x_5:
[----:B------:R-:W2:Y:S04]  /*1a0c0*/  LDL R21, [R1+0x49c] ;  /* 0x00049c0001157983 */ /* 0x000ea80000100800 */
[----:B0-----:R-:W2:Y:S01]  /*1a0d0*/  LDL R20, [R1+0x4a0] ;  /* 0x0004a00001147983 */ /* 0x001ea20000100800 */
[----:B------:R-:W-:Y:S01]  /*1a0e0*/  UIADD3 UR13, UPT, UPT, UR11, UR13, URZ ;  /* 0x0000000d0b0d7290 */ /* 0x000fe2000fffe0ff */
[----:B------:R-:W-:Y:S01]  /*1a0f0*/  IMAD.MOV.U32 R30, RZ, RZ, R5 ;  /* 0x000000ffff1e7224 */ /* 0x000fe200078e0005 */
[----:B------:R-:W-:Y:S01]  /*1a100*/  VOTEU.ALL UP1, P1 ;  /* 0x0000000000ff7886 */ /* 0x000fe20000820000 */
[----:B------:R-:W-:Y:S01]  /*1a110*/  VOTEU.ALL UP2, P1 ;  /* 0x0000000000ff7886 */ /* 0x000fe20000840000 */
[----:B------:R0:W-:Y:S01]  /*1a120*/  STL [R1+0x1e34], R83 ;  /* 0x001e345301007387 */ /* 0x0001e20000100800 */
[----:B------:R-:W-:Y:S01]  /*1a130*/  @!P3 IMAD.MOV R30, RZ, RZ, -R30 ;  /* 0x000000ffff1eb224 */ /* 0x000fe200078e0a1e */
[----:B------:R-:W-:Y:S01]  /*1a140*/  PRMT R22, RZ, 0x7610, R22 ;  /* 0x00007610ff167816 */ /* 0x000fe20000000016 */
[----:B------:R-:W1:Y:S01]  /*1a150*/  LDCU UR62, c[0x0][0x3b0] ;  /* 0x00007600ff3e77ac */ /* 0x000e620008000800 */
[----:B------:R-:W-:-:S04]  /*1a160*/  @!UP1 UIADD3 UR18, UPT, UPT, -UR4, 0x100000, URZ ;  /* 0x0010000004129890 */ /* 0x000fc8000fffe1ff */
[----:B------:R-:W-:Y:S02]  /*1a170*/  @!UP1 USHF.L.U32 UR19, UR18, 0xb, URZ ;  /* 0x0000000b12139899 */ /* 0x000fe400080006ff */
[----:B------:R-:W-:Y:S01]  /*1a180*/  @!UP1 USHF.L.U32 UR18, UR18, 0x1, URZ ;  /* 0x0000000112129899 */ /* 0x000fe200080006ff */
[----:B------:R-:W-:Y:S01]  /*1a190*/  STTM.x64 tmem[UR13], RZ ;  /* 0x000000ff000079ed */ /* 0x000fe2000834000d */
[----:B------:R-:W-:Y:S01]  /*1a1a0*/  STTM.x64 tmem[UR13+0x40], RZ ;  /* 0x000040ff000079ed */ /* 0x000fe2000834000d */
[----:B------:R-:W-:Y:S01]  /*1a1b0*/  STTM.x64 tmem[UR13+0x80], RZ ;  /* 0x000080ff000079ed */ /* 0x000fe2000834000d */
[----:B------:R-:W-:Y:S01]  /*1a1c0*/  STTM.x64 tmem[UR13+0xc0], RZ ;  /* 0x0000c0ff000079ed */ /* 0x000fe2000834000d */
[----:B------:R-:W3:Y:S02]  /*1a1d0*/  FENCE.VIEW.ASYNC.T ;  /* 0x00000000000073c6 */ /* 0x000ee40000000200 */
[----:B---3--:R-:W-:Y:S01]  /*1a1e0*/  BAR.SYNC.DEFER_BLOCKING 0x0 ;  /* 0x0000000000007b1d */ /* 0x008fe20000010000 */
[----:B0-----:R-:W-:-:S02]  /*1a1f0*/  PRMT R83, RZ, 0x7610, R83 ;  /* 0x00007610ff537816 */ /* 0x001fc40000000053 */
[----:B------:R-:W-:Y:S02]  /*1a200*/  PRMT R45, RZ, 0x7610, R45 ;  /* 0x00007610ff2d7816 */ /* 0x000fe4000000002d */
[----:B------:R-:W-:Y:S01]  /*1a210*/  PRMT R2, RZ, 0x7610, R2 ;  /* 0x00007610ff027816 */ /* 0x000fe20000000002 */
[----:B------:R-:W0:Y:S01]  /*1a220*/  LDCU UR61, c[0x0][0x3b0] ;  /* 0x00007600ff3d77ac */ /* 0x000e220008000800 */
[----:B------:R3:W-:Y:S01]  /*1a230*/  STL [R1+0x1e30], R35 ;  /* 0x001e302301007387 */ /* 0x0007e20000100800 */
[----:B------:R-:W-:Y:S01]  /*1a240*/  PRMT R54, RZ, 0x7610, R54 ;  /* 0x00007610ff367816 */ /* 0x000fe20000000036 */
[----:B------:R-:W4:Y:S02]  /*1a250*/  LDCU UR60, c[0x0][0x3b0] ;  /* 0x00007600ff3c77ac */ /* 0x000f240008000800 */
[----:B------:R5:W-:Y:S01]  /*1a260*/  STL [R1+0x1e2c], R38 ;  /* 0x001e2c2601007387 */ /* 0x000be20000100800 */
[----:B------:R-:W-:Y:S01]  /*1a270*/  PRMT R58, RZ, 0x7610, R58 ;  /* 0x00007610ff3a7816 */ /* 0x000fe2000000003a */
[----:B------:R-:W0:Y:S02]  /*1a280*/  LDCU UR59, c[0x0][0x3b0] ;  /* 0x00007600ff3b77ac */ /* 0x000e240008000800 */
[----:B------:R0:W-:Y:S01]  /*1a290*/  STL [R1+0x1e28], R16 ;  /* 0x001e281001007387 */ /* 0x0001e20000100800 */
[----:B------:R-:W-:Y:S01]  /*1a2a0*/  PRMT R55, RZ, 0x7610, R55 ;  /* 0x00007610ff377816 */ /* 0x000fe20000000037 */
[----:B------:R-:W0:Y:S02]  /*1a2b0*/  LDCU UR58, c[0x0][0x3b0] ;  /* 0x00007600ff3a77ac */ /* 0x000e240008000800 */
[----:B------:R0:W-:Y:S01]  /*1a2c0*/  STL [R1+0x1e24], R89 ;  /* 0x001e245901007387 */ /* 0x0001e20000100800 */
[----:B------:R-:W-:Y:S01]  /*1a2d0*/  PRMT R49, RZ, 0x7610, R49 ;  /* 0x00007610ff317816 */ /* 0x000fe20000000031 */
[----:B------:R-:W0:Y:S02]  /*1a2e0*/  LDCU UR57, c[0x0][0x3b0] ;  /* 0x00007600ff3977ac */ /* 0x000e240008000800 */
[----:B------:R-:W0:Y:S02]  /*1a2f0*/  FENCE.VIEW.ASYNC.S ;  /* 0x00000000000073c6 */ /* 0x000e240000000000 */
[----:B0-----:R0:W0:Y:S02]  /*1a300*/  @!UP2 SYNCS.EXCH.64 URZ, [UR14], UR18 ;  /* 0x000000120effa5b2 */ /* 0x0010240008000100 */
[----:B0-----:R-:W-:Y:S01]  /*1a310*/  BAR.SYNC.DEFER_BLOCKING 0x0 ;  /* 0x0000000000007b1d */ /* 0x001fe20000010000 */
[----:B------:R-:W-:-:S02]  /*1a320*/  PRMT R24, RZ, 0x7610, R24 ;  /* 0x00007610ff187816 */ /* 0x000fc40000000018 */
[----:B------:R-:W-:Y:S01]  /*1a330*/  PRMT R23, RZ, 0x7610, R23 ;  /* 0x00007610ff177816 */ /* 0x000fe20000000017 */
[----:B------:R-:W-:Y:S01]  /*1a340*/  @!P2 IMAD.MOV R10, RZ, RZ, -R10 ;  /* 0x000000ffff0aa224 */ /* 0x000fe200078e0a0a */
[----:B------:R-:W-:Y:S01]  /*1a350*/  PRMT R46, RZ, 0x7610, R46 ;  /* 0x00007610ff2e7816 */ /* 0x000fe2000000002e */
[----:B------:R-:W0:Y:S01]  /*1a360*/  LDCU UR56, c[0x0][0x3b0] ;  /* 0x00007600ff3877ac */ /* 0x000e220008000800 */
[----:B------:R-:W-:Y:S01]  /*1a370*/  STL [R1+0x1e20], R81 ;  /* 0x001e205101007387 */ /* 0x000fe20000100800 */
[----:B---3--:R-:W-:Y:S01]  /*1a380*/  PRMT R35, RZ, 0x7610, R35 ;  /* 0x00007610ff237816 */ /* 0x008fe20000000023 */
[----:B------:R-:W3:Y:S02]  /*1a390*/  LDCU UR55, c[0x0][0x3b0] ;  /* 0x00007600ff3777ac */ /* 0x000ee40008000800 */
[----:B------:R-:W-:Y:S01]  /*1a3a0*/  STL [R1+0x1e1c], R36 ;  /* 0x001e1c2401007387 */ /* 0x000fe20000100800 */
[----:B-----5:R-:W-:Y:S01]  /*1a3b0*/  PRMT R38, RZ, 0x7610, R38 ;  /* 0x00007610ff267816 */ /* 0x020fe20000000026 */
[----:B------:R-:W5:Y:S02]  /*1a3c0*/  LDCU UR54, c[0x0][0x3b0] ;  /* 0x00007600ff3677ac */ /* 0x000f640008000800 */
[----:B------:R-:W-:Y:S01]  /*1a3d0*/  STL [R1+0x1e18], R37 ;  /* 0x001e182501007387 */ /* 0x000fe20000100800 */
[----:B------:R-:W-:Y:S01]  /*1a3e0*/  PRMT R16, RZ, 0x7610, R16 ;  /* 0x00007610ff107816 */ /* 0x000fe20000000010 */
[----:B------:R-:W0:Y:S02]  /*1a3f0*/  LDCU UR53, c[0x0][0x3b0] ;  /* 0x00007600ff3577ac */ /* 0x000e240008000800 */
[----:B------:R1:W-:Y:S01]  /*1a400*/  STL [R1+0x1e14], R91 ;  /* 0x001e145b01007387 */ /* 0x0003e20000100800 */
[----:B------:R-:W-:Y:S01]  /*1a410*/  PRMT R89, RZ, 0x7610, R89 ;  /* 0x00007610ff597816 */ /* 0x000fe20000000059 */
[----:B------:R-:W0:Y:S02]  /*1a420*/  LDCU UR52, c[0x0][0x3b0] ;  /* 0x00007600ff3477ac */ /* 0x000e240008000800 */
[----:B------:R-:W-:Y:S01]  /*1a430*/  STL [R1+0x1e10], R79 ;  /* 0x001e104f01007387 */ /* 0x000fe20000100800 */
[----:B------:R-:W-:Y:S01]  /*1a440*/  PRMT R42, RZ, 0x7610, R42 ;  /* 0x00007610ff2a7816 */ /* 0x000fe2000000002a */
[----:B------:R-:W0:Y:S02]  /*1a450*/  LDCU UR51, c[0x0][0x3b0] ;  /* 0x00007600ff3377ac */ /* 0x000e240008000800 */
[----:B------:R-:W-:Y:S01]  /*1a460*/  STL [R1+0x1e0c], R28 ;  /* 0x001e0c1c01007387 */ /* 0x000fe20000100800 */
[C---:B-1----:R-:W-:Y:S01]  /*1a470*/  LOP3.LUT R91, R19.reuse, 0x8, RZ, 0xfc, !PT ;  /* 0x00000008135b7812 */ /* 0x042fe200078efcff */
[----:B------:R-:W1:Y:S01]  /*1a480*/  LDCU UR50, c[0x0][0x3b0] ;  /* 0x00007600ff3277ac */ /* 0x000e620008000800 */
[----:B------:R-:W-:Y:S01]  /*1a490*/  LOP3.LUT R91, R19, 0x10, RZ, 0xfc, !PT ;  /* 0x00000010135b7812 */ /* 0x000fe200078efcff */
[----:B------:R-:W-:Y:S01]  /*1a4a0*/  STL [R1+0x1e08], R27 ;  /* 0x001e081b01007387 */ /* 0x000fe20000100800 */
[----:B------:R-:W-:Y:S01]  /*1a4b0*/  PRMT R26, RZ, 0x7610, R26 ;  /* 0x00007610ff1a7816 */ /* 0x000fe2000000001a */
[----:B------:R-:W0:Y:S01]  /*1a4c0*/  LDCU UR49, c[0x0][0x3b0] ;  /* 0x00007600ff3177ac */ /* 0x000e220008000800 */
[----:B------:R-:W-:Y:S01]  /*1a4d0*/  ISETP.LT.AND P3, PT, R91, R3, P0 ;  /* 0x000000035b00720c */ /* 0x000fe20000761270 */
[----:B------:R-:W0:Y:S01]  /*1a4e0*/  S2R R19, SR_TID.X ;  /* 0x0000000000137919 */ /* 0x000e220000002100 */
[----:B------:R-:W-:Y:S01]  /*1a4f0*/  PRMT R5, RZ, 0x7610, R5 ;  /* 0x00007610ff057816 */ /* 0x000fe20000000005 */
[----:B------:R-:W0:Y:S01]  /*1a500*/  LDCU UR48, c[0x0][0x3b0] ;  /* 0x00007600ff3077ac */ /* 0x000e220008000800 */
[----:B------:R-:W-:Y:S01]  /*1a510*/  STL [R1+0x1e04], R17 ;  /* 0x001e041101007387 */ /* 0x000fe20000100800 */
[----:B------:R-:W-:Y:S01]  /*1a520*/  PRMT R41, RZ, 0x7610, R41 ;  /* 0x00007610ff297816 */ /* 0x000fe20000000029 */
[----:B------:R-:W0:Y:S02]  /*1a530*/  LDCU UR47, c[0x0][0x3b0] ;  /* 0x00007600ff2f77ac */ /* 0x000e240008000800 */
        /* <DEDUP_REMOVED lines=8> */
[----:B------:R-:W1:Y:S02]  /*1a5c0*/  LDCU UR44, c[0x0][0x3b0] ;  /* 0x00007600ff2c77ac */ /* 0x000e640008000800 */
[----:B------:R-:W-:Y:S01]  /*1a5d0*/  STL [R1+0x1df4], R31 ;  /* 0x001df41f01007387 */ /* 0x000fe20000100800 */
[----:B------:R-:W-:Y:S01]  /*1a5e0*/  PRMT R33, RZ, 0x7610, R33 ;  /* 0x00007610ff217816 */ /* 0x000fe20000000021 */
[----:B------:R-:W1:Y:S02]  /*1a5f0*/  LDCU UR43, c[0x0][0x3b0] ;  /* 0x00007600ff2b77ac */ /* 0x000e640008000800 */
[----:B------:R-:W-:Y:S01]  /*1a600*/  STL [R1+0x1de4], R7 ;  /* 0x001de40701007387 */ /* 0x000fe20000100800 */
[----:B------:R-:W1:Y:S03]  /*1a610*/  LDCU UR42, c[0x0][0x3b0] ;  /* 0x00007600ff2a77ac */ /* 0x000e660008000800 */
[----:B------:R-:W-:Y:S01]  /*1a620*/  STL [R1+0x1de0], R6 ;  /* 0x001de00601007387 */ /* 0x000fe20000100800 */
[----:B------:R-:W1:Y:S01]  /*1a630*/  LDCU UR41, c[0x0][0x3b0] ;  /* 0x00007600ff2977ac */ /* 0x000e620008000800 */
[----:B0-----:R-:W-:-:S02]  /*1a640*/  SHF.R.U32.HI R19, RZ, 0x6, R19 ;  /* 0x00000006ff137819 */ /* 0x001fc40000011613 */
[----:B------:R-:W-:Y:S01]  /*1a650*/  STL [R1+0x1d4c], R0 ;  /* 0x001d4c0001007387 */ /* 0x000fe20000100800 */
[----:B------:R-:W0:Y:S01]  /*1a660*/  LDCU UR40, c[0x0][0x3b0] ;  /* 0x00007600ff2877ac */ /* 0x000e220008000800 */
[----:B------:R-:W-:Y:S02]  /*1a670*/  SGXT.U32 R19, R19, 0x1 ;  /* 0x000000011313781a */ /* 0x000fe40000000000 */
[----:B------:R-:W-:Y:S01]  /*1a680*/  STL [R1+0x1d48], R76 ;  /* 0x001d484c01007387 */ /* 0x000fe20000100800 */
[----:B------:R-:W0:Y:S01]  /*1a690*/  LDCU UR38, c[0x0][0x3b0] ;  /* 0x00007600ff2677ac */ /* 0x000e220008000800 */
[----:B------:R-:W-:Y:S02]  /*1a6a0*/  LOP3.LUT R19, R19, 0x8, RZ, 0xfc, !PT ;  /* 0x0000000813137812 */ /* 0x000fe400078efcff */
[----:B------:R-:W-:Y:S01]  /*1a6b0*/  STL [R1+0x1d44], R74 ;  /* 0x001d444a01007387 */ /* 0x000fe20000100800 */
[----:B------:R-:W0:Y:S01]  /*1a6c0*/  LDCU UR37, c[0x0][0x3b0] ;  /* 0x00007600ff2577ac */ /* 0x000e220008000800 */
[----:B------:R-:W-:-:S02]  /*1a6d0*/  ISETP.LT.AND P5, PT, R19, R3, P0 ;  /* 0x000000031300720c */ /* 0x000fc400007a1270 */
[----:B------:R-:W-:Y:S01]  /*1a6e0*/  STL [R1+0x1c78], R9 ;  /* 0x001c780901007387 */ /* 0x000fe20000100800 */
[----:B------:R-:W0:Y:S01]  /*1a6f0*/  LDCU UR36, c[0x0][0x3b0] ;  /* 0x00007600ff2477ac */ /* 0x000e220008000800 */
[----:B------:R-:W0:Y:S01]  /*1a700*/  S2R R19, SR_TID.X ;  /* 0x0000000000137919 */ /* 0x000e220000002100 */
[----:B------:R-:W0:Y:S01]  /*1a710*/  LDCU UR35, c[0x0][0x3b0] ;  /* 0x00007600ff2377ac */ /* 0x000e220008000800 */
        /* <DEDUP_REMOVED lines=25> */
[----:B--2---:R-:W2:Y:S01]  /*1a8b0*/  @P6 LDG.E.U8 R83, desc[UR20][R20.64] ;  /* 0x0000001414536981 */ /* 0x004ea2000c1e1100 */
[----:B------:R-:W-:-:S02]  /*1a8c0*/  PRMT R3, RZ, 0x7610, R3 ;  /* 0x00007610ff037816 */ /* 0x000fc40000000003 */
[----:B0-----:R-:W-:Y:S01]  /*1a8d0*/  SHF.R.U32.HI R19, RZ, 0x6, R19 ;  /* 0x00000006ff137819 */ /* 0x001fe20000011613 */
[----:B------:R-:W-:Y:S03]  /*1a8e0*/  STL [R1+0x1c74], R8 ;  /* 0x001c740801007387 */ /* 0x000fe60000100800 */
[----:B------:R-:W-:Y:S01]  /*1a8f0*/  SGXT.U32 R19, R19, 0x1 ;  /* 0x000000011313781a */ /* 0x000fe20000000000 */
[----:B------:R-:W3:Y:S04]  /*1a900*/  LDL R91, [R1+0x510] ;  /* 0x00051000015b7983 */ /* 0x000ee80000100800 */
[----:B------:R-:W3:Y:S04]  /*1a910*/  LDL R20, [R1+0x4bc] ;  /* 0x0004bc0001147983 */ /* 0x000ee80000100800 */
[----:B------:R-:W3:Y:S04]  /*1a920*/  LDL R21, [R1+0x4c0] ;  /* 0x0004c00001157983 */ /* 0x000ee80000100800 */
[----:B--2---:R-:W-:Y:S04]  /*1a930*/  STL [R1+0x106c], R83 ;  /* 0x00106c5301007387 */ /* 0x004fe80000100800 */
[----:B------:R0:W-:Y:S02]  /*1a940*/  STL.S16 [R1+0x1068], R3 ;  /* 0x0010680301007387 */ /* 0x0001e40000100600 */
[----:B0-----:R-:W0:Y:S01]  /*1a950*/  LDC R3, c[0x0][0x3a0] ;  /* 0x0000e800ff037b82 */ /* 0x001e220000000800 */
[----:B------:R-:W-:-:S04]  /*1a960*/  LOP3.LUT R83, R19, 0x18, RZ, 0xfc, !PT ;  /* 0x0000001813537812 */ /* 0x000fc800078efcff */
[----:B0-----:R-:W-:Y:S02]  /*1a970*/  ISETP.LT.AND P6, PT, R83, R3, P0 ;  /* 0x000000035300720c */ /* 0x001fe400007c1270 */
[----:B------:R-:W2:Y:S04]  /*1a980*/  LDL.LU R83, [R1+0x1e34] ;  /* 0x001e340001537983 */ /* 0x000ea80000300800 */
[----:B------:R-:W2:Y:S01]  /*1a990*/  LDL R3, [R1+0x1068] ;  /* 0x0010680001037983 */ /* 0x000ea20000100800 */
[----:B---3--:R-:W-:-:S04]  /*1a9a0*/  @P5 LOP3.LUT R21, R21, R20, RZ, 0x3c, !PT ;  /* 0x0000001415155212 */ /* 0x008fc800078e3cff */
[----:B------:R-:W-:-:S04]  /*1a9b0*/  @P5 LOP3.LUT R20, R21, R20, RZ, 0x3c, !PT ;  /* 0x0000001415145212 */ /* 0x000fc800078e3cff */
[----:B------:R-:W-:-:S05]  /*1a9c0*/  @P5 LOP3.LUT R21, R21, R20, RZ, 0x3c, !PT ;  /* 0x0000001415155212 */ /* 0x000fca00078e3cff */
[----:B--2---:R-:W2:Y:S04]  /*1a9d0*/  @P5 LDG.E.U8 R3, desc[UR20][R20.64] ;  /* 0x0000001414035981 */ /* 0x004ea8000c1e1100 */
[----:B--2---:R0:W-:Y:S04]  /*1a9e0*/  @P5 STL [R1+0x1068], R3 ;  /* 0x0010680301005387 */ /* 0x0041e80000100800 */
[----:B------:R-:W2:Y:S04]  /*1a9f0*/  LDL R20, [R1+0x4d4] ;  /* 0x0004d40001147983 */ /* 0x000ea80000100800 */
[----:B------:R-:W2:Y:S01]  /*1aa00*/  LDL R21, [R1+0x4d8] ;  /* 0x0004d80001157983 */ /* 0x000ea20000100800 */
[----:B0-----:R-:W0:Y:S01]  /*1aa10*/  LDC R3, c[0x0][0x3a0] ;  /* 0x0000e800ff037b82 */ /* 0x001e220000000800 */
[----:B------:R-:W-:-:S04]  /*1aa20*/  LOP3.LUT R19, R19, 0x20, RZ, 0xfc, !PT ;  /* 0x0000002013137812 */ /* 0x000fc800078efcff */
[----:B0-----:R-:W-:Y:S02]  /*1aa30*/  ISETP.LT.AND P5, PT, R19, R3, P0 ;  /* 0x000000031300720c */ /* 0x001fe400007a1270 */
[----:B--2---:R-:W-:-:S04]  /*1aa40*/  @P3 LOP3.LUT R21, R21, R20, RZ, 0x3c, !PT ;  /* 0x0000001415153212 */ /* 0x004fc800078e3cff */
[----:B------:R-:W-:-:S04]  /*1aa50*/  @P3 LOP3.LUT R20, R21, R20, RZ, 0x3c, !PT ;  /* 0x0000001415143212 */ /* 0x000fc800078e3cff */
[----:B------:R-:W-:-:S05]  /*1aa60*/  @P3 LOP3.LUT R21, R21, R20, RZ, 0x3c, !PT ;  /* 0x0000001415153212 */ /* 0x000fca00078e3cff */
[----:B------:R-:W2:Y:S01]  /*1aa70*/  @P3 LDG.E.U8 R35, desc[UR20][R20.64] ;  /* 0x0000001414233981 */ /* 0x000ea2000c1e1100 */
[----:B------:R-:W0:Y:S03]  /*1aa80*/  S2R R19, SR_TID.X ;  /* 0x0000000000137919 */ /* 0x000e260000002100 */
[----:B------:R-:W3:Y:S04]  /*1aa90*/  LDL R20, [R1+0x4f4] ;  /* 0x0004f40001147983 */ /* 0x000ee80000100800 */
[----:B------:R-:W3:Y:S01]  /*1aaa0*/  LDL R21, [R1+0x4f8] ;  /* 0x0004f80001157983 */ /* 0x000ee20000100800 */
[----:B------:R-:W-:Y:S02]  /*1aab0*/  PRMT R3, RZ, 0x7610, R3 ;  /* 0x00007610ff037816 */ /* 0x000fe40000000003 */
[----:B0-----:R-:W-:-:S04]  /*1aac0*/  SHF.R.U32.HI R19, RZ, 0x6, R19 ;  /* 0x00000006ff137819 */ /* 0x001fc80000011613 */
[----:B------:R-:W-:Y:S01]  /*1aad0*/  SGXT.U32 R19, R19, 0x1 ;  /* 0x000000011313781a */ /* 0x000fe20000000000 */
[----:B--2---:R0:W-:Y:S04]  /*1aae0*/  STL [R1+0x1064], R35 ;  /* 0x0010642301007387 */ /* 0x0041e80000100800 */
[----:B------:R2:W-:Y:S01]  /*1aaf0*/  STL.S16 [R1+0x1060], R3 ;  /* 0x0010600301007387 */ /* 0x0005e20000100600 */
[C---:B0-----:R-:W-:Y:S02]  /*1ab00*/  LOP3.LUT R35, R19.reuse, 0x28, RZ, 0xfc, !PT ;  /* 0x0000002813237812 */ /* 0x041fe400078efcff */
[----:B------:R-:W-:Y:S02]  /*1ab10*/  LOP3.LUT R19, R19, 0x30, RZ, 0xfc, !PT ;  /* 0x0000003013137812 */ /* 0x000fe400078efcff */
[-C--:B---3--:R-:W-:Y:S01]  /*1ab20*/  @P6 LOP3.LUT R21, R21, R20.reuse, RZ, 0x3c, !PT ;  /* 0x0000001415156212 */ /* 0x088fe200078e3cff */
[----:B--2---:R-:W0:Y:S03]  /*1ab30*/  LDC R3, c[0x0][0x3a0] ;  /* 0x0000e800ff037b82 */ /* 0x004e260000000800 */
[----:B------:R-:W2:Y:S01]  /*1ab40*/  LDL R19, [R1+0x1060] ;  /* 0x0010600001137983 */ /* 0x000ea20000100800 */
[----:B------:R-:W-:-:S04]  /*1ab50*/  @P6 LOP3.LUT R20, R21, R20, RZ, 0x3c, !PT ;  /* 0x0000001415146212 */ /* 0x000fc800078e3cff */
[----:B------:R-:W-:-:S05]  /*1ab60*/  @P6 LOP3.LUT R21, R21, R20, RZ, 0x3c, !PT ;  /* 0x0000001415156212 */ /* 0x000fca00078e3cff */
[----:B--2---:R-:W2:Y:S01]  /*1ab70*/  @P6 LDG.E.U8 R19, desc[UR20][R20.64] ;  /* 0x0000001414136981 */ /* 0x004ea2000c1e1100 */
[----:B0-----:R-:W-:-:S03]  /*1ab80*/  ISETP.LT.AND P3, PT, R35, R3, P0 ;  /* 0x000000032300720c */ /* 0x001fc60000761270 */
[----:B------:R-:W3:Y:S04]  /*1ab90*/  LDL.LU R35, [R1+0x1e30] ;  /* 0x001e300001237983 */ /* 0x000ee80000300800 */
[----:B--2---:R0:W-:Y:S04]  /*1aba0*/  @P6 STL [R1+0x1060], R19 ;  /* 0x0010601301006387 */ /* 0x0041e80000100800 */
[----:B------:R-:W2:Y:S01]  /*1abb0*/  LDL R21, [R1+0x50c] ;  /* 0x00050c0001157983 */ /* 0x000ea20000100800 */
[----:B0-----:R-:W0:Y:S02]  /*1abc0*/  S2R R19, SR_TID.X ;  /* 0x0000000000137919 */ /* 0x001e240000002100 */
[----:B0-----:R-:W-:-:S04]  /*1abd0*/  SHF.R.U32.HI R19, RZ, 0x6, R19 ;  /* 0x00000006ff137819 */ /* 0x001fc80000011613 */
[----:B------:R-:W-:-:S04]  /*1abe0*/  SGXT.U32 R19, R19, 0x1 ;  /* 0x000000011313781a */ /* 0x000fc80000000000 */
[----:B------:R-:W-:-:S04]  /*1abf0*/  LOP3.LUT R20, R19, 0x30, RZ, 0xfc, !PT ;  /* 0x0000003013147812 */ /* 0x000fc800078efcff */
[----:B------:R-:W-:Y:S01]  /*1ac00*/  ISETP.LT.AND P6, PT, R20, R3, P0 ;  /* 0x000000031400720c */ /* 0x000fe200007c1270 */
[----:B------:R-:W-:Y:S01]  /*1ac10*/  @P5 IMAD.MOV.U32 R20, RZ, RZ, R91 ;  /* 0x000000ffff145224 */ /* 0x000fe200078e005b */
[----:B------:R-:W-:Y:S01]  /*1ac20*/  PRMT R3, RZ, 0x7610, R3 ;  /* 0x00007610ff037816 */ /* 0x000fe20000000003 */
[----:B------:R-:W3:Y:S04]  /*1ac30*/  LDL R91, [R1+0x1630] ;  /* 0x00163000015b7983 */ /* 0x000ee80000100800 */
[----:B--2---:R-:W2:Y:S04]  /*1ac40*/  @P5 LDG.E.U8 R38, desc[UR20][R20.64] ;  /* 0x0000001414265981 */ /* 0x004ea8000c1e1100 */
        /* <DEDUP_REMOVED lines=17> */
[----:B------:R-:W-:-:S02]  /*1ad60*/  LOP3.LUT R19, R19, 0x40, RZ, 0xfc, !PT ;  /* 0x0000004013137812 */ /* 0x000fc400078efcff */
[----:B--2---:R-:W-:-:S04]  /*1ad70*/  @P6 LOP3.LUT R21, R21, R20, RZ, 0x3c, !PT ;  /* 0x0000001415156212 */ /* 0x004fc800078e3cff */
[----:B------:R-:W-:-:S04]  /*1ad80*/  @P6 LOP3.LUT R20, R21, R20, RZ, 0x3c, !PT ;  /* 0x0000001415146212 */ /* 0x000fc800078e3cff */
[----:B------:R-:W-:-:S05]  /*1ad90*/  @P6 LOP3.LUT R21, R21, R20, RZ, 0x3c, !PT ;  /* 0x0000001415156212 */ /* 0x000fca00078e3cff */
[----:B------:R-:W2:Y:S01]  /*1ada0*/  @P6 LDG.E.U8 R16, desc[UR20][R20.64] ;  /* 0x0000001414106981 */ /* 0x000ea2000c1e1100 */
[----:B0-----:R-:W-:Y:S02]  /*1adb0*/  ISETP.LT.AND P3, PT, R19, R3, P0 ;  /* 0x000000031300720c */ /* 0x001fe40000761270 */
[----:B------:R-:W0:Y:S01]  /*1adc0*/  S2R R19, SR_TID.X ;  /* 0x0000000000137919 */ /* 0x000e220000002100 */
[----:B------:R-:W-:Y:S01]  /*1add0*/  PRMT R3, RZ, 0x7610, R3 ;  /* 0x00007610ff037816 */ /* 0x000fe20000000003 */
[----:B------:R-:W3:Y:S04]  /*1ade0*/  LDL R20, [R1+0x564] ;  /* 0x0005640001147983 */ /* 0x000ee80000100800 */
[----:B------:R-:W3:Y:S01]  /*1adf0*/  LDL R21, [R1+0x568] ;  /* 0x0005680001157983 */ /* 0x000ee20000100800 */
[----:B0-----:R-:W-:-:S04]  /*1ae00*/  SHF.R.U32.HI R19, RZ, 0x6, R19 ;  /* 0x00000006ff137819 */ /* 0x001fc80000011613 */
[----:B------:R-:W-:Y:S01]  /*1ae10*/  SGXT.U32 R19, R19, 0x1 ;  /* 0x000000011313781a */ /* 0x000fe20000000000 */
        /* <DEDUP_REMOVED lines=38> */
[----:B------:R-:W3:Y:S01]  /*1b080*/  LDL.LU R89, [R1+0x1e24] ;  /* 0x001e240001597983 */ /* 0x000ee20000300800 */
[----:B------:R-:W-:-:S03]  /*1b090*/  PRMT R81, RZ, 0x7610, R81 ;  /* 0x00007610ff517816 */ /* 0x000fc60000000051 */
        /* <DEDUP_REMOVED lines=27> */
[----:B------:R-:W-:Y:S01]  /*1b250*/  PRMT R36, RZ, 0x7610, R36 ;  /* 0x00007610ff247816 */ /* 0x000fe20000000024 */
        /* <DEDUP_REMOVED lines=61> */
[----:B------:R-:W-:-:S05]  /*1b630*/  @P5 IMAD.MOV.U32 R20, RZ, RZ, R91 ;  /* 0x000000ffff145224 */ /* 0x000fca00078e005b */
[----:B--2---:R-:W2:Y:S01]  /*1b640*/  @P5 LDG.E.U8 R76, desc[UR20][R20.64] ;  /* 0x00000014144c5981 */ /* 0x004ea2000c1e1100 */
[----:B------:R-:W-:-:S03]  /*1b650*/  PRMT R3, RZ, 0x7610, R3 ;  /* 0x00007610ff037816 */ /* 0x000fc60000000003 */
[----:B------:R-:W3:Y:S04]  /*1b660*/  LDL R20, [R1+0x4c4] ;  /* 0x0004c40001147983 */ /* 0x000ee80000100800 */
[----:B------:R-:W3:Y:S01]  /*1b670*/  LDL R21, [R1+0x4c8] ;  /* 0x0004c80001157983 */ /* 0x000ee20000100800 */
[----:B------:R-:W-:-:S03]  /*1b680*/  LOP3.LUT R91, R19, 0x1a, RZ, 0xfc, !PT ;  /* 0x0000001a135b7812 */ /* 0x000fc600078efcff */
[----:B--2---:R0:W-:Y:S04]  /*1b690*/  STL [R1+0x1030], R76 ;  /* 0x0010304c01007387 */ /* 0x0041e80000100800 */
[----:B0-----:R-:W2:Y:S04]  /*1b6a0*/  LDL R76, [R1+0x550] ;  /* 0x00055000014c7983 */ /* 0x001ea80000100800 */
[----:B------:R0:W-:Y:S02]  /*1b6b0*/  STL.S16 [R1+0x1028], R3 ;  /* 0x0010280301007387 */ /* 0x0001e40000100600 */
[----:B0-----:R-:W0:Y:S02]  /*1b6c0*/  LDC R3, c[0x0][0x3a0] ;  /* 0x0000e800ff037b82 */ /* 0x001e240000000800 */
[----:B0-----:R-:W-:-:S02]  /*1b6d0*/  ISETP.LT.AND P5, PT, R91, R3, P0 ;  /* 0x000000035b00720c */ /* 0x001fc400007a1270 */
        /* <DEDUP_REMOVED lines=226> */
[----:B------:R-:W3:Y:S04]  /*1c500*/  LDL R74, [R1+0x558] ;  /* 0x00055800014a7983 */ /* 0x000ee80000100800 */
        /* <DEDUP_REMOVED lines=18> */
[----:B------:R-:W2:Y:S01]  /*1c630*/  LDL R3, [R1+0xfe0] ;  /* 0x000fe00001037983 */ /* 0x000ea20000100800 */
[----:B---3--:R-:W-:-:S03]  /*1c640*/  @P3 LOP3.LUT R21, R21, R20, RZ, 0x3c, !PT ;  /* 0x0000001415153212 */ /* 0x008fc600078e3cff */
[----:B------:R-:W3:Y:S01]  /*1c650*/  LDL R76, [R1+0x1640] ;  /* 0x00164000014c7983 */ /* 0x000ee20000100800 */
        /* <DEDUP_REMOVED lines=40> */
[----:B--2---:R0:W2:Y:S04]  /*1c8e0*/  @P3 LDG.E.U8 R45, desc[UR20][R20.64] ;  /* 0x00000014142d3981 */ /* 0x0040a8000c1e1100 */
[----:B------:R-:W2:Y:S01]  /*1c8f0*/  LDL R21, [R1+0x574] ;  /* 0x0005740001157983 */ /* 0x000ea20000100800 */
[----:B0-----:R-:W-:Y:S01]  /*1c900*/  @P6 IMAD.MOV.U32 R20, RZ, RZ, R22 ;  /* 0x000000ffff146224 */ /* 0x001fe200078e0016 */
[----:B------:R-:W-:-:S04]  /*1c910*/  LOP3.LUT R74, R19, 0x4c, RZ, 0xfc, !PT ;  /* 0x0000004c134a7812 */ /* 0x000fc800078efcff */
[----:B------:R-:W-:Y:S02]  /*1c920*/  ISETP.LT.AND P3, PT, R74, R3, P0 ;  /* 0x000000034a00720c */ /* 0x000fe40000761270 */
[----:B------:R-:W-:Y:S01]  /*1c930*/  LOP3.LUT R74, R19, 0x54, RZ, 0xfc, !PT ;  /* 0x00000054134a7812 */ /* 0x000fe200078efcff */
[----:B--2---:R0:W2:Y:S02]  /*1c940*/  @P6 LDG.E.U8 R2, desc[UR20][R20.64] ;  /* 0x0000001414026981 */ /* 0x0040a4000c1e1100 */
[----:B0-----:R-:W-:Y:S02]  /*1c950*/  @P5 IMAD.MOV.U32 R20, RZ, RZ, R61 ;  /* 0x000000ffff145224 */ /* 0x001fe400078e003d */
[----:B------:R-:W-:-:S05]  /*1c960*/  @P5 IMAD.MOV.U32 R21, RZ, RZ, R76 ;  /* 0x000000ffff155224 */ /* 0x000fca00078e004c */
[----:B------:R0:W3:Y:S01]  /*1c970*/  @P5 LDG.E.U8 R54, desc[UR20][R20.64] ;  /* 0x0000001414365981 */ /* 0x0000e2000c1e1100 */
[----:B------:R-:W-:Y:S02]  /*1c980*/  ISETP.LT.AND P6, PT, R74, R3, P0 ;  /* 0x000000034a00720c */ /* 0x000fe400007c1270 */
[----:B------:R-:W-:-:S04]  /*1c990*/  LOP3.LUT R61, R19, 0x5c, RZ, 0xfc, !PT ;  /* 0x0000005c133d7812 */ /* 0x000fc800078efcff */
[----:B------:R-:W-:Y:S01]  /*1c9a0*/  ISETP.LT.AND P5, PT, R61, R3, P0 ;  /* 0x000000033d00720c */ /* 0x000fe200007a1270 */
[----:B0-----:R-:W-:Y:S02]  /*1c9b0*/  @P3 IMAD.MOV.U32 R20, RZ, RZ, R63 ;  /* 0x000000ffff143224 */ /* 0x001fe400078e003f */
[----:B------:R-:W-:-:S05]  /*1c9c0*/  @P3 IMAD.MOV.U32 R21, RZ, RZ, R59 ;  /* 0x000000ffff153224 */ /* 0x000fca00078e003b */
[----:B------:R0:W4:Y:S02]  /*1c9d0*/  @P3 LDG.E.U8 R58, desc[UR20][R20.64] ;  /* 0x00000014143a3981 */ /* 0x000124000c1e1100 */
[----:B0-----:R-:W-:Y:S02]  /*1c9e0*/  @P6 IMAD.MOV.U32 R20, RZ, RZ, R56 ;  /* 0x000000ffff146224 */ /* 0x001fe400078e0038 */
[----:B------:R-:W-:-:S05]  /*1c9f0*/  @P6 IMAD.MOV.U32 R21, RZ, RZ, R57 ;  /* 0x000000ffff156224 */ /* 0x000fca00078e0039 */
[----:B------:R0:W4:Y:S04]  /*1ca00*/  @P6 LDG.E.U8 R55, desc[UR20][R20.64] ;  /* 0x0000001414376981 */ /* 0x000128000c1e1100 */
[----:B------:R1:W-:Y:S01]  /*1ca10*/  STL [R1+0xfd4], R45 ;  /* 0x000fd42d01007387 */ /* 0x0003e20000100800 */
[----:B0-----:R-:W-:Y:S02]  /*1ca20*/  @P5 IMAD.MOV.U32 R20, RZ, RZ, R52 ;  /* 0x000000ffff145224 */ /* 0x001fe400078e0034 */
[----:B------:R-:W-:Y:S01]  /*1ca30*/  @P5 IMAD.MOV.U32 R21, RZ, RZ, R53 ;  /* 0x000000ffff155224 */ /* 0x000fe200078e0035 */
[----:B-1----:R-:W4:Y:S04]  /*1ca40*/  LDL.LU R45, [R1+0xe4] ;  /* 0x0000e400012d7983 */ /* 0x002f280000300800 */
[----:B------:R0:W4:Y:S04]  /*1ca50*/  @P5 LDG.E.U8 R49, desc[UR20][R20.64] ;  /* 0x0000001414315981 */ /* 0x000128000c1e1100 */
[----:B------:R-:W5:Y:S04]  /*1ca60*/  LDL.LU R22, [R1+0xec] ;  /* 0x0000ec0001167983 */ /* 0x000f680000300800 */
[----:B--2---:R-:W-:Y:S04]  /*1ca70*/  STL [R1+0xfd0], R2 ;  /* 0x000fd00201007387 */ /* 0x004fe80000100800 */
[----:B---3--:R1:W-:Y:S02]  /*1ca80*/  STL [R1+0xfcc], R54 ;  /* 0x000fcc3601007387 */ /* 0x0083e40000100800 */
[----:B-1----:R-:W-:-:S04]  /*1ca90*/  LOP3.LUT R54, R19, 0x64, RZ, 0xfc, !PT ;  /* 0x0000006413367812 */ /* 0x002fc800078efcff */
[----:B------:R-:W-:Y:S02]  /*1caa0*/  ISETP.LT.AND P3, PT, R54, R3, P0 ;  /* 0x000000033600720c */ /* 0x000fe40000761270 */
[----:B------:R-:W-:-:S04]  /*1cab0*/  LOP3.LUT R54, R19, 0x6c, RZ, 0xfc, !PT ;  /* 0x0000006c13367812 */ /* 0x000fc800078efcff */
[----:B------:R-:W-:-:S07]  /*1cac0*/  ISETP.LT.AND P6, PT, R54, R3, P0 ;  /* 0x000000033600720c */ /* 0x000fce00007c1270 */
[----:B0-----:R-:W-:Y:S02]  /*1cad0*/  @P3 IMAD.MOV.U32 R20, RZ, RZ, R34 ;  /* 0x000000ffff143224 */ /* 0x001fe400078e0022 */
[----:B------:R-:W-:-:S05]  /*1cae0*/  @P3 IMAD.MOV.U32 R21, RZ, RZ, R39 ;  /* 0x000000ffff153224 */ /* 0x000fca00078e0027 */
[----:B------:R0:W2:Y:S02]  /*1caf0*/  @P3 LDG.E.U8 R24, desc[UR20][R20.64] ;  /* 0x0000001414183981 */ /* 0x0000a4000c1e1100 */
[----:B0-----:R-:W-:Y:S02]  /*1cb00*/  @P6 IMAD.MOV.U32 R20, RZ, RZ, R50 ;  /* 0x000000ffff146224 */ /* 0x001fe400078e0032 */
[----:B------:R-:W-:-:S05]  /*1cb10*/  @P6 IMAD.MOV.U32 R21, RZ, RZ, R51 ;  /* 0x000000ffff156224 */ /* 0x000fca00078e0033 */
[----:B------:R0:W3:Y:S01]  /*1cb20*/  @P6 LDG.E.U8 R23, desc[UR20][R20.64] ;  /* 0x0000001414176981 */ /* 0x0000e2000c1e1100 */
[----:B----4-:R-:W-:-:S03]  /*1cb30*/  ISETP.GE.AND P5, PT, R45, RZ, PT ;  /* 0x000000ff2d00720c */ /* 0x010fc60003fa6270 */
[----:B------:R1:W-:Y:S04]  /*1cb40*/  STL [R1+0xfbc], R49 ;  /* 0x000fbc3101007387 */ /* 0x0003e80000100800 */
[----:B-1----:R-:W4:Y:S04]  /*1cb50*/  LDL.LU R49, [R1+0xf4] ;  /* 0x0000f40001317983 */ /* 0x002f280000300800 */
[----:B------:R-:W2:Y:S04]  /*1cb60*/  LDL.LU R45, [R1+0x104] ;  /* 0x00010400012d7983 */ /* 0x000ea80000300800 */
[----:B------:R-:W2:Y:S04]  /*1cb70*/  LDL R39, [R1+0x4b4] ;  /* 0x0004b40001277983 */ /* 0x000ea80000100800 */
[----:B------:R-:W2:Y:S01]  /*1cb80*/  LDL R34, [R1+0x4b8] ;  /* 0x0004b80001227983 */ /* 0x000ea20000100800 */
[----:B-----5:R-:W-:-:S02]  /*1cb90*/  ISETP.GE.AND P3, PT, R22, RZ, PT ;  /* 0x000000ff1600720c */ /* 0x020fc40003f66270 */
[C---:B------:R-:W-:Y:S01]  /*1cba0*/  LOP3.LUT R22, R19.reuse, 0x74, RZ, 0xfc, !PT ;  /* 0x0000007413167812 */ /* 0x040fe200078efcff */
[----:B------:R-:W-:Y:S03]  /*1cbb0*/  STL [R1+0xfc8], R58 ;  /* 0x000fc83a01007387 */ /* 0x000fe60000100800 */
[-C--:B------:R-:W-:Y:S02]  /*1cbc0*/  ISETP.LT.AND P2, PT, R22, R3.reuse, P0 ;  /* 0x000000031600720c */ /* 0x080fe40000741270 */
[C---:B0-----:R-:W-:Y:S01]  /*1cbd0*/  LOP3.LUT R21, R19.reuse, 0x7c, RZ, 0xfc, !PT ;  /* 0x0000007c13157812 */ /* 0x041fe200078efcff */
[----:B------:R-:W-:Y:S01]  /*1cbe0*/  @!P5 IMAD.MOV R11, RZ, RZ, -R11 ;  /* 0x000000ffff0bd224 */ /* 0x000fe200078e0a0b */
[----:B------:R-:W-:Y:S02]  /*1cbf0*/  LOP3.LUT R20, R19, 0x6, RZ, 0xfc, !PT ;  /* 0x0000000613147812 */ /* 0x000fe400078efcff */
[-C--:B------:R-:W-:Y:S01]  /*1cc00*/  ISETP.LT.AND P5, PT, R21, R3.reuse, P0 ;  /* 0x000000031500720c */ /* 0x080fe200007a1270 */
[----:B------:R-:W-:Y:S01]  /*1cc10*/  @!P3 IMAD.MOV R12, RZ, RZ, -R12 ;  /* 0x000000ffff0cb224 */ /* 0x000fe200078e0a0c */
[----:B------:R-:W-:Y:S01]  /*1cc20*/  ISETP.LT.AND P3, PT, R20, R3, P0 ;  /* 0x000000031400720c */ /* 0x000fe20000761270 */
[----:B---3--:R0:W-:Y:S04]  /*1cc30*/  STL [R1+0xfb8], R23 ;  /* 0x000fb81701007387 */ /* 0x0081e80000100800 */
[----:B------:R-:W3:Y:S04]  /*1cc40*/  LDL R22, [R1+0x1668] ;  /* 0x0016680001167983 */ /* 0x000ee80000100800 */
[----:B0-----:R-:W3:Y:S01]  /*1cc50*/  LDL R23, [R1+0x1664] ;  /* 0x0016640001177983 */ /* 0x001ee20000100800 */
[----:B------:R-:W-:-:S02]  /*1cc60*/  @P2 IMAD.MOV.U32 R20, RZ, RZ, R47 ;  /* 0x000000ffff142224 */ /* 0x000fc400078e002f */
[----:B------:R-:W-:-:S05]  /*1cc70*/  @P2 IMAD.MOV.U32 R21, RZ, RZ, R48 ;  /* 0x000000ffff152224 */ /* 0x000fca00078e0030 */
[----:B------:R0:W5:Y:S02]  /*1cc80*/  @P2 LDG.E.U8 R46, desc[UR20][R20.64] ;  /* 0x00000014142e2981 */ /* 0x000164000c1e1100 */
[----:B0-----:R-:W-:Y:S02]  /*1cc90*/  @P5 IMAD.MOV.U32 R20, RZ, RZ, R43 ;  /* 0x000000ffff145224 */ /* 0x001fe400078e002b */
[----:B------:R-:W-:-:S05]  /*1cca0*/  @P5 IMAD.MOV.U32 R21, RZ, RZ, R44 ;  /* 0x000000ffff155224 */ /* 0x000fca00078e002c */
[----:B------:R2:W5:Y:S02]  /*1ccb0*/  @P5 LDG.E.U8 R42, desc[UR20][R20.64] ;  /* 0x00000014142a5981 */ /* 0x000564000c1e1100 */
[----:B--2---:R-:W-:Y:S02]  /*1ccc0*/  @P3 IMAD.MOV.U32 R20, RZ, RZ, R34 ;  /* 0x000000ffff143224 */ /* 0x004fe400078e0022 */
[----:B------:R-:W-:-:S05]  /*1ccd0*/  @P3 IMAD.MOV.U32 R21, RZ, RZ, R39 ;  /* 0x000000ffff153224 */ /* 0x000fca00078e0027 */
[----:B------:R0:W2:Y:S01]  /*1cce0*/  @P3 LDG.E.U8 R26, desc[UR20][R20.64] ;  /* 0x00000014141a3981 */ /* 0x0000a2000c1e1100 */
[----:B------:R-:W-:-:S13]  /*1ccf0*/  ISETP.GT.AND P5, PT, R3, UR15, P0 ;  /* 0x0000000f03007c0c */ /* 0x000fda00087a4270 */
[----:B---3--:R1:W3:Y:S01]  /*1cd00*/  @P5 LDG.E.U8 R5, desc[UR20][R22.64] ;  /* 0x0000001416055981 */ /* 0x0082e2000c1e1100 */
[----:B----4-:R-:W-:-:S03]  /*1cd10*/  ISETP.GE.AND P6, PT, R49, RZ, PT ;  /* 0x000000ff3100720c */ /* 0x010fc60003fc6270 */
[----:B------:R-:W-:Y:S04]  /*1cd20*/  STL [R1+0xfc4], R55 ;  /* 0x000fc43701007387 */ /* 0x000fe80000100800 */
[----:B------:R4:W-:Y:S04]  /*1cd30*/  STL [R1+0xfc0], R24 ;  /* 0x000fc01801007387 */ /* 0x0009e80000100800 */
[----:B----4-:R-:W4:Y:S02]  /*1cd40*/  LDL.LU R24, [R1+0x100] ;  /* 0x0001000001187983 */ /* 0x010f240000300800 */
[----:B------:R-:W-:Y:S01]  /*1cd50*/  @!P6 IMAD.MOV R13, RZ, RZ, -R13 ;  /* 0x000000ffff0de224 */ /* 0x000fe200078e0a0d */
[----:B0-----:R-:W-:Y:S01]  /*1cd60*/  PRMT R21, RZ, 0x7610, R21 ;  /* 0x00007610ff157816 */ /* 0x001fe20000000015 */
[----:B--2---:R0:W-:Y:S02]  /*1cd70*/  STL [R1+0xfac], R26 ;  /* 0x000fac1a01007387 */ /* 0x0041e40000100800 */
[----:B0-----:R-:W-:-:S04]  /*1cd80*/  LOP3.LUT R26, R19, 0x16, RZ, 0xfc, !PT ;  /* 0x00000016131a7812 */ /* 0x001fc800078efcff */
[----:B------:R-:W-:-:S13]  /*1cd90*/  ISETP.LT.AND P6, PT, R26, R3, P0 ;  /* 0x000000031a00720c */ /* 0x000fda00007c1270 */
[----:B-1----:R-:W-:Y:S02]  /*1cda0*/  @P6 IMAD.MOV.U32 R22, RZ, RZ, R67 ;  /* 0x000000ffff166224 */ /* 0x002fe400078e0043 */
[----:B------:R-:W-:-:S05]  /*1cdb0*/  @P6 IMAD.MOV.U32 R23, RZ, RZ, R65 ;  /* 0x000000ffff176224 */ /* 0x000fca00078e0041 */
[----:B------:R0:W2:Y:S04]  /*1cdc0*/  @P6 LDG.E.U8 R21, desc[UR20][R22.64] ;  /* 0x0000001416156981 */ /* 0x0000a8000c1e1100 */
[----:B---3--:R-:W-:Y:S04]  /*1cdd0*/  STL [R1+0xfa8], R5 ;  /* 0x000fa80501007387 */ /* 0x008fe80000100800 */
[----:B------:R-:W3:Y:S04]  /*1cde0*/  LDL R43, [R1+0x166c] ;  /* 0x00166c00012b7983 */ /* 0x000ee80000100800 */
[----:B-----5:R1:W-:Y:S04]  /*1cdf0*/  STL [R1+0xfb0], R42 ;  /* 0x000fb02a01007387 */ /* 0x0203e80000100800 */
[----:B-1----:R-:W5:Y:S01]  /*1ce00*/  LDL R42, [R1+0x1670] ;  /* 0x00167000012a7983 */ /* 0x002f620000100800 */
[----:B------:R-:W-:-:S02]  /*1ce10*/  ISETP.GE.AND P2, PT, R45, RZ, PT ;  /* 0x000000ff2d00720c */ /* 0x000fc40003f46270 */
[----:B------:R-:W-:Y:S02]  /*1ce20*/  ISETP.NE.AND P3, PT, RZ, UR17, PT ;  /* 0x00000011ff007c0c */ /* 0x000fe4000bf65270 */
[----:B------:R-:W-:Y:S01]  /*1ce30*/  LOP3.LUT R20, RZ, UR17, RZ, 0x33, !PT ;  /* 0x00000011ff147c12 */ /* 0x000fe2000f8e33ff */
[----:B------:R-:W-:Y:S01]  /*1ce40*/  STL [R1+0xfb4], R46 ;  /* 0x000fb42e01007387 */ /* 0x000fe20000100800 */
[----:B0-----:R-:W-:Y:S01]  /*1ce50*/  LOP3.LUT R22, R19, 0x26, RZ, 0xfc, !PT ;  /* 0x0000002613167812 */ /* 0x001fe200078efcff */
[----:B------:R-:W0:Y:S01]  /*1ce60*/  LDCU UR17, c[0x0][0x3b0] ;  /* 0x00007600ff1177ac */ /* 0x000e220008000800 */
[----:B------:R-:W-:-:S05]  /*1ce70*/  SEL R5, R20, R60, !P3 ;  /* 0x0000003c14057207 */ /* 0x000fca0005800000 */
[----:B------:R-:W-:Y:S02]  /*1ce80*/  IMAD R5, R5, UR16, RZ ;  /* 0x0000001005057c24 */ /* 0x000fe4000f8e02ff */
[----:B------:R-:W-:Y:S01]  /*1ce90*/  @!P2 IMAD.MOV R14, RZ, RZ, -R14 ;  /* 0x000000ffff0ea224 */ /* 0x000fe200078e0a0e */
[----:B------:R-:W-:Y:S02]  /*1cea0*/  ISETP.GT.AND P2, PT, R3, UR22, P0 ;  /* 0x0000001603007c0c */ /* 0x000fe40008744270 */
[----:B------:R-:W-:Y:S01]  /*1ceb0*/  PRMT R9, RZ, 0x7610, R9 ;  /* 0x00007610ff097816 */ /* 0x000fe20000000009 */
[----:B------:R1:W-:Y:S01]  /*1cec0*/  STL [R1+0x19c], R5 ;  /* 0x00019c0501007387 */ /* 0x0003e20000100800 */
[----:B----4-:R-:W-:Y:S01]  /*1ced0*/  ISETP.GE.AND P5, PT, R24, RZ, PT ;  /* 0x000000ff1800720c */ /* 0x010fe20003fa6270 */
[----:B------:R-:W4:Y:S01]  /*1cee0*/  LDCU UR16, c[0x0][0x3b0] ;  /* 0x00007600ff1077ac */ /* 0x000f220008000800 */
[----:B------:R-:W-:Y:S02]  /*1cef0*/  SEL R24, R20, R62, !P3 ;  /* 0x0000003e14187207 */ /* 0x000fe40005800000 */
[----:B------:R-:W-:-:S03]  /*1cf00*/  ISETP.LT.AND P6, PT, R22, R3, P0 ;  /* 0x000000031600720c */ /* 0x000fc600007c1270 */
[----:B-1----:R-:W-:Y:S01]  /*1cf10*/  IMAD R5, R24, UR62, RZ ;  /* 0x0000003e18057c24 */ /* 0x002fe2000f8e02ff */
[----:B--2---:R1:W-:Y:S01]  /*1cf20*/  STL [R1+0xfa4], R21 ;  /* 0x000fa41501007387 */ /* 0x0043e20000100800 */
[----:B---3--:R-:W-:Y:S01]  /*1cf30*/  @P2 IMAD.MOV.U32 R23, RZ, RZ, R43 ;  /* 0x000000ffff172224 */ /* 0x008fe200078e002b */
[C---:B-1----:R-:W-:Y:S02]  /*1cf40*/  SEL R21, R20.reuse, R64, !P3 ;  /* 0x0000004014157207 */ /* 0x042fe40005800000 */
[----:B------:R1:W-:Y:S01]  /*1cf50*/  STL [R1+0x220], R5 ;  /* 0x0002200501007387 */ /* 0x0003e20000100800 */
[----:B-----5:R-:W-:Y:S01]  /*1cf60*/  @P2 IMAD.MOV.U32 R22, RZ, RZ, R42 ;  /* 0x000000ffff162224 */ /* 0x020fe200078e002a */
[----:B------:R-:W-:Y:S01]  /*1cf70*/  PRMT R24, RZ, 0x7610, R24 ;  /* 0x00007610ff187816 */ /* 0x000fe20000000018 */
[----:B------:R-:W-:Y:S01]  /*1cf80*/  IMAD R21, R21, UR61, RZ ;  /* 0x0000003d15157c24 */ /* 0x000fe2000f8e02ff */
[----:B-1----:R-:W-:Y:S01]  /*1cf90*/  SEL R5, R20, R66, !P3 ;  /* 0x0000004214057207 */ /* 0x002fe20005800000 */
[----:B------:R-:W-:Y:S01]  /*1cfa0*/  @!P5 IMAD.MOV R15, RZ, RZ, -R15 ;  /* 0x000000ffff0fd224 */ /* 0x000fe200078e0a0f */
[----:B------:R1:W2:Y:S01]  /*1cfb0*/  @P2 LDG.E.U8 R41, desc[UR20][R22.64] ;  /* 0x0000001416292981 */ /* 0x0002a2000c1e1100 */
[----:B------:R-:W-:Y:S01]  /*1cfc0*/  PRMT R8, RZ, 0x7610, R8 ;  /* 0x00007610ff087816 */ /* 0x000fe20000000008 */
[----:B------:R-:W3:Y:S02]  /*1cfd0*/  LDCU UR62, c[0x0][0x3b0] ;  /* 0x00007600ff3e77ac */ /* 0x000ee40008000800 */
[----:B------:R5:W-:Y:S01]  /*1cfe0*/  STL [R1+0x198], R21 ;  /* 0x0001981501007387 */ /* 0x000be20000100800 */
[----:B------:R-:W-:Y:S01]  /*1cff0*/  PRMT R7, RZ, 0x7610, R7 ;  /* 0x00007610ff077816 */ /* 0x000fe20000000007 */
[----:B------:R-:W0:Y:S02]  /*1d000*/  LDCU UR61, c[0x0][0x3b0] ;  /* 0x00007600ff3d77ac */ /* 0x000e240008000800 */
[----:B------:R-:W2:Y:S01]  /*1d010*/  LDL R26, [R1+0x1678] ;  /* 0x00167800011a7983 */ /* 0x000ea20000100800 */
[----:B-1----:R-:W-:-:S02]  /*1d020*/  @P6 IMAD.MOV.U32 R22, RZ, RZ, R71 ;  /* 0x000000ffff166224 */ /* 0x002fc400078e0047 */
[----:B------:R-:W-:Y:S01]  /*1d030*/  @P6 IMAD.MOV.U32 R23, RZ, RZ, R69 ;  /* 0x000000ffff176224 */ /* 0x000fe200078e0045 */
[----:B------:R-:W3:Y:S04]  /*1d040*/  LDL R39, [R1+0x1674] ;  /* 0x0016740001277983 */ /* 0x000ee80000100800 */
[----:B------:R1:W4:Y:S01]  /*1d050*/  @P6 LDG.E.U8 R40, desc[UR20][R22.64] ;  /* 0x0000001416286981 */ /* 0x000322000c1e1100 */
[C---:B-----5:R-:W-:Y:S01]  /*1d060*/  SEL R21, R20.reuse, R68, !P3 ;  /* 0x0000004414157207 */ /* 0x060fe20005800000 */
[----:B------:R-:W-:Y:S01]  /*1d070*/  IMAD R5, R5, UR60, RZ ;  /* 0x0000003c05057c24 */ /* 0x000fe2000f8e02ff */
[----:B------:R-:W-:Y:S02]  /*1d080*/  ISETP.GT.AND P2, PT, R3, UR23, P0 ;  /* 0x0000001703007c0c */ /* 0x000fe40008744270 */
[----:B------:R-:W-:Y:S01]  /*1d090*/  PRMT R6, RZ, 0x7610, R6 ;  /* 0x00007610ff067816 */ /* 0x000fe20000000006 */
[----:B------:R-:W-:Y:S01]  /*1d0a0*/  IMAD R21, R21, UR59, RZ ;  /* 0x0000003b15157c24 */ /* 0x000fe2000f8e02ff */
[----:B------:R5:W-:Y:S01]  /*1d0b0*/  STL [R1+0x218], R5 ;  /* 0x0002180501007387 */ /* 0x000be20000100800 */
[----:B------:R-:W-:Y:S01]  /*1d0c0*/  ISETP.GT.AND P5, PT, R3, UR24, P0 ;  /* 0x0000001803007c0c */ /* 0x000fe200087a4270 */
[----:B------:R-:W0:Y:S02]  /*1d0d0*/  LDCU UR60, c[0x0][0x3b0] ;  /* 0x00007600ff3c77ac */ /* 0x000e240008000800 */
[----:B------:R5:W-:Y:S01]  /*1d0e0*/  STL [R1+0x194], R21 ;  /* 0x0001941501007387 */ /* 0x000be20000100800 */
[----:B-1----:R-:W-:Y:S01]  /*1d0f0*/  LOP3.LUT R22, R19, 0x36, RZ, 0xfc, !PT ;  /* 0x0000003613167812 */ /* 0x002fe200078efcff */
[----:B------:R-:W1:Y:S02]  /*1d100*/  LDCU UR59, c[0x0][0x3b0] ;  /* 0x00007600ff3b77ac */ /* 0x000e640008000800 */
[----:B------:R-:W4:Y:S01]  /*1d110*/  LDL.LU R34, [R1+0x128] ;  /* 0x0001280001227983 */ /* 0x000f220000300800 */
[----:B-----5:R-:W-:-:S02]  /*1d120*/  SEL R5, R20, R70, !P3 ;  /* 0x0000004614057207 */ /* 0x020fc40005800000 */
[----:B------:R-:W-:-:S03]  /*1d130*/  SEL R21, R20, R72, !P3 ;  /* 0x0000004814157207 */ /* 0x000fc60005800000 */
[----:B------:R-:W-:Y:S01]  /*1d140*/  IMAD R5, R5, UR58, RZ ;  /* 0x0000003a05057c24 */ /* 0x000fe2000f8e02ff */
[----:B------:R-:W-:Y:S02]  /*1d150*/  ISETP.LT.AND P6, PT, R22, R3, P0 ;  /* 0x000000031600720c */ /* 0x000fe400007c1270 */
[----:B------:R-:W-:Y:S01]  /*1d160*/  PRMT R0, RZ, 0x7610, R0 ;  /* 0x00007610ff007816 */ /* 0x000fe20000000000 */
[----:B------:R-:W-:Y:S01]  /*1d170*/  IMAD R21, R21, UR57, RZ ;  /* 0x0000003915157c24 */ /* 0x000fe2000f8e02ff */
[----:B------:R5:W-:Y:S01]  /*1d180*/  STL [R1+0x214], R5 ;  /* 0x0002140501007387 */ /* 0x000be20000100800 */
[----:B------:R-:W0:Y:S01]  /*1d190*/  S2R R2, SR_TID.X ;  /* 0x0000000000027919 */ /* 0x000e220000002100 */
[C---:B------:R-:W-:Y:S01]  /*1d1a0*/  SEL R10, R20.reuse, R10, !P3 ;  /* 0x0000000a140a7207 */ /* 0x040fe20005800000 */
[----:B------:R-:W0:Y:S01]  /*1d1b0*/  LDCU UR58, c[0x0][0x3b0] ;  /* 0x00007600ff3a77ac */ /* 0x000e220008000800 */
[C---:B-----5:R-:W-:Y:S01]  /*1d1c0*/  SEL R5, R20.reuse, R78, !P3 ;  /* 0x0000004e14057207 */ /* 0x060fe20005800000 */
[----:B------:R5:W-:Y:S01]  /*1d1d0*/  STL [R1+0x114], R21 ;  /* 0x0001141501007387 */ /* 0x000be20000100800 */
[C---:B------:R-:W-:Y:S01]  /*1d1e0*/  SEL R11, R20.reuse, R11, !P3 ;  /* 0x0000000b140b7207 */ /* 0x040fe20005800000 */
[----:B------:R-:W0:Y:S02]  /*1d1f0*/  LDCU UR57, c[0x0][0x3b0] ;  /* 0x00007600ff3977ac */ /* 0x000e240008000800 */
[----:B------:R-:W-:Y:S01]  /*1d200*/  IMAD R5, R5, UR56, RZ ;  /* 0x0000003805057c24 */ /* 0x000fe2000f8e02ff */
[C---:B------:R-:W-:Y:S01]  /*1d210*/  SEL R12, R20.reuse, R12, !P3 ;  /* 0x0000000c140c7207 */ /* 0x040fe20005800000 */
[----:B------:R-:W0:Y:S01]  /*1d220*/  LDCU UR56, c[0x0][0x3b0] ;  /* 0x00007600ff3877ac */ /* 0x000e220008000800 */
[----:B-----5:R-:W-:-:S02]  /*1d230*/  SEL R21, R20, R80, !P3 ;  /* 0x0000005014157207 */ /* 0x020fc40005800000 */
[----:B------:R5:W-:Y:S03]  /*1d240*/  STL [R1+0x210], R5 ;  /* 0x0002100501007387 */ /* 0x000be60000100800 */
[----:B------:R-:W-:Y:S01]  /*1d250*/  IMAD R21, R21, UR55, RZ ;  /* 0x0000003715157c24 */ /* 0x000fe2000f8e02ff */
[C---:B------:R-:W-:Y:S01]  /*1d260*/  SEL R13, R20.reuse, R13, !P3 ;  /* 0x0000000d140d7207 */ /* 0x040fe20005800000 */
[----:B------:R-:W0:Y:S01]  /*1d270*/  LDCU UR55, c[0x0][0x3b0] ;  /* 0x00007600ff3777ac */ /* 0x000e220008000800 */
[C---:B-----5:R-:W-:Y:S02]  /*1d280*/  SEL R5, R20.reuse, R82, !P3 ;  /* 0x0000005214057207 */ /* 0x060fe40005800000 */
[----:B------:R5:W-:Y:S03]  /*1d290*/  STL [R1+0x108], R21 ;  /* 0x0001081501007387 */ /* 0x000be60000100800 */
[----:B-----5:R-:W-:Y:S01]  /*1d2a0*/  IMAD R21, R5, UR54, RZ ;  /* 0x0000003605157c24 */ /* 0x020fe2000f8e02ff */
[----:B------:R-:W-:Y:S01]  /*1d2b0*/  SEL R5, R20, R84, !P3 ;  /* 0x0000005414057207 */ /* 0x000fe20005800000 */
[----:B------:R-:W5:Y:S03]  /*1d2c0*/  LDCU UR54, c[0x0][0x3b0] ;  /* 0x00007600ff3677ac */ /* 0x000f660008000800 */
[----:B------:R0:W-:Y:S01]  /*1d2d0*/  STL [R1+0x208], R21 ;  /* 0x0002081501007387 */ /* 0x0001e20000100800 */
[----:B------:R-:W-:-:S02]  /*1d2e0*/  IMAD R5, R5, UR53, RZ ;  /* 0x0000003505057c24 */ /* 0x000fc4000f8e02ff */
[----:B--2---:R-:W-:Y:S01]  /*1d2f0*/  @P2 IMAD.MOV.U32 R22, RZ, RZ, R26 ;  /* 0x000000ffff162224 */ /* 0x004fe200078e001a */
[----:B0-----:R-:W-:Y:S01]  /*1d300*/  SEL R21, R20, R86, !P3 ;  /* 0x0000005614157207 */ /* 0x001fe20005800000 */
[----:B------:R-:W2:Y:S01]  /*1d310*/  LDL.LU R43, [R1] ;  /* 0x00000000012b7983 */ /* 0x000ea20000300800 */
[----:B---3--:R-:W-:-:S03]  /*1d320*/  @P2 IMAD.MOV.U32 R23, RZ, RZ, R39 ;  /* 0x000000ffff172224 */ /* 0x008fc600078e0027 */
[----:B------:R-:W3:Y:S01]  /*1d330*/  LDL.LU R26, [R1+0x4] ;  /* 0x00000400011a7983 */ /* 0x000ee20000300800 */
[----:B------:R-:W-:Y:S01]  /*1d340*/  IMAD R21, R21, UR52, RZ ;  /* 0x0000003415157c24 */ /* 0x000fe2000f8e02ff */
[----:B------:R-:W-:Y:S01]  /*1d350*/  LOP3.LUT R2, R2, 0x7f, RZ, 0xc0, !PT ;  /* 0x0000007f02027812 */ /* 0x000fe200078ec0ff */
[----:B------:R-:W0:Y:S01]  /*1d360*/  LDCU UR53, c[0x0][0x3b0] ;  /* 0x00007600ff3577ac */ /* 0x000e220008000800 */
[----:B------:R1:W-:Y:S01]  /*1d370*/  STL [R1+0xfa0], R41 ;  /* 0x000fa02901007387 */ /* 0x0003e20000100800 */
[C---:B------:R-:W-:Y:S02]  /*1d380*/  SEL R14, R20.reuse, R14, !P3 ;  /* 0x0000000e140e7207 */ /* 0x040fe40005800000 */
[----:B------:R-:W-:Y:S01]  /*1d390*/  SEL R15, R20, R15, !P3 ;  /* 0x0000000f140f7207 */ /* 0x000fe20005800000 */
[----:B------:R-:W-:Y:S01]  /*1d3a0*/  STL [R1+0x104], R5 ;  /* 0x0001040501007387 */ /* 0x000fe20000100800 */
[----:B------:R-:W0:Y:S03]  /*1d3b0*/  LDCU UR52, c[0x0][0x3b0] ;  /* 0x00007600ff3477ac */ /* 0x000e260008000800 */
[----:B------:R0:W2:Y:S04]  /*1d3c0*/  @P2 LDG.E.U8 R24, desc[UR20][R22.64] ;  /* 0x0000001416182981 */ /* 0x0000a8000c1e1100 */
[----:B-1----:R-:W2:Y:S04]  /*1d3d0*/  LDL.LU R41, [R1+0x8] ;  /* 0x0000080001297983 */ /* 0x002ea80000300800 */
[----:B------:R-:W2:Y:S04]  /*1d3e0*/  LDL R42, [R1+0x167c] ;  /* 0x00167c00012a7983 */ /* 0x000ea80000100800 */
[----:B------:R-:W-:Y:S04]  /*1d3f0*/  STL [R1+0x200], R21 ;  /* 0x0002001501007387 */ /* 0x000fe80000100800 */
[----:B----4-:R1:W-:Y:S04]  /*1d400*/  STL [R1+0xf9c], R40 ;  /* 0x000f9c2801007387 */ /* 0x0103e80000100800 */
[----:B-1----:R-:W4:Y:S01]  /*1d410*/  LDL R40, [R1+0x1680] ;  /* 0x0016800001287983 */ /* 0x002f220000100800 */
[----:B0-----:R-:W-:-:S02]  /*1d420*/  @P6 IMAD.MOV.U32 R22, RZ, RZ, R75 ;  /* 0x000000ffff166224 */ /* 0x001fc400078e004b */
[----:B------:R-:W-:-:S05]  /*1d430*/  @P6 IMAD.MOV.U32 R23, RZ, RZ, R73 ;  /* 0x000000ffff176224 */ /* 0x000fca00078e0049 */
[----:B------:R0:W3:Y:S02]  /*1d440*/  @P6 LDG.E.U8 R29, desc[UR20][R22.64] ;  /* 0x00000014161d6981 */ /* 0x0000e4000c1e1100 */
[----:B0-----:R-:W-:-:S04]  /*1d450*/  LOP3.LUT R22, R19, 0x46, RZ, 0xfc, !PT ;  /* 0x0000004613167812 */ /* 0x001fc800078efcff */
[----:B------:R-:W-:Y:S02]  /*1d460*/  ISETP.LT.AND P6, PT, R22, R3, P0 ;  /* 0x000000031600720c */ /* 0x000fe400007c1270 */
[----:B------:R-:W-:-:S05]  /*1d470*/  SEL R5, R20, R88, !P3 ;  /* 0x0000005814057207 */ /* 0x000fca0005800000 */
[----:B------:R-:W-:Y:S01]  /*1d480*/  IMAD R5, R5, UR51, RZ ;  /* 0x0000003305057c24 */ /* 0x000fe2000f8e02ff */
[----:B------:R-:W-:Y:S01]  /*1d490*/  ISETP.GE.AND P2, PT, R34, RZ, PT ;  /* 0x000000ff2200720c */ /* 0x000fe20003f46270 */
[----:B------:R-:W0:Y:S01]  /*1d4a0*/  LDCU UR51, c[0x0][0x3b0] ;  /* 0x00007600ff3377ac */ /* 0x000e220008000800 */
[----:B--2---:R-:W-:Y:S02]  /*1d4b0*/  @P5 IMAD.MOV.U32 R23, RZ, RZ, R42 ;  /* 0x000000ffff175224 */ /* 0x004fe400078e002a */
[----:B----4-:R-:W-:-:S05]  /*1d4c0*/  @P5 IMAD.MOV.U32 R22, RZ, RZ, R40 ;  /* 0x000000ffff165224 */ /* 0x010fca00078e0028 */
[----:B------:R1:W2:Y:S04]  /*1d4d0*/  @P5 LDG.E.U8 R25, desc[UR20][R22.64] ;  /* 0x0000001416195981 */ /* 0x0002a8000c1e1100 */
[----:B------:R4:W-:Y:S04]  /*1d4e0*/  STL [R1+0xf98], R24 ;  /* 0x000f981801007387 */ /* 0x0009e80000100800 */
[----:B------:R0:W-:Y:S04]  /*1d4f0*/  STL [R1+0x100], R5 ;  /* 0x0001000501007387 */ /* 0x0001e80000100800 */
[----:B------:R-:W5:Y:S04]  /*1d500*/  LDL.LU R39, [R1+0xc] ;  /* 0x00000c0001277983 */ /* 0x000f680000300800 */
[----:B------:R-:W5:Y:S01]  /*1d510*/  LDL.LU R34, [R1+0x10] ;  /* 0x0000100001227983 */ /* 0x000f620000300800 */
[----:B----4-:R-:W-:Y:S01]  /*1d520*/  SEL R24, R20, R90, !P3 ;  /* 0x0000005a14187207 */ /* 0x010fe20005800000 */
[----:B-1----:R-:W-:-:S02]  /*1d530*/  @P6 IMAD.MOV.U32 R22, RZ, RZ, R85 ;  /* 0x000000ffff166224 */ /* 0x002fc400078e0055 */
[----:B------:R-:W-:Y:S02]  /*1d540*/  @P6 IMAD.MOV.U32 R23, RZ, RZ, R77 ;  /* 0x000000ffff176224 */ /* 0x000fe400078e004d */
[----:B0-----:R-:W-:-:S03]  /*1d550*/  IMAD R5, R24, UR50, RZ ;  /* 0x0000003218057c24 */ /* 0x001fc6000f8e02ff */
[----:B------:R0:W4:Y:S01]  /*1d560*/  @P6 LDG.E.U8 R33, desc[UR20][R22.64] ;  /* 0x0000001416216981 */ /* 0x000122000c1e1100 */
[C---:B------:R-:W-:Y:S01]  /*1d570*/  SEL R21, R20.reuse, R92, !P3 ;  /* 0x0000005c14157207 */ /* 0x040fe20005800000 */
[----:B------:R-:W-:Y:S01]  /*1d580*/  @!P2 IMAD.MOV R16, RZ, RZ, -R16 ;  /* 0x000000ffff10a224 */ /* 0x000fe200078e0a10 */
[----:B------:R-:W-:Y:S01]  /*1d590*/  ISETP.GT.AND P5, PT, R3, UR25, P0 ;  /* 0x0000001903007c0c */ /* 0x000fe200087a4270 */
[----:B------:R-:W-:Y:S01]  /*1d5a0*/  STL [R1+0x1ec], R5 ;  /* 0x0001ec0501007387 */ /* 0x000fe20000100800 */
[----:B------:R-:W-:Y:S01]  /*1d5b0*/  PRMT R24, RZ, 0x7610, R24 ;  /* 0x00007610ff187816 */ /* 0x000fe20000000018 */
[----:B------:R-:W1:Y:S02]  /*1d5c0*/  LDCU UR50, c[0x0][0x3b0] ;  /* 0x00007600ff3277ac */ /* 0x000e640008000800 */
[----:B---3--:R3:W-:Y:S04]  /*1d5d0*/  STL [R1+0xf94], R29 ;  /* 0x000f941d01007387 */ /* 0x0087e80000100800 */
[----:B---3--:R-:W3:Y:S01]  /*1d5e0*/  LDL.LU R29, [R1+0x14] ;  /* 0x00001400011d7983 */ /* 0x008ee20000300800 */
[C---:B------:R-:W-:Y:S01]  /*1d5f0*/  SEL R5, R20.reuse, R93, !P3 ;  /* 0x0000005d14057207 */ /* 0x040fe20005800000 */
[----:B------:R-:W-:Y:S01]  /*1d600*/  IMAD R21, R21, UR49, RZ ;  /* 0x0000003115157c24 */ /* 0x000fe2000f8e02ff */
[----:B0-----:R-:W-:Y:S01]  /*1d610*/  LOP3.LUT R22, R19, 0x56, RZ, 0xfc, !PT ;  /* 0x0000005613167812 */ /* 0x001fe200078efcff */
[----:B------:R-:W-:Y:S01]  /*1d620*/  @P5 IMAD.MOV.U32 R23, RZ, RZ, R83 ;  /* 0x000000ffff175224 */ /* 0x000fe200078e0053 */
[----:B------:R-:W-:Y:S01]  /*1d630*/  SEL R16, R20, R16, !P3 ;  /* 0x0000001014107207 */ /* 0x000fe20005800000 */
[----:B------:R-:W-:Y:S01]  /*1d640*/  IMAD R5, R5, UR48, RZ ;  /* 0x0000003005057c24 */ /* 0x000fe2000f8e02ff */
[----:B------:R-:W-:Y:S01]  /*1d650*/  STL [R1+0xfc], R21 ;  /* 0x0000fc1501007387 */ /* 0x000fe20000100800 */
[----:B------:R-:W-:Y:S01]  /*1d660*/  ISETP.LT.AND P6, PT, R22, R3, P0 ;  /* 0x000000031600720c */ /* 0x000fe200007c1270 */
[----:B------:R-:W0:Y:S02]  /*1d670*/  LDCU UR49, c[0x0][0x3b0] ;  /* 0x00007600ff3177ac */ /* 0x000e240008000800 */
[----:B------:R1:W-:Y:S01]  /*1d680*/  STL [R1+0x1e8], R5 ;  /* 0x0001e80501007387 */ /* 0x0003e20000100800 */
[----:B------:R-:W0:Y:S01]  /*1d690*/  LDCU UR48, c[0x0][0x3b0] ;  /* 0x00007600ff3077ac */ /* 0x000e220008000800 */
[----:B-1----:R-:W-:-:S02]  /*1d6a0*/  SEL R5, R20, R26, !P3 ;  /* 0x0000001a14057207 */ /* 0x002fc40005800000 */
[----:B------:R-:W3:Y:S01]  /*1d6b0*/  LDL.LU R26, [R1+0x18] ;  /* 0x00001800011a7983 */ /* 0x000ee20000300800 */
[C---:B------:R-:W-:Y:S02]  /*1d6c0*/  SEL R21, R20.reuse, R43, !P3 ;  /* 0x0000002b14157207 */ /* 0x040fe40005800000 */
[----:B------:R-:W-:Y:S01]  /*1d6d0*/  IMAD R5, R5, UR46, RZ ;  /* 0x0000002e05057c24 */ /* 0x000fe2000f8e02ff */
[----:B------:R-:W1:Y:S02]  /*1d6e0*/  LDCU UR46, c[0x0][0x3b0] ;  /* 0x00007600ff2e77ac */ /* 0x000e640008000800 */
[----:B------:R-:W-:Y:S02]  /*1d6f0*/  IMAD R21, R21, UR47, RZ ;  /* 0x0000002f15157c24 */ /* 0x000fe4000f8e02ff */
[----:B------:R-:W-:Y:S01]  /*1d700*/  @P5 IMAD.MOV.U32 R22, RZ, RZ, R87 ;  /* 0x000000ffff165224 */ /* 0x000fe200078e0057 */
[----:B------:R-:W0:Y:S02]  /*1d710*/  LDCU UR47, c[0x0][0x3b0] ;  /* 0x00007600ff2f77ac */ /* 0x000e240008000800 */
[----:B------:R1:W-:Y:S04]  /*1d720*/  STL [R1+0xf8], R21 ;  /* 0x0000f81501007387 */ /* 0x0003e80000100800 */
[----:B------:R0:W3:Y:S01]  /*1d730*/  @P5 LDG.E.U8 R24, desc[UR20][R22.64] ;  /* 0x0000001416185981 */ /* 0x0000e2000c1e1100 */
[----:B-1----:R-:W-:-:S03]  /*1d740*/  SEL R21, R20, R41, !P3 ;  /* 0x0000002914157207 */ /* 0x002fc60005800000 */
[----:B------:R-:W3:Y:S04]  /*1d750*/  LDL.LU R41, [R1+0x20] ;  /* 0x0000200001297983 */ /* 0x000ee80000300800 */
[----:B------:R-:W-:Y:S04]  /*1d760*/  STL [R1+0x1e0], R5 ;  /* 0x0001e00501007387 */ /* 0x000fe80000100800 */
[----:B------:R-:W3:Y:S01]  /*1d770*/  LDL.LU R40, [R1+0x138] ;  /* 0x0001380001287983 */ /* 0x000ee20000300800 */
[----:B------:R-:W-:Y:S01]  /*1d780*/  IMAD R21, R21, UR45, RZ ;  /* 0x0000002d15157c24 */ /* 0x000fe2000f8e02ff */
[----:B------:R-:W1:Y:S02]  /*1d790*/  LDCU UR45, c[0x0][0x3b0] ;  /* 0x00007600ff2d77ac */ /* 0x000e640008000800 */
[----:B--2---:R2:W-:Y:S04]  /*1d7a0*/  STL [R1+0xf90], R25 ;  /* 0x000f901901007387 */ /* 0x0045e80000100800 */
[----:B--2---:R-:W2:Y:S01]  /*1d7b0*/  LDL.LU R25, [R1+0x24] ;  /* 0x0000240001197983 */ /* 0x004ea20000300800 */
[----:B-----5:R-:W-:-:S03]  /*1d7c0*/  SEL R5, R20, R39, !P3 ;  /* 0x0000002714057207 */ /* 0x020fc60005800000 */
[----:B------:R-:W5:Y:S02]  /*1d7d0*/  LDL.LU R39, [R1+0x28] ;  /* 0x0000280001277983 */ /* 0x000f640000300800 */
[----:B------:R-:W-:Y:S02]  /*1d7e0*/  IMAD R5, R5, UR44, RZ ;  /* 0x0000002c05057c24 */ /* 0x000fe4000f8e02ff */
[----:B------:R1:W-:Y:S01]  /*1d7f0*/  STL [R1+0xf4], R21 ;  /* 0x0000f41501007387 */ /* 0x0003e20000100800 */
[----:B0-----:R-:W-:Y:S01]  /*1d800*/  @P6 IMAD.MOV.U32 R22, RZ, RZ, R35 ;  /* 0x000000ffff166224 */ /* 0x001fe200078e0023 */
[----:B------:R-:W0:Y:S01]  /*1d810*/  LDCU UR44, c[0x0][0x3b0] ;  /* 0x00007600ff2c77ac */ /* 0x000e220008000800 */
[----:B------:R-:W-:Y:S01]  /*1d820*/  @P6 IMAD.MOV.U32 R23, RZ, RZ, R38 ;  /* 0x000000ffff176224 */ /* 0x000fe200078e0026 */
[----:B------:R3:W-:Y:S04]  /*1d830*/  STL [R1+0x1d8], R5 ;  /* 0x0001d80501007387 */ /* 0x0007e80000100800 */
[----:B------:R0:W5:Y:S01]  /*1d840*/  @P6 LDG.E.U8 R9, desc[UR20][R22.64] ;  /* 0x0000001416096981 */ /* 0x000162000c1e1100 */
[----:B-1----:R-:W-:-:S03]  /*1d850*/  SEL R21, R20, R34, !P3 ;  /* 0x0000002214157207 */ /* 0x002fc60005800000 */
[----:B------:R-:W5:Y:S02]  /*1d860*/  LDL.LU R34, [R1+0x2c] ;  /* 0x00002c0001227983 */ /* 0x000f640000300800 */
[----:B------:R-:W-:Y:S02]  /*1d870*/  IMAD R21, R21, UR43, RZ ;  /* 0x0000002b15157c24 */ /* 0x000fe4000f8e02ff */
[----:B----4-:R1:W-:Y:S01]  /*1d880*/  STL [R1+0xf8c], R33 ;  /* 0x000f8c2101007387 */ /* 0x0103e20000100800 */
[----:B---3--:R-:W-:-:S03]  /*1d890*/  SEL R5, R20, R29, !P3 ;  /* 0x0000001d14057207 */ /* 0x008fc60005800000 */
[----:B-1----:R-:W3:Y:S01]  /*1d8a0*/  LDL.LU R33, [R1+0x30] ;  /* 0x0000300001217983 */ /* 0x002ee20000300800 */
[----:B------:R-:W-:Y:S01]  /*1d8b0*/  ISETP.GT.AND P6, PT, R3, UR26, P0 ;  /* 0x0000001a03007c0c */ /* 0x000fe200087c4270 */
[----:B------:R-:W-:Y:S01]  /*1d8c0*/  IMAD R11, R11, UR48, RZ ;  /* 0x000000300b0b7c24 */ /* 0x000fe2000f8e02ff */
[----:B------:R-:W1:Y:S01]  /*1d8d0*/  LDCU UR43, c[0x0][0x3b0] ;  /* 0x00007600ff2b77ac */ /* 0x000e620008000800 */
[----:B------:R4:W-:Y:S01]  /*1d8e0*/  STL [R1+0xec], R21 ;  /* 0x0000ec1501007387 */ /* 0x0009e20000100800 */
[----:B------:R-:W-:Y:S02]  /*1d8f0*/  IMAD R15, R15, UR46, RZ ;  /* 0x0000002e0f0f7c24 */ /* 0x000fe4000f8e02ff */
[----:B------:R-:W-:Y:S01]  /*1d900*/  IMAD R13, R13, UR47, RZ ;  /* 0x0000002f0d0d7c24 */ /* 0x000fe2000f8e02ff */
[----:B------:R-:W1:Y:S01]  /*1d910*/  LDCU UR46, c[0x0][0x3b0] ;  /* 0x00007600ff2e77ac */ /* 0x000e620008000800 */
[----:B------:R-:W1:Y:S01]  /*1d920*/  LDCU UR47, c[0x0][0x3b0] ;  /* 0x00007600ff2f77ac */ /* 0x000e620008000800 */
[----:B----4-:R-:W-:-:S04]  /*1d930*/  IMAD R21, R5, UR42, RZ ;  /* 0x0000002a05157c24 */ /* 0x010fc8000f8e02ff */
[----:B0-----:R-:W-:Y:S01]  /*1d940*/  @P6 IMAD.MOV.U32 R22, RZ, RZ, R89 ;  /* 0x000000ffff166224 */ /* 0x001fe200078e0059 */
[----:B------:R-:W0:Y:S01]  /*1d950*/  LDCU UR42, c[0x0][0x3b0] ;  /* 0x00007600ff2a77ac */ /* 0x000e220008000800 */
[----:B------:R4:W-:Y:S01]  /*1d960*/  STL [R1+0x1d0], R21 ;  /* 0x0001d01501007387 */ /* 0x0009e20000100800 */
[----:B------:R-:W-:Y:S01]  /*1d970*/  @P6 IMAD.MOV.U32 R23, RZ, RZ, R81 ;  /* 0x000000ffff176224 */ /* 0x000fe200078e0051 */
[----:B------:R-:W0:Y:S02]  /*1d980*/  LDCU UR48, c[0x0][0x3b0] ;  /* 0x00007600ff3077ac */ /* 0x000e240008000800 */
[----:B------:R-:W3:Y:S01]  /*1d990*/  LDL.LU R29, [R1+0x34] ;  /* 0x00003400011d7983 */ /* 0x000ee20000300800 */
[----:B------:R-:W-:-:S03]  /*1d9a0*/  SEL R5, R20, R26, !P3 ;  /* 0x0000001a14057207 */ /* 0x000fc60005800000 */
[----:B------:R-:W3:Y:S02]  /*1d9b0*/  LDL.LU R26, [R1+0x38] ;  /* 0x00003800011a7983 */ /* 0x000ee40000300800 */
[----:B------:R-:W-:Y:S01]  /*1d9c0*/  IMAD R5, R5, UR41, RZ ;  /* 0x0000002905057c24 */ /* 0x000fe2000f8e02ff */
[----:B------:R-:W0:Y:S01]  /*1d9d0*/  LDCU UR41, c[0x0][0x3b0] ;  /* 0x00007600ff2977ac */ /* 0x000e220008000800 */
[----:B------:R0:W3:Y:S04]  /*1d9e0*/  @P6 LDG.E.U8 R8, desc[UR20][R22.64] ;  /* 0x0000001416086981 */ /* 0x0000e8000c1e1100 */
[----:B------:R2:W-:Y:S01]  /*1d9f0*/  STL [R1+0xe8], R5 ;  /* 0x0000e80501007387 */ /* 0x0005e20000100800 */
[----:B----4-:R-:W-:-:S05]  /*1da00*/  SEL R21, R20, R41, !P3 ;  /* 0x0000002914157207 */ /* 0x010fca0005800000 */
[----:B------:R-:W-:Y:S01]  /*1da10*/  IMAD R21, R21, UR40, RZ ;  /* 0x0000002815157c24 */ /* 0x000fe2000f8e02ff */
[----:B------:R-:W-:Y:S01]  /*1da20*/  ISETP.GT.AND P6, PT, R3, UR27, P0 ;  /* 0x0000001b03007c0c */ /* 0x000fe200087c4270 */
[----:B------:R-:W4:Y:S01]  /*1da30*/  LDCU UR40, c[0x0][0x3b0] ;  /* 0x00007600ff2877ac */ /* 0x000f220008000800 */
[----:B--2---:R-:W-:Y:S02]  /*1da40*/  SEL R5, R20, R25, !P3 ;  /* 0x0000001914057207 */ /* 0x004fe40005800000 */
[----:B------:R-:W2:Y:S03]  /*1da50*/  LDL.LU R25, [R1+0x3c] ;  /* 0x00003c0001197983 */ /* 0x000ea60000300800 */
[----:B------:R-:W-:Y:S01]  /*1da60*/  IMAD R5, R5, UR38, RZ ;  /* 0x0000002605057c24 */ /* 0x000fe2000f8e02ff */
[----:B------:R-:W-:Y:S01]  /*1da70*/  STL [R1+0x1c8], R21 ;  /* 0x0001c81501007387 */ /* 0x000fe20000100800 */
[----:B------:R-:W-:Y:S01]  /*1da80*/  ISETP.GE.AND P5, PT, R40, RZ, PT ;  /* 0x000000ff2800720c */ /* 0x000fe20003fa6270 */
[----:B------:R-:W0:Y:S02]  /*1da90*/  LDCU UR38, c[0x0][0x3b0] ;  /* 0x00007600ff2677ac */ /* 0x000e240008000800 */
[----:B------:R5:W-:Y:S04]  /*1daa0*/  STL [R1+0xf88], R24 ;  /* 0x000f881801007387 */ /* 0x000be80000100800 */
[----:B------:R1:W-:Y:S01]  /*1dab0*/  STL [R1+0xe4], R5 ;  /* 0x0000e40501007387 */ /* 0x0003e20000100800 */
[----:B-----5:R-:W-:-:S02]  /*1dac0*/  SEL R24, R20, R39, !P3 ;  /* 0x0000002714187207 */ /* 0x020fc40005800000 */
[----:B------:R-:W-:Y:S01]  /*1dad0*/  SEL R21, R20, R34, !P3 ;  /* 0x0000002214157207 */ /* 0x000fe20005800000 */
[----:B------:R-:W5:Y:S02]  /*1dae0*/  LDL.LU R39, [R1+0x40] ;  /* 0x0000400001277983 */ /* 0x000f640000300800 */
[----:B-1----:R-:W-:Y:S01]  /*1daf0*/  IMAD R5, R24, UR37, RZ ;  /* 0x0000002518057c24 */ /* 0x002fe2000f8e02ff */
[----:B------:R-:W1:Y:S01]  /*1db00*/  LDCU UR37, c[0x0][0x3b0] ;  /* 0x00007600ff2577ac */ /* 0x000e620008000800 */
[----:B------:R-:W4:Y:S04]  /*1db10*/  LDL.LU R38, [R1+0x44] ;  /* 0x0000440001267983 */ /* 0x000f280000300800 */
[----:B------:R-:W-:Y:S04]  /*1db20*/  STL [R1+0x1c4], R5 ;  /* 0x0001c40501007387 */ /* 0x000fe80000100800 */
[----:B------:R0:W-:Y:S04]  /*1db30*/  STL [R1+0xf84], R9 ;  /* 0x000f840901007387 */ /* 0x0001e80000100800 */
[----:B------:R-:W4:Y:S01]  /*1db40*/  LDL.LU R35, [R1+0x48] ;  /* 0x0000480001237983 */ /* 0x000f220000300800 */
[----:B0-----:R-:W-:Y:S01]  /*1db50*/  IMAD R9, R21, UR36, RZ ;  /* 0x0000002415097c24 */ /* 0x001fe2000f8e02ff */
[----:B---3--:R-:W-:Y:S01]  /*1db60*/  SEL R5, R20, R33, !P3 ;  /* 0x0000002114057207 */ /* 0x008fe20005800000 */
[----:B------:R-:W-:Y:S01]  /*1db70*/  @!P5 IMAD.MOV R17, RZ, RZ, -R17 ;  /* 0x000000ffff11d224 */ /* 0x000fe200078e0a11 */
[----:B------:R-:W0:Y:S02]  /*1db80*/  LDCU UR36, c[0x0][0x3b0] ;  /* 0x00007600ff2477ac */ /* 0x000e240008000800 */
[----:B------:R3:W-:Y:S02]  /*1db90*/  STL [R1+0xe0], R9 ;  /* 0x0000e00901007387 */ /* 0x0007e40000100800 */
[----:B---3--:R-:W-:-:S04]  /*1dba0*/  LOP3.LUT R9, R19, 0x66, RZ, 0xfc, !PT ;  /* 0x0000006613097812 */ /* 0x008fc800078efcff */
[----:B------:R-:W-:Y:S01]  /*1dbb0*/  ISETP.LT.AND P2, PT, R9, R3, P0 ;  /* 0x000000030900720c */ /* 0x000fe20000741270 */
[----:B------:R-:W-:Y:S01]  /*1dbc0*/  IMAD R5, R5, UR35, RZ ;  /* 0x0000002305057c24 */ /* 0x000fe2000f8e02ff */
[----:B------:R-:W-:Y:S01]  /*1dbd0*/  SEL R21, R20, R29, !P3 ;  /* 0x0000001d14157207 */ /* 0x000fe20005800000 */
[----:B------:R-:W3:Y:S10]  /*1dbe0*/  LDCU UR35, c[0x0][0x3b0] ;  /* 0x00007600ff2377ac */ /* 0x000ef40008000800 */
[----:B------:R-:W-:-:S02]  /*1dbf0*/  @P2 IMAD.MOV.U32 R22, RZ, RZ, R36 ;  /* 0x000000ffff162224 */ /* 0x000fc400078e0024 */
[----:B------:R-:W-:-:S05]  /*1dc00*/  @P2 IMAD.MOV.U32 R23, RZ, RZ, R37 ;  /* 0x000000ffff172224 */ /* 0x000fca00078e0025 */
[----:B------:R0:W3:Y:S04]  /*1dc10*/  @P2 LDG.E.U8 R7, desc[UR20][R22.64] ;  /* 0x0000001416072981 */ /* 0x0000e8000c1e1100 */
[----:B------:R1:W-:Y:S04]  /*1dc20*/  STL [R1+0x1bc], R5 ;  /* 0x0001bc0501007387 */ /* 0x0003e80000100800 */
[----:B------:R-:W3:Y:S01]  /*1dc30*/  LDL.LU R34, [R1+0x4c] ;  /* 0x00004c0001227983 */ /* 0x000ee20000300800 */
[----:B------:R-:W-:Y:S01]  /*1dc40*/  IMAD R21, R21, UR34, RZ ;  /* 0x0000002215157c24 */ /* 0x000fe2000f8e02ff */
[C---:B------:R-:W-:Y:S01]  /*1dc50*/  SEL R17, R20.reuse, R17, !P3 ;  /* 0x0000001114117207 */ /* 0x040fe20005800000 */
[----:B0-----:R-:W-:Y:S01]  /*1dc60*/  @P6 IMAD.MOV.U32 R22, RZ, RZ, R91 ;  /* 0x000000ffff166224 */ /* 0x001fe200078e005b */
[----:B------:R-:W3:Y:S01]  /*1dc70*/  LDL.LU R33, [R1+0x50] ;  /* 0x0000500001217983 */ /* 0x000ee20000300800 */
[----:B------:R-:W-:Y:S01]  /*1dc80*/  @P6 IMAD.MOV.U32 R23, RZ, RZ, R79 ;  /* 0x000000ffff176224 */ /* 0x000fe200078e004f */
[C---:B-1----:R-:W-:Y:S01]  /*1dc90*/  SEL R5, R20.reuse, R26, !P3 ;  /* 0x0000001a14057207 */ /* 0x042fe20005800000 */
[----:B------:R-:W0:Y:S01]  /*1dca0*/  LDCU UR34, c[0x0][0x3b0] ;  /* 0x00007600ff2277ac */ /* 0x000e220008000800 */
[----:B------:R2:W-:Y:S04]  /*1dcb0*/  STL [R1+0xdc], R21 ;  /* 0x0000dc1501007387 */ /* 0x0005e80000100800 */
[----:B------:R-:W3:Y:S04]  /*1dcc0*/  LDL.LU R29, [R1+0x140] ;  /* 0x00014000011d7983 */ /* 0x000ee80000300800 */
[----:B------:R-:W3:Y:S04]  /*1dcd0*/  LDL.LU R26, [R1+0x54] ;  /* 0x00005400011a7983 */ /* 0x000ee80000300800 */
[----:B------:R-:W3:Y:S01]  /*1dce0*/  @P6 LDG.E.U8 R6, desc[UR20][R22.64] ;  /* 0x0000001416066981 */ /* 0x000ee2000c1e1100 */
[----:B------:R-:W-:Y:S01]  /*1dcf0*/  IMAD R5, R5, UR33, RZ ;  /* 0x0000002105057c24 */ /* 0x000fe2000f8e02ff */
[----:B------:R-:W1:Y:S04]  /*1dd00*/  LDCU UR33, c[0x0][0x3b0] ;  /* 0x00007600ff2177ac */ /* 0x000e680008000800 */
[----:B------:R-:W-:Y:S01]  /*1dd10*/  STL [R1+0x1b8], R5 ;  /* 0x0001b80501007387 */ /* 0x000fe20000100800 */
[----:B--2---:R-:W-:-:S03]  /*1dd20*/  SEL R21, R20, R25, !P3 ;  /* 0x0000001914157207 */ /* 0x004fc60005800000 */
[----:B------:R-:W2:Y:S04]  /*1dd30*/  LDL.LU R25, [R1+0x58] ;  /* 0x0000580001197983 */ /* 0x000ea80000300800 */
[----:B------:R0:W-:Y:S02]  /*1dd40*/  STL [R1+0xf80], R8 ;  /* 0x000f800801007387 */ /* 0x0001e40000100800 */
[----:B0-----:R-:W-:Y:S01]  /*1dd50*/  IMAD R8, R21, UR32, RZ ;  /* 0x0000002015087c24 */ /* 0x001fe2000f8e02ff */
[----:B------:R-:W0:Y:S01]  /*1dd60*/  LDCU UR32, c[0x0][0x3b0] ;  /* 0x00007600ff2077ac */ /* 0x000e220008000800 */
[----:B-----5:R-:W-:-:S03]  /*1dd70*/  SEL R5, R20, R39, !P3 ;  /* 0x0000002714057207 */ /* 0x020fc60005800000 */
[----:B------:R-:W-:Y:S02]  /*1dd80*/  STL [R1+0xd8], R8 ;  /* 0x0000d80801007387 */ /* 0x000fe40000100800 */
[----:B------:R-:W-:Y:S01]  /*1dd90*/  IMAD R5, R5, UR31, RZ ;  /* 0x0000001f05057c24 */ /* 0x000fe2000f8e02ff */
[C---:B----4-:R-:W-:Y:S01]  /*1dda0*/  SEL R21, R20.reuse, R38, !P3 ;  /* 0x0000002614157207 */ /* 0x050fe20005800000 */
[----:B------:R-:W-:Y:S01]  /*1ddb0*/  IMAD R17, R17, UR45, RZ ;  /* 0x0000002d11117c24 */ /* 0x000fe2000f8e02ff */
[----:B------:R-:W4:Y:S02]  /*1ddc0*/  LDCU UR31, c[0x0][0x3b0] ;  /* 0x00007600ff1f77ac */ /* 0x000f240008000800 */
[----:B------:R5:W-:Y:S01]  /*1ddd0*/  STL [R1+0x138], R5 ;  /* 0x0001380501007387 */ /* 0x000be20000100800 */
[----:B------:R-:W0:Y:S01]  /*1dde0*/  LDCU UR45, c[0x0][0x3b0] ;  /* 0x00007600ff2d77ac */ /* 0x000e220008000800 */
[----:B-----5:R-:W-:-:S05]  /*1ddf0*/  SEL R5, R20, R35, !P3 ;  /* 0x0000002314057207 */ /* 0x020fca0005800000 */
[----:B------:R-:W-:Y:S01]  /*1de00*/  IMAD R8, R5, UR29, RZ ;  /* 0x0000001d05087c24 */ /* 0x000fe2000f8e02ff */
[----:B------:R-:W5:Y:S01]  /*1de10*/  LDCU UR29, c[0x0][0x3b0] ;  /* 0x00007600ff1d77ac */ /* 0x000f620008000800 */
[----:B---3--:R3:W-:Y:S02]  /*1de20*/  STL [R1+0xf7c], R7 ;  /* 0x000f7c0701007387 */ /* 0x0087e40000100800 */
[----:B---3--:R-:W-:Y:S01]  /*1de30*/  IMAD R7, R21, UR30, RZ ;  /* 0x0000001e15077c24 */ /* 0x008fe2000f8e02ff */
[----:B------:R-:W-:Y:S01]  /*1de40*/  SEL R5, R20, R34, !P3 ;  /* 0x0000002214057207 */ /* 0x000fe20005800000 */
[----:B------:R-:W3:Y:S03]  /*1de50*/  LDCU UR30, c[0x0][0x3b0] ;  /* 0x00007600ff1e77ac */ /* 0x000ee60008000800 */
[----:B------:R0:W-:Y:S02]  /*1de60*/  STL [R1+0x8c], R7 ;  /* 0x00008c0701007387 */ /* 0x0001e40000100800 */
[----:B0-----:R-:W-:-:S04]  /*1de70*/  LOP3.LUT R7, R19, 0x76, RZ, 0xfc, !PT ;  /* 0x0000007613077812 */ /* 0x001fc800078efcff */
[----:B------:R-:W-:Y:S01]  /*1de80*/  ISETP.LT.AND P2, PT, R7, R3, P0 ;  /* 0x000000030700720c */ /* 0x000fe20000741270 */
[----:B------:R-:W-:Y:S01]  /*1de90*/  IMAD R5, R5, UR28, RZ ;  /* 0x0000001c05057c24 */ /* 0x000fe2000f8e02ff */
[----:B------:R-:W-:Y:S01]  /*1dea0*/  STL [R1+0x128], R8 ;  /* 0x0001280801007387 */ /* 0x000fe20000100800 */
[----:B------:R-:W-:Y:S01]  /*1deb0*/  SEL R19, R20, R33, !P3 ;  /* 0x0000002114137207 */ /* 0x000fe20005800000 */
[----:B------:R-:W0:Y:S02]  /*1dec0*/  LDCU UR28, c[0x0][0x3b0] ;  /* 0x00007600ff1c77ac */ /* 0x000e240008000800 */
[----:B------:R1:W-:Y:S04]  /*1ded0*/  STL [R1+0x48], R5 ;  /* 0x0000480501007387 */ /* 0x0003e80000100800 */
[----:B------:R3:W-:Y:S03]  /*1dee0*/  STL [R1+0xf78], R6 ;  /* 0x000f780601007387 */ /* 0x0007e60000100800 */
[----:B------:R-:W-:-:S02]  /*1def0*/  @P2 IMAD.MOV.U32 R22, RZ, RZ, R28 ;  /* 0x000000ffff162224 */ /* 0x000fc400078e001c */
[----:B------:R-:W-:Y:S01]  /*1df00*/  @P2 IMAD.MOV.U32 R23, RZ, RZ, R27 ;  /* 0x000000ffff172224 */ /* 0x000fe200078e001b */
[----:B-1----:R-:W-:Y:S01]  /*1df10*/  SEL R5, R20, R26, !P3 ;  /* 0x0000001a14057207 */ /* 0x002fe20005800000 */
[----:B---3--:R-:W-:-:S03]  /*1df20*/  IMAD R6, R19, UR19, RZ ;  /* 0x0000001313067c24 */ /* 0x008fc6000f8e02ff */
[----:B------:R-:W3:Y:S01]  /*1df30*/  @P2 LDG.E.U8 R0, desc[UR20][R22.64] ;  /* 0x0000001416002981 */ /* 0x000ee2000c1e1100 */
[----:B------:R-:W-:Y:S01]  /*1df40*/  IMAD R5, R5, UR18, RZ ;  /* 0x0000001205057c24 */ /* 0x000fe2000f8e02ff */
[----:B------:R-:W-:Y:S01]  /*1df50*/  ISETP.GE.AND P6, PT, R29, RZ, PT ;  /* 0x000000ff1d00720c */ /* 0x000fe20003fc6270 */
[----:B------:R-:W1:Y:S01]  /*1df60*/  LDCU UR19, c[0x0][0x3b0] ;  /* 0x00007600ff1377ac */ /* 0x000e620008000800 */
[----:B------:R-:W-:Y:S01]  /*1df70*/  STL [R1+0x54], R6 ;  /* 0x0000540601007387 */ /* 0x000fe20000100800 */
[----:B--2---:R-:W-:-:S03]  /*1df80*/  SEL R19, R20, R25, !P3 ;  /* 0x0000001914137207 */ /* 0x004fc60005800000 */
[----:B------:R-:W-:Y:S01]  /*1df90*/  STL [R1+0x44], R5 ;  /* 0x0000440501007387 */ /* 0x000fe20000100800 */
[----:B------:R-:W-:Y:S01]  /*1dfa0*/  ISETP.LT.AND P2, PT, R2, R3, P0 ;  /* 0x000000030200720c */ /* 0x000fe20000741270 */
[----:B------:R-:W2:Y:S02]  /*1dfb0*/  LDCU UR18, c[0x0][0x3b0] ;  /* 0x00007600ff1277ac */ /* 0x000ea40008000800 */
[----:B------:R-:W2:Y:S04]  /*1dfc0*/  LDL.LU R50, [R1+0x80] ;  /* 0x0000800001327983 */ /* 0x000ea80000300800 */
[----:B------:R-:W2:Y:S04]  /*1dfd0*/  LDL.LU R49, [R1+0x7c] ;  /* 0x00007c0001317983 */ /* 0x000ea80000300800 */
[----:B------:R-:W3:Y:S04]  /*1dfe0*/  LDL.LU R48, [R1+0x78] ;  /* 0x0000780001307983 */ /* 0x000ee80000300800 */
[----:B------:R-:W4:Y:S04]  /*1dff0*/  LDL.LU R47, [R1+0x74] ;  /* 0x00007400012f7983 */ /* 0x000f280000300800 */
[----:B------:R-:W4:Y:S04]  /*1e000*/  LDL.LU R46, [R1+0x70] ;  /* 0x00007000012e7983 */ /* 0x000f280000300800 */
[----:B------:R-:W4:Y:S04]  /*1e010*/  LDL.LU R45, [R1+0x6c] ;  /* 0x00006c00012d7983 */ /* 0x000f280000300800 */
[----:B------:R-:W4:Y:S04]  /*1e020*/  LDL.LU R44, [R1+0x68] ;  /* 0x00006800012c7983 */ /* 0x000f280000300800 */
[----:B------:R-:W4:Y:S04]  /*1e030*/  LDL.LU R43, [R1+0x64] ;  /* 0x00006400012b7983 */ /* 0x000f280000300800 */
[----:B------:R-:W5:Y:S04]  /*1e040*/  LDL.LU R42, [R1+0x60] ;  /* 0x00006000012a7983 */ /* 0x000f680000300800 */
[----:B------:R-:W5:Y:S04]  /*1e050*/  LDL.LU R41, [R1+0x5c] ;  /* 0x00005c0001297983 */ /* 0x000f680000300800 */
[----:B------:R-:W5:Y:S04]  /*1e060*/  LDL.LU R40, [R1+0x84] ;  /* 0x0000840001287983 */ /* 0x000f680000300800 */
[----:B------:R-:W5:Y:S04]  /*1e070*/  LDL.LU R29, [R1+0x88] ;  /* 0x00008800011d7983 */ /* 0x000f680000300800 */
[----:B------:R-:W5:Y:S04]  /*1e080*/  LDL.LU R25, [R1+0x90] ;  /* 0x0000900001197983 */ /* 0x000f680000300800 */
[----:B------:R-:W5:Y:S04]  /*1e090*/  LDL.LU R39, [R1+0x94] ;  /* 0x0000940001277983 */ /* 0x000f680000300800 */
[----:B------:R-:W5:Y:S01]  /*1e0a0*/  LDL.LU R38, [R1+0x98] ;  /* 0x0000980001267983 */ /* 0x000f620000300800 */
[----:B------:R-:W-:-:S03]  /*1e0b0*/  IMAD R76, R19, UR7, RZ ;  /* 0x00000007134c7c24 */ /* 0x000fc6000f8e02ff */
[----:B------:R-:W5:Y:S01]  /*1e0c0*/  LDL.LU R28, [R1+0x9c] ;  /* 0x00009c00011c7983 */ /* 0x000f620000300800 */
[----:B--2---:R-:W-:-:S03]  /*1e0d0*/  SEL R3, R20, R49, !P3 ;  /* 0x0000003114037207 */ /* 0x004fc60005800000 */
[----:B------:R-:W2:Y:S01]  /*1e0e0*/  LDL.LU R37, [R1+0xa0] ;  /* 0x0000a00001257983 */ /* 0x000ea20000300800 */
[----:B---3--:R-:W-:-:S03]  /*1e0f0*/  SEL R2, R20, R48, !P3 ;  /* 0x0000003014027207 */ /* 0x008fc60005800000 */
[----:B------:R-:W3:Y:S01]  /*1e100*/  LDL.LU R36, [R1+0xa4] ;  /* 0x0000a40001247983 */ /* 0x000ee20000300800 */
[----:B----4-:R-:W-:-:S03]  /*1e110*/  SEL R9, R20, R43, !P3 ;  /* 0x0000002b14097207 */ /* 0x010fc60005800000 */
[----:B------:R-:W4:Y:S01]  /*1e120*/  LDL.LU R35, [R1+0xa8] ;  /* 0x0000a80001237983 */ /* 0x000f220000300800 */
[----:B-----5:R-:W-:-:S03]  /*1e130*/  SEL R8, R20, R40, !P3 ;  /* 0x0000002814087207 */ /* 0x020fc60005800000 */
[----:B------:R-:W5:Y:S01]  /*1e140*/  LDL.LU R34, [R1+0xac] ;  /* 0x0000ac0001227983 */ /* 0x000f620000300800 */
[----:B------:R-:W-:-:S03]  /*1e150*/  SEL R74, R20, R38, !P3 ;  /* 0x00000026144a7207 */ /* 0x000fc60005800000 */
[----:B------:R-:W2:Y:S01]  /*1e160*/  LDL.LU R33, [R1+0xb0] ;  /* 0x0000b00001217983 */ /* 0x000ea20000300800 */
[----:B------:R-:W-:Y:S01]  /*1e170*/  @!P6 IMAD.MOV R18, RZ, RZ, -R18 ;  /* 0x000000ffff12e224 */ /* 0x000fe200078e0a12 */
[----:B------:R-:W-:Y:S01]  /*1e180*/  SEL R19, R20, R31, !P3 ;  /* 0x0000001f14137207 */ /* 0x000fe20005800000 */
[----:B------:R-:W0:Y:S01]  /*1e190*/  LDCU UR7, c[0x0][0x3b0] ;  /* 0x00007600ff0777ac */ /* 0x000e220008000800 */
[----:B------:R-:W2:Y:S04]  /*1e1a0*/  LDL.LU R27, [R1+0xb4] ;  /* 0x0000b400011b7983 */ /* 0x000ea80000300800 */
[----:B------:R-:W3:Y:S04]  /*1e1b0*/  LDL.LU R26, [R1+0xb8] ;  /* 0x0000b800011a7983 */ /* 0x000ee80000300800 */
[----:B------:R-:W-:Y:S04]  /*1e1c0*/  STL [R1+0x1db8], R76 ;  /* 0x001db84c01007387 */ /* 0x000fe80000100800 */
[----:B------:R0:W-:Y:S02]  /*1e1d0*/  STL [R1+0xf74], R0 ;  /* 0x000f740001007387 */ /* 0x0001e40000100800 */
[----:B0-----:R-:W-:-:S04]  /*1e1e0*/  IMAD.MOV.U32 R0, RZ, RZ, R4 ;  /* 0x000000ffff007224 */ /* 0x001fc800078e0004 */
[----:B------:R-:W-:Y:S01]  /*1e1f0*/  @!P4 IMAD.MOV R0, RZ, RZ, -R0 ;  /* 0x000000ffff00c224 */ /* 0x000fe200078e0a00 */
[----:B------:R-:W-:-:S04]  /*1e200*/  SEL R76, R20, R46, !P3 ;  /* 0x0000002e144c7207 */ /* 0x000fc80005800000 */
[----:B------:R0:W-:Y:S04]  /*1e210*/  STL [R1+0x4c], R0 ;  /* 0x00004c0001007387 */ /* 0x0001e80000100800 */
[----:B------:R-:W-:Y:S01]  /*1e220*/  STL [R1+0x40], R3 ;  /* 0x0000400301007387 */ /* 0x000fe20000100800 */
[----:B0-----:R-:W-:-:S03]  /*1e230*/  SEL R0, R20, R47, !P3 ;  /* 0x0000002f14007207 */ /* 0x001fc60005800000 */
[----:B------:R0:W-:Y:S04]  /*1e240*/  STL [R1+0x3c], R2 ;  /* 0x00003c0201007387 */ /* 0x0001e80000100800 */
[----:B------:R-:W-:Y:S04]  /*1e250*/  STL [R1+0x1dec], R76 ;  /* 0x001dec4c01007387 */ /* 0x000fe80000100800 */
[----:B------:R1:W-:Y:S01]  /*1e260*/  STL [R1+0x38], R0 ;  /* 0x0000380001007387 */ /* 0x0003e20000100800 */
[----:B0-----:R-:W-:-:S05]  /*1e270*/  SEL R2, R20, R45, !P3 ;  /* 0x0000002d14027207 */ /* 0x001fca0005800000 */
[----:B------:R0:W-:Y:S01]  /*1e280*/  STL [R1+0x30], R2 ;  /* 0x0000300201007387 */ /* 0x0001e20000100800 */
[----:B-1----:R-:W-:-:S03]  /*1e290*/  SEL R0, R20, R44, !P3 ;  /* 0x0000002c14007207 */ /* 0x002fc60005800000 */
[----:B------:R-:W-:Y:S04]  /*1e2a0*/  STL [R1+0x1de8], R9 ;  /* 0x001de80901007387 */ /* 0x000fe80000100800 */
[----:B------:R1:W-:Y:S01]  /*1e2b0*/  STL [R1+0x24], R0 ;  /* 0x0000240001007387 */ /* 0x0003e20000100800 */
[C---:B0-----:R-:W-:Y:S02]  /*1e2c0*/  SEL R2, R20.reuse, R29, !P3 ;  /* 0x0000001d14027207 */ /* 0x041fe40005800000 */
[----:B-1----:R-:W-:-:S05]  /*1e2d0*/  SEL R0, R20, R42, !P3 ;  /* 0x0000002a14007207 */ /* 0x002fca0005800000 */
[----:B------:R0:W-:Y:S02]  /*1e2e0*/  STL [R1+0x1df0], R0 ;  /* 0x001df00001007387 */ /* 0x0001e40000100800 */
[----:B0-----:R-:W-:-:S05]  /*1e2f0*/  SEL R0, R20, R41, !P3 ;  /* 0x0000002914007207 */ /* 0x001fca0005800000 */
[----:B------:R0:W-:Y:S04]  /*1e300*/  STL [R1+0x20], R0 ;  /* 0x0000200001007387 */ /* 0x0001e80000100800 */
[----:B------:R-:W4:Y:S04]  /*1e310*/  LDL.LU R29, [R1+0xbc] ;  /* 0x0000bc00011d7983 */ /* 0x000f280000300800 */
[----:B------:R1:W-:Y:S01]  /*1e320*/  STL [R1+0x18], R2 ;  /* 0x0000180201007387 */ /* 0x0003e20000100800 */
[----:B0-----:R-:W-:-:S03]  /*1e330*/  SEL R0, R20, R25, !P3 ;  /* 0x0000001914007207 */ /* 0x001fc60005800000 */
[----:B------:R-:W4:Y:S01]  /*1e340*/  LDL.LU R25, [R1+0xc0] ;  /* 0x0000c00001197983 */ /* 0x000f220000300800 */
[----:B------:R-:W-:-:S03]  /*1e350*/  SEL R7, R20, R28, !P3 ;  /* 0x0000001c14077207 */ /* 0x000fc60005800000 */
[----:B------:R0:W-:Y:S04]  /*1e360*/  STL [R1+0x14], R0 ;  /* 0x0000140001007387 */ /* 0x0001e80000100800 */
[----:B------:R-:W5:Y:S04]  /*1e370*/  LDL.LU R28, [R1+0xc4] ;  /* 0x0000c400011c7983 */ /* 0x000f680000300800 */
[----:B------:R-:W5:Y:S01]  /*1e380*/  LDL.LU R55, [R1+0xc8] ;  /* 0x0000c80001377983 */ /* 0x000f620000300800 */
[----:B------:R-:W-:-:S03]  /*1e390*/  SEL R4, R20, R50, !P3 ;  /* 0x0000003214047207 */ /* 0x000fc60005800000 */
[----:B------:R-:W5:Y:S04]  /*1e3a0*/  LDL.LU R54, [R1+0xcc] ;  /* 0x0000cc0001367983 */ /* 0x000f680000300800 */
        /* <DEDUP_REMOVED lines=11> */
[----:B------:R-:W5:Y:S01]  /*1e460*/  LDL.LU R42, [R1+0x23c] ;  /* 0x00023c00012a7983 */ /* 0x000f620000300800 */
[----:B-1----:R-:W-:-:S03]  /*1e470*/  SEL R2, R20, R39, !P3 ;  /* 0x0000002714027207 */ /* 0x002fc60005800000 */
[----:B------:R-:W5:Y:S04]  /*1e480*/  LDL.LU R41, [R1+0x240] ;  /* 0x0002400001297983 */ /* 0x000f680000300800 */
[----:B------:R-:W5:Y:S01]  /*1e490*/  LDL.LU R40, [R1+0x244] ;  /* 0x0002440001287983 */ /* 0x000f620000300800 */
[----:B--2---:R-:W-:-:S03]  /*1e4a0*/  SEL R90, R20, R27, !P3 ;  /* 0x0000001b145a7207 */ /* 0x004fc60005800000 */
[----:B------:R-:W2:Y:S01]  /*1e4b0*/  LDL.LU R27, [R1+0x248] ;  /* 0x00024800011b7983 */ /* 0x000ea20000300800 */
[----:B---3--:R-:W-:-:S03]  /*1e4c0*/  SEL R89, R20, R26, !P3 ;  /* 0x0000001a14597207 */ /* 0x008fc60005800000 */
[----:B------:R-:W3:Y:S04]  /*1e4d0*/  LDL.LU R26, [R1+0x228] ;  /* 0x00022800011a7983 */ /* 0x000ee80000300800 */
[----:B------:R-:W3:Y:S04]  /*1e4e0*/  LDL.LU R39, [R1+0x22c] ;  /* 0x00022c0001277983 */ /* 0x000ee80000300800 */
[----:B------:R-:W3:Y:S01]  /*1e4f0*/  LDL.LU R38, [R1+0x1d4] ;  /* 0x0001d40001267983 */ /* 0x000ee20000300800 */
[----:B----4-:R-:W-:-:S03]  /*1e500*/  SEL R87, R20, R25, !P3 ;  /* 0x0000001914577207 */ /* 0x010fc60005800000 */
[----:B------:R-:W4:Y:S01]  /*1e510*/  LDL.LU R25, [R1+0x1f8] ;  /* 0x0001f80001197983 */ /* 0x000f220000300800 */
[C---:B------:R-:W-:Y:S02]  /*1e520*/  SEL R6, R20.reuse, R37, !P3 ;  /* 0x0000002514067207 */ /* 0x040fe40005800000 */
[C---:B------:R-:W-:Y:S01]  /*1e530*/  SEL R3, R20.reuse, R36, !P3 ;  /* 0x0000002414037207 */ /* 0x040fe20005800000 */
[----:B------:R-:W4:Y:S01]  /*1e540*/  LDL.LU R37, [R1+0x1fc] ;  /* 0x0001fc0001257983 */ /* 0x000f220000300800 */
[C---:B------:R-:W-:Y:S02]  /*1e550*/  SEL R93, R20.reuse, R35, !P3 ;  /* 0x00000023145d7207 */ /* 0x040fe40005800000 */
[C---:B-----5:R-:W-:Y:S01]  /*1e560*/  SEL R92, R20.reuse, R34, !P3 ;  /* 0x00000022145c7207 */ /* 0x060fe20005800000 */
[----:B------:R-:W5:Y:S01]  /*1e570*/  LDL.LU R36, [R1+0x204] ;  /* 0x0002040001247983 */ /* 0x000f620000300800 */
[----:B------:R-:W-:-:S03]  /*1e580*/  SEL R91, R20, R33, !P3 ;  /* 0x00000021145b7207 */ /* 0x000fc60005800000 */
[----:B------:R-:W5:Y:S01]  /*1e590*/  LDL.LU R35, [R1+0x1e4] ;  /* 0x0001e40001237983 */ /* 0x000f620000300800 */
[----:B------:R-:W-:-:S03]  /*1e5a0*/  SEL R88, R20, R29, !P3 ;  /* 0x0000001d14587207 */ /* 0x000fc60005800000 */
[----:B------:R-:W5:Y:S01]  /*1e5b0*/  LDL.LU R34, [R1+0x1cc] ;  /* 0x0001cc0001227983 */ /* 0x000f620000300800 */
[----:B------:R-:W-:-:S03]  /*1e5c0*/  SEL R86, R20, R28, !P3 ;  /* 0x0000001c14567207 */ /* 0x000fc60005800000 */
[----:B------:R-:W5:Y:S04]  /*1e5d0*/  LDL.LU R33, [R1+0x1ac] ;  /* 0x0001ac0001217983 */ /* 0x000f680000300800 */
[----:B------:R-:W5:Y:S04]  /*1e5e0*/  LDL.LU R29, [R1+0x1b0] ;  /* 0x0001b000011d7983 */ /* 0x000f680000300800 */
[----:B------:R-:W5:Y:S01]  /*1e5f0*/  LDL.LU R28, [R1+0x1a8] ;  /* 0x0001a800011c7983 */ /* 0x000f620000300800 */
[----:B--2---:R-:W-:-:S03]  /*1e600*/  SEL R67, R20, R27, !P3 ;  /* 0x0000001b14437207 */ /* 0x004fc60005800000 */
[----:B------:R-:W2:Y:S01]  /*1e610*/  LDL.LU R27, [R1+0x1a4] ;  /* 0x0001a400011b7983 */ /* 0x000ea20000300800 */
[----:B---3--:R-:W-:-:S03]  /*1e620*/  SEL R66, R20, R26, !P3 ;  /* 0x0000001a14427207 */ /* 0x008fc60005800000 */
[----:B------:R-:W3:Y:S01]  /*1e630*/  LDL.LU R26, [R1+0x178] ;  /* 0x00017800011a7983 */ /* 0x000ee20000300800 */
[----:B----4-:R-:W-:-:S03]  /*1e640*/  SEL R63, R20, R25, !P3 ;  /* 0x00000019143f7207 */ /* 0x010fc60005800000 */
[----:B------:R-:W4:Y:S01]  /*1e650*/  LDL.LU R25, [R1+0x17c] ;  /* 0x00017c0001197983 */ /* 0x000f220000300800 */
[C---:B------:R-:W-:Y:S02]  /*1e660*/  SEL R82, R20.reuse, R52, !P3 ;  /* 0x0000003414527207 */ /* 0x040fe40005800000 */
[C---:B------:R-:W-:Y:S01]  /*1e670*/  SEL R81, R20.reuse, R51, !P3 ;  /* 0x0000003314517207 */ /* 0x040fe20005800000 */
[----:B------:R-:W4:Y:S01]  /*1e680*/  LDL.LU R52, [R1+0x180] ;  /* 0x0001800001347983 */ /* 0x000f220000300800 */
[C---:B------:R-:W-:Y:S02]  /*1e690*/  SEL R80, R20.reuse, R50, !P3 ;  /* 0x0000003214507207 */ /* 0x040fe40005800000 */
[C---:B------:R-:W-:Y:S01]  /*1e6a0*/  SEL R79, R20.reuse, R49, !P3 ;  /* 0x00000031144f7207 */ /* 0x040fe20005800000 */
[----:B------:R-:W4:Y:S01]  /*1e6b0*/  LDL.LU R51, [R1+0x1a0] ;  /* 0x0001a00001337983 */ /* 0x000f220000300800 */
[----:B------:R-:W-:-:S03]  /*1e6c0*/  SEL R78, R20, R48, !P3 ;  /* 0x00000030144e7207 */ /* 0x000fc60005800000 */
        /* <DEDUP_REMOVED lines=23> */
[----:B-----5:R-:W-:-:S03]  /*1e840*/  SEL R61, R20, R36, !P3 ;  /* 0x00000024143d7207 */ /* 0x020fc60005800000 */
[----:B------:R-:W5:Y:S01]  /*1e850*/  LDL.LU R38, [R1+0x144] ;  /* 0x0001440001267983 */ /* 0x000f620000300800 */
[----:B------:R-:W-:-:S03]  /*1e860*/  SEL R60, R20, R35, !P3 ;  /* 0x00000023143c7207 */ /* 0x000fc60005800000 */
[----:B------:R-:W5:Y:S01]  /*1e870*/  LDL.LU R37, [R1+0x148] ;  /* 0x0001480001257983 */ /* 0x000f620000300800 */
[----:B------:R-:W-:-:S03]  /*1e880*/  SEL R59, R20, R34, !P3 ;  /* 0x00000022143b7207 */ /* 0x000fc60005800000 */
[----:B------:R-:W5:Y:S01]  /*1e890*/  LDL.LU R36, [R1+0x14c] ;  /* 0x00014c0001247983 */ /* 0x000f620000300800 */
[----:B------:R-:W-:-:S03]  /*1e8a0*/  SEL R58, R20, R33, !P3 ;  /* 0x00000021143a7207 */ /* 0x000fc60005800000 */
[----:B------:R-:W5:Y:S01]  /*1e8b0*/  LDL.LU R35, [R1+0x150] ;  /* 0x0001500001237983 */ /* 0x000f620000300800 */
[----:B------:R-:W-:-:S03]  /*1e8c0*/  SEL R57, R20, R29, !P3 ;  /* 0x0000001d14397207 */ /* 0x000fc60005800000 */
[----:B------:R-:W5:Y:S01]  /*1e8d0*/  LDL.LU R34, [R1+0x10c] ;  /* 0x00010c0001227983 */ /* 0x000f620000300800 */
[C---:B------:R-:W-:Y:S02]  /*1e8e0*/  SEL R85, R20.reuse, R55, !P3 ;  /* 0x0000003714557207 */ /* 0x040fe40005800000 */
[C---:B------:R-:W-:Y:S01]  /*1e8f0*/  SEL R56, R20.reuse, R28, !P3 ;  /* 0x0000001c14387207 */ /* 0x040fe20005800000 */
[----:B------:R-:W5:Y:S01]  /*1e900*/  LDL.LU R33, [R1+0x110] ;  /* 0x0001100001217983 */ /* 0x000f620000300800 */
[----:B------:R-:W-:-:S03]  /*1e910*/  SEL R84, R20, R54, !P3 ;  /* 0x0000003614547207 */ /* 0x000fc60005800000 */
[----:B------:R-:W5:Y:S01]  /*1e920*/  LDL.LU R29, [R1+0x118] ;  /* 0x00011800011d7983 */ /* 0x000f620000300800 */
[----:B------:R-:W-:-:S03]  /*1e930*/  SEL R83, R20, R53, !P3 ;  /* 0x0000003514537207 */ /* 0x000fc60005800000 */
[----:B------:R-:W5:Y:S01]  /*1e940*/  LDL.LU R28, [R1+0x13c] ;  /* 0x00013c00011c7983 */ /* 0x000f620000300800 */
[----:B--2---:R-:W-:-:S03]  /*1e950*/  SEL R55, R20, R27, !P3 ;  /* 0x0000001b14377207 */ /* 0x004fc60005800000 */
[----:B------:R-:W2:Y:S01]  /*1e960*/  LDL.LU R27, [R1+0x134] ;  /* 0x00013400011b7983 */ /* 0x000ea20000300800 */
[----:B---3--:R-:W-:-:S03]  /*1e970*/  SEL R54, R20, R26, !P3 ;  /* 0x0000001a14367207 */ /* 0x008fc60005800000 */
[----:B------:R-:W3:Y:S01]  /*1e980*/  LDL.LU R26, [R1+0x11c] ;  /* 0x00011c00011a7983 */ /* 0x000ee20000300800 */
[----:B----4-:R-:W-:-:S03]  /*1e990*/  SEL R53, R20, R25, !P3 ;  /* 0x0000001914357207 */ /* 0x010fc60005800000 */
[----:B------:R-:W4:Y:S04]  /*1e9a0*/  LDL.LU R25, [R1+0x120] ;  /* 0x0001200001197983 */ /* 0x000f280000300800 */
[----:B------:R-:W4:Y:S04]  /*1e9b0*/  LDL.LU R24, [R1+0x124] ;  /* 0x0001240001187983 */ /* 0x000f280000300800 */
[----:B------:R-:W4:Y:S04]  /*1e9c0*/  LDL.LU R5, [R1+0x12c] ;  /* 0x00012c0001057983 */ /* 0x000f280000300800 */
[----:B------:R-:W4:Y:S04]  /*1e9d0*/  LDL.LU R21, [R1+0x130] ;  /* 0x0001300001157983 */ /* 0x000f280000300800 */
[----:B0-----:R-:W4:Y:S04]  /*1e9e0*/  LDL.LU R0, [R1+0x40] ;  /* 0x0000400001007983 */ /* 0x001f280000300800 */
[----:B------:R-:W4:Y:S04]  /*1e9f0*/  LDL.LU R76, [R1+0x3c] ;  /* 0x00003c00014c7983 */ /* 0x000f280000300800 */
[----:B------:R-:W4:Y:S01]  /*1ea00*/  LDL.LU R9, [R1+0x30] ;  /* 0x0000300001097983 */ /* 0x000f220000300800 */
[----:B------:R-:W-:-:S02]  /*1ea10*/  SEL R52, R20, R52, !P3 ;  /* 0x0000003414347207 */ /* 0x000fc40005800000 */
[C---:B------:R-:W-:Y:S02]  /*1ea20*/  SEL R51, R20.reuse, R51, !P3 ;  /* 0x0000003314337207 */ /* 0x040fe40005800000 */
[C---:B------:R-:W-:Y:S02]  /*1ea30*/  SEL R50, R20.reuse, R50, !P3 ;  /* 0x0000003214327207 */ /* 0x040fe40005800000 */
[C---:B------:R-:W-:Y:S02]  /*1ea40*/  SEL R49, R20.reuse, R49, !P3 ;  /* 0x0000003114317207 */ /* 0x040fe40005800000 */
[C---:B------:R-:W-:Y:S02]  /*1ea50*/  SEL R48, R20.reuse, R48, !P3 ;  /* 0x0000003014307207 */ /* 0x040fe40005800000 */
[C---:B------:R-:W-:Y:S02]  /*1ea60*/  SEL R47, R20.reuse, R47, !P3 ;  /* 0x0000002f142f7207 */ /* 0x040fe40005800000 */
        /* <DEDUP_REMOVED lines=9> */
[C---:B-----5:R-:W-:Y:S02]  /*1eb00*/  SEL R38, R20.reuse, R38, !P3 ;  /* 0x0000002614267207 */ /* 0x060fe40005800000 */
[C---:B------:R-:W-:Y:S02]  /*1eb10*/  SEL R37, R20.reuse, R37, !P3 ;  /* 0x0000002514257207 */ /* 0x040fe40005800000 */
[C---:B------:R-:W-:Y:S02]  /*1eb20*/  SEL R36, R20.reuse, R36, !P3 ;  /* 0x0000002414247207 */ /* 0x040fe40005800000 */
[----:B------:R-:W-:-:S02]  /*1eb30*/  SEL R35, R20, R35, !P3 ;  /* 0x0000002314237207 */ /* 0x000fc40005800000 */
[C---:B------:R-:W-:Y:S02]  /*1eb40*/  SEL R34, R20.reuse, R34, !P3 ;  /* 0x0000002214227207 */ /* 0x040fe40005800000 */
[C---:B------:R-:W-:Y:S02]  /*1eb50*/  SEL R33, R20.reuse, R33, !P3 ;  /* 0x0000002114217207 */ /* 0x040fe40005800000 */
[C---:B------:R-:W-:Y:S02]  /*1eb60*/  SEL R29, R20.reuse, R29, !P3 ;  /* 0x0000001d141d7207 */ /* 0x040fe40005800000 */
[C---:B------:R-:W-:Y:S02]  /*1eb70*/  SEL R28, R20.reuse, R28, !P3 ;  /* 0x0000001c141c7207 */ /* 0x040fe40005800000 */
[C---:B--2---:R-:W-:Y:S02]  /*1eb80*/  SEL R27, R20.reuse, R27, !P3 ;  /* 0x0000001b141b7207 */ /* 0x044fe40005800000 */
[----:B---3--:R-:W-:-:S02]  /*1eb90*/  SEL R26, R20, R26, !P3 ;  /* 0x0000001a141a7207 */ /* 0x008fc40005800000 */
[C---:B----4-:R-:W-:Y:S02]  /*1eba0*/  SEL R25, R20.reuse, R25, !P3 ;  /* 0x0000001914197207 */ /* 0x050fe40005800000 */
[C---:B------:R-:W-:Y:S02]  /*1ebb0*/  SEL R24, R20.reuse, R24, !P3 ;  /* 0x0000001814187207 */ /* 0x040fe40005800000 */
[C---:B------:R-:W-:Y:S02]  /*1ebc0*/  SEL R23, R20.reuse, R5, !P3 ;  /* 0x0000000514177207 */ /* 0x040fe40005800000 */
[C---:B------:R-:W-:Y:S02]  /*1ebd0*/  SEL R22, R20.reuse, R21, !P3 ;  /* 0x0000001514167207 */ /* 0x040fe40005800000 */
[----:B------:R-:W-:Y:S02]  /*1ebe0*/  SEL R21, R20, R32, !P3 ;  /* 0x0000002014157207 */ /* 0x000fe40005800000 */
[----:B------:R-:W2:Y:S01]  /*1ebf0*/  LDL.LU R32, [R1+0x14] ;  /* 0x0000140001207983 */ /* 0x000ea20000300800 */
[----:B------:R-:W-:Y:S01]  /*1ec00*/  IMAD R0, R0, UR39, RZ ;  /* 0x0000002700007c24 */ /* 0x000fe2000f8e02ff */
[----:B------:R-:W-:-:S02]  /*1ec10*/  SEL R5, R20, R30, !P3 ;  /* 0x0000001e14057207 */ /* 0x000fc40005800000 */
[----:B------:R-:W3:Y:S01]  /*1ec20*/  LDL.LU R31, [R1+0x18] ;  /* 0x00001800011f7983 */ /* 0x000ee20000300800 */
[----:B------:R-:W-:-:S03]  /*1ec30*/  IMAD R76, R76, UR39, RZ ;  /* 0x000000274c4c7c24 */ /* 0x000fc6000f8e02ff */
[----:B------:R-:W4:Y:S04]  /*1ec40*/  LDL.LU R30, [R1+0x38] ;  /* 0x00003800011e7983 */ /* 0x000f280000300800 */
[----:B------:R0:W-:Y:S04]  /*1ec50*/  STL [R1+0x1d94], R20 ;  /* 0x001d941401007387 */ /* 0x0001e80000100800 */
[----:B0-----:R-:W5:Y:S04]  /*1ec60*/  LDL.LU R20, [R1+0x20] ;  /* 0x0000200001147983 */ /* 0x001f680000300800 */
[----:B------:R0:W-:Y:S04]  /*1ec70*/  STL [R1+0x40], R0 ;  /* 0x0000400001007387 */ /* 0x0001e80000100800 */
[----:B0-----:R-:W2:Y:S04]  /*1ec80*/  LDL.LU R0, [R1+0x1df0] ;  /* 0x001df00001007983 */ /* 0x001ea80000300800 */
[----:B------:R0:W-:Y:S04]  /*1ec90*/  STL [R1+0x3c], R76 ;  /* 0x00003c4c01007387 */ /* 0x0001e80000100800 */
[----:B0-----:R-:W3:Y:S01]  /*1eca0*/  LDL.LU R76, [R1+0x1dec] ;  /* 0x001dec00014c7983 */ /* 0x001ee20000300800 */
[----:B------:R-:W-:-:S02]  /*1ecb0*/  IMAD R9, R9, UR39, RZ ;  /* 0x0000002709097c24 */ /* 0x000fc4000f8e02ff */
[----:B------:R-:W-:Y:S02]  /*1ecc0*/  IMAD R74, R74, UR39, RZ ;  /* 0x000000274a4a7c24 */ /* 0x000fe4000f8e02ff */
[----:B--2---:R-:W-:Y:S02]  /*1ecd0*/  IMAD R0, R0, UR39, RZ ;  /* 0x0000002700007c24 */ /* 0x004fe4000f8e02ff */
[----:B---3--:R-:W-:-:S05]  /*1ece0*/  IMAD R76, R76, UR39, RZ ;  /* 0x000000274c4c7c24 */ /* 0x008fca000f8e02ff */
[----:B------:R0:W-:Y:S04]  /*1ecf0*/  STL [R1+0x1ddc], R76 ;  /* 0x001ddc4c01007387 */ /* 0x0001e80000100800 */
[----:B0-----:R-:W2:Y:S04]  /*1ed00*/  LDL.LU R76, [R1+0x24] ;  /* 0x00002400014c7983 */ /* 0x001ea80000300800 */
[----:B------:R0:W-:Y:S04]  /*1ed10*/  STL [R1+0x30], R9 ;  /* 0x0000300901007387 */ /* 0x0001e80000100800 */
[----:B0-----:R-:W3:Y:S04]  /*1ed20*/  LDL.LU R9, [R1+0x1de8] ;  /* 0x001de80001097983 */ /* 0x001ee80000300800 */
[----:B------:R0:W-:Y:S02]  /*1ed30*/  STL [R1+0x1dbc], R0 ;  /* 0x001dbc0001007387 */ /* 0x0001e40000100800 */
[----:B0-----:R-:W-:-:S02]  /*1ed40*/  IMAD R0, R31, UR39, RZ ;  /* 0x000000271f007c24 */ /* 0x001fc4000f8e02ff */
[----:B------:R-:W-:-:S03]  /*1ed50*/  IMAD R31, R7, UR39, RZ ;  /* 0x00000027071f7c24 */ /* 0x000fc6000f8e02ff */
[----:B------:R0:W-:Y:S04]  /*1ed60*/  STL [R1+0x18], R0 ;  /* 0x0000180001007387 */ /* 0x0001e80000100800 */
[----:B------:R-:W-:Y:S04]  /*1ed70*/  STL [R1+0x1db0], R74 ;  /* 0x001db04a01007387 */ /* 0x000fe80000100800 */
[----:B------:R-:W3:Y:S01]  /*1ed80*/  LDL.LU R7, [R1+0x1de4] ;  /* 0x001de40001077983 */ /* 0x000ee20000300800 */
[----:B0-----:R-:W-:-:S03]  /*1ed90*/  IMAD R0, R6, UR39, RZ ;  /* 0x0000002706007c24 */ /* 0x001fc6000f8e02ff */
[----:B------:R-:W3:Y:S01]  /*1eda0*/  LDL.LU R6, [R1+0x1de0] ;  /* 0x001de00001067983 */ /* 0x000ee20000300800 */
[----:B------:R-:W-:Y:S02]  /*1edb0*/  IMAD R3, R3, UR39, RZ ;  /* 0x0000002703037c24 */ /* 0x000fe4000f8e02ff */
[----:B------:R-:W-:Y:S02]  /*1edc0*/  IMAD R91, R91, UR39, RZ ;  /* 0x000000275b5b7c24 */ /* 0x000fe4000f8e02ff */
[----:B------:R-:W-:Y:S02]  /*1edd0*/  IMAD R65, R65, UR75, RZ ;  /* 0x0000004b41417c24 */ /* 0x000fe4000f8e02ff */
[----:B------:R-:W-:Y:S01]  /*1ede0*/  IMAD R63, R63, UR73, RZ ;  /* 0x000000493f3f7c24 */ /* 0x000fe2000f8e02ff */
[----:B------:R3:W-:Y:S01]  /*1edf0*/  STL [R1+0x1dac], R3 ;  /* 0x001dac0301007387 */ /* 0x0007e20000100800 */
[----:B------:R-:W-:Y:S01]  /*1ee00*/  IMAD R61, R61, UR71, RZ ;  /* 0x000000473d3d7c24 */ /* 0x000fe2000f8e02ff */
[----:B------:R-:W0:Y:S01]  /*1ee10*/  LDCU UR71, c[0x0][0x3b0] ;  /* 0x00007600ff4777ac */ /* 0x000e220008000800 */
[----:B------:R-:W-:Y:S01]  /*1ee20*/  IMAD R59, R59, UR69, RZ ;  /* 0x000000453b3b7c24 */ /* 0x000fe2000f8e02ff */
[----:B------:R-:W-:Y:S01]  /*1ee30*/  STL [R1+0x1da8], R91 ;  /* 0x001da85b01007387 */ /* 0x000fe20000100800 */
[----:B------:R-:W-:Y:S01]  /*1ee40*/  IMAD R4, R4, UR39, RZ ;  /* 0x0000002704047c24 */ /* 0x000fe2000f8e02ff */
[----:B------:R-:W1:Y:S01]  /*1ee50*/  LDCU UR69, c[0x0][0x3b0] ;  /* 0x00007600ff4577ac */ /* 0x000e620008000800 */
[----:B------:R-:W-:Y:S01]  /*1ee60*/  IMAD R57, R57, UR67, RZ ;  /* 0x0000004339397c24 */ /* 0x000fe2000f8e02ff */
[----:B------:R-:W-:Y:S01]  /*1ee70*/  STL [R1+0x1dc0], R65 ;  /* 0x001dc04101007387 */ /* 0x000fe20000100800 */
[----:B------:R-:W-:Y:S01]  /*1ee80*/  IMAD R55, R55, UR65, RZ ;  /* 0x0000004137377c24 */ /* 0x000fe2000f8e02ff */
[----:B------:R-:W0:Y:S01]  /*1ee90*/  LDCU UR65, c[0x0][0x3b0] ;  /* 0x00007600ff4177ac */ /* 0x000e220008000800 */
[----:B------:R-:W-:Y:S01]  /*1eea0*/  IMAD R53, R53, UR63, RZ ;  /* 0x0000003f35357c24 */ /* 0x000fe2000f8e02ff */
[----:B------:R-:W-:Y:S01]  /*1eeb0*/  STL [R1+0x1dc4], R63 ;  /* 0x001dc43f01007387 */ /* 0x000fe20000100800 */
[----:B----4-:R-:W-:Y:S01]  /*1eec0*/  IMAD R30, R30, UR39, RZ ;  /* 0x000000271e1e7c24 */ /* 0x010fe2000f8e02ff */
[----:B------:R-:W4:Y:S02]  /*1eed0*/  LDCU UR63, c[0x0][0x3b0] ;  /* 0x00007600ff3f77ac */ /* 0x000f240008000800 */
[----:B------:R-:W-:Y:S01]  /*1eee0*/  STL [R1+0x1dc8], R61 ;  /* 0x001dc83d01007387 */ /* 0x000fe20000100800 */
[----:B-----5:R-:W-:Y:S01]  /*1eef0*/  IMAD R20, R20, UR39, RZ ;  /* 0x0000002714147c24 */ /* 0x020fe2000f8e02ff */
[----:B------:R-:W5:Y:S02]  /*1ef00*/  LDCU UR67, c[0x0][0x3b0] ;  /* 0x00007600ff4377ac */ /* 0x000f640008000800 */
[----:B------:R-:W-:Y:S01]  /*1ef10*/  STL [R1+0x1dcc], R59 ;  /* 0x001dcc3b01007387 */ /* 0x000fe20000100800 */
[----:B------:R-:W-:Y:S01]  /*1ef20*/  IMAD R32, R32, UR39, RZ ;  /* 0x0000002720207c24 */ /* 0x000fe2000f8e02ff */
[----:B------:R-:W0:Y:S02]  /*1ef30*/  LDCU UR73, c[0x0][0x3b0] ;  /* 0x00007600ff4977ac */ /* 0x000e240008000800 */
[----:B------:R-:W-:Y:S01]  /*1ef40*/  STL [R1+0x1dd0], R57 ;  /* 0x001dd03901007387 */ /* 0x000fe20000100800 */
[----:B------:R-:W-:Y:S01]  /*1ef50*/  IMAD R93, R93, UR39, RZ ;  /* 0x000000275d5d7c24 */ /* 0x000fe2000f8e02ff */
[----:B------:R-:W0:Y:S02]  /*1ef60*/  LDCU UR75, c[0x0][0x3b0] ;  /* 0x00007600ff4b77ac */ /* 0x000e240008000800 */
[----:B------:R-:W-:Y:S04]  /*1ef70*/  STL [R1+0x1dd4], R55 ;  /* 0x001dd43701007387 */ /* 0x000fe80000100800 */
[----:B------:R0:W-:Y:S01]  /*1ef80*/  STL [R1+0x1dd8], R53 ;  /* 0x001dd83501007387 */ /* 0x0001e20000100800 */
[----:B------:R-:W-:-:S02]  /*1ef90*/  IMAD R90, R90, UR39, RZ ;  /* 0x000000275a5a7c24 */ /* 0x000fc4000f8e02ff */
[----:B------:R-:W-:Y:S02]  /*1efa0*/  IMAD R88, R88, UR39, RZ ;  /* 0x0000002758587c24 */ /* 0x000fe4000f8e02ff */
[----:B------:R-:W-:Y:S02]  /*1efb0*/  IMAD R86, R86, UR39, RZ ;  /* 0x0000002756567c24 */ /* 0x000fe4000f8e02ff */
[----:B------:R-:W-:Y:S02]  /*1efc0*/  IMAD R84, R84, UR39, RZ ;  /* 0x0000002754547c24 */ /* 0x000fe4000f8e02ff */
[----:B--2---:R-:W-:Y:S01]  /*1efd0*/  IMAD R76, R76, UR39, RZ ;  /* 0x000000274c4c7c24 */ /* 0x004fe2000f8e02ff */
[-C--:B---3--:R-:W-:Y:S02]  /*1efe0*/  IADD3 R3, P4, PT, R4, R7.reuse, RZ ;  /* 0x0000000704037210 */ /* 0x088fe40007f9e0ff */
[-C--:B0-----:R-:W-:Y:S02]  /*1eff0*/  IADD3 R53, P5, PT, R30, R7.reuse, RZ ;  /* 0x000000071e357210 */ /* 0x081fe40007fbe0ff */
[----:B------:R-:W-:Y:S01]  /*1f000*/  LEA.HI.X.SX32 R4, R4, R6, 0x1, P4 ;  /* 0x0000000604047211 */ /* 0x000fe200020f0eff */
[----:B------:R0:W-:Y:S04]  /*1f010*/  STL [R1+0x5c0], R3 ;  /* 0x0005c00301007387 */ /* 0x0001e80000100800 */
[----:B------:R2:W-:Y:S01]  /*1f020*/  STL [R1+0x620], R53 ;  /* 0x0006203501007387 */ /* 0x0005e20000100800 */
[----:B0-----:R-:W-:-:S03]  /*1f030*/  IADD3 R3, P6, PT, R76, R7, RZ ;  /* 0x000000074c037210 */ /* 0x001fc60007fde0ff */
[----:B------:R0:W-:Y:S01]  /*1f040*/  STL [R1+0x5bc], R4 ;  /* 0x0005bc0401007387 */ /* 0x0001e20000100800 */
[----:B--2---:R-:W-:-:S03]  /*1f050*/  IADD3 R53, P4, PT, R20, R7, RZ ;  /* 0x0000000714357210 */ /* 0x004fc60007f9e0ff */
[----:B------:R2:W-:Y:S01]  /*1f060*/  STL [R1+0x660], R3 ;  /* 0x0006600301007387 */ /* 0x0005e20000100800 */
[----:B0-----:R-:W-:-:S03]  /*1f070*/  LEA.HI.X.SX32 R4, R30, R6, 0x1, P5 ;  /* 0x000000061e047211 */ /* 0x001fc600028f0eff */
[----:B------:R-:W-:Y:S01]  /*1f080*/  STL [R1+0x11d0], R53 ;  /* 0x0011d03501007387 */ /* 0x000fe20000100800 */
[----:B--2---:R-:W-:-:S03]  /*1f090*/  IADD3 R3, P5, PT, R32, R7, RZ ;  /* 0x0000000720037210 */ /* 0x004fc60007fbe0ff */
[----:B------:R0:W-:Y:S01]  /*1f0a0*/  STL [R1+0x61c], R4 ;  /* 0x00061c0401007387 */ /* 0x0001e20000100800 */
[----:B------:R-:W-:-:S03]  /*1f0b0*/  LEA.HI.X.SX32 R30, R76, R6, 0x1, P6 ;  /* 0x000000064c1e7211 */ /* 0x000fc600030f0eff */
[----:B------:R-:W2:Y:S04]  /*1f0c0*/  LDL.LU R76, [R1+0x1ddc] ;  /* 0x001ddc00014c7983 */ /* 0x000ea80000300800 */
[----:B------:R3:W-:Y:S01]  /*1f0d0*/  STL [R1+0x11e8], R3 ;  /* 0x0011e80301007387 */ /* 0x0007e20000100800 */
[----:B0-----:R-:W-:-:S03]  /*1f0e0*/  LEA.HI.X.SX32 R4, R20, R6, 0x1, P4 ;  /* 0x0000000614047211 */ /* 0x001fc600020f0eff */
[----:B------:R-:W-:Y:S01]  /*1f0f0*/  STL [R1+0x65c], R30 ;  /* 0x00065c1e01007387 */ /* 0x000fe20000100800 */
[-C--:B------:R-:W-:Y:S02]  /*1f100*/  IADD3 R20, P4, PT, R93, R7.reuse, RZ ;  /* 0x000000075d147210 */ /* 0x080fe40007f9e0ff */
[----:B---3--:R-:W-:-:S05]  /*1f110*/  IADD3 R3, P6, PT, R31, R7, RZ ;  /* 0x000000071f037210 */ /* 0x008fca0007fde0ff */
[----:B------:R0:W-:Y:S04]  /*1f120*/  STL [R1+0x1200], R3 ;  /* 0x0012000301007387 */ /* 0x0001e80000100800 */
[----:B------:R3:W-:Y:S01]  /*1f130*/  STL [R1+0x11cc], R4 ;  /* 0x0011cc0401007387 */ /* 0x0007e20000100800 */
[----:B0-----:R-:W-:-:S03]  /*1f140*/  LEA.HI.X.SX32 R3, R32, R6, 0x1, P5 ;  /* 0x0000000620037211 */ /* 0x001fc600028f0eff */
[----:B------:R0:W-:Y:S01]  /*1f150*/  STL [R1+0x1218], R20 ;  /* 0x0012181401007387 */ /* 0x0001e20000100800 */
[----:B---3--:R-:W-:-:S03]  /*1f160*/  IADD3 R4, P5, PT, R90, R7, RZ ;  /* 0x000000075a047210 */ /* 0x008fc60007fbe0ff */
[----:B------:R3:W-:Y:S01]  /*1f170*/  STL [R1+0x11e4], R3 ;  /* 0x0011e40301007387 */ /* 0x0007e20000100800 */
[----:B0-----:R-:W-:-:S03]  /*1f180*/  LEA.HI.X.SX32 R20, R31, R6, 0x1, P6 ;  /* 0x000000061f147211 */ /* 0x001fc600030f0eff */
[----:B------:R0:W-:Y:S01]  /*1f190*/  STL [R1+0x1230], R4 ;  /* 0x0012300401007387 */ /* 0x0001e20000100800 */
[----:B---3--:R-:W-:-:S03]  /*1f1a0*/  IADD3 R3, P6, PT, R88, R7, RZ ;  /* 0x0000000758037210 */ /* 0x008fc60007fde0ff */
[----:B------:R3:W-:Y:S01]  /*1f1b0*/  STL [R1+0x11fc], R20 ;  /* 0x0011fc1401007387 */ /* 0x0007e20000100800 */
[-C--:B------:R-:W-:Y:S02]  /*1f1c0*/  LEA.HI.X.SX32 R30, R90, R6.reuse, 0x1, P5 ;  /* 0x000000065a1e7211 */ /* 0x080fe400028f0eff */
[----:B0-----:R-:W-:Y:S01]  /*1f1d0*/  LEA.HI.X.SX32 R4, R93, R6, 0x1, P4 ;  /* 0x000000065d047211 */ /* 0x001fe200020f0eff */
[----:B---3--:R-:W3:Y:S04]  /*1f1e0*/  LDL.LU R20, [R1+0x19c] ;  /* 0x00019c0001147983 */ /* 0x008ee80000300800 */
[----:B------:R0:W-:Y:S04]  /*1f1f0*/  STL [R1+0x1240], R3 ;  /* 0x0012400301007387 */ /* 0x0001e80000100800 */
[----:B------:R1:W-:Y:S01]  /*1f200*/  STL [R1+0x1214], R4 ;  /* 0x0012140401007387 */ /* 0x0003e20000100800 */
[----:B0-----:R-:W-:-:S05]  /*1f210*/  IADD3 R3, P4, PT, R86, R7, RZ ;  /* 0x0000000756037210 */ /* 0x001fca0007f9e0ff */
[----:B------:R0:W-:Y:S04]  /*1f220*/  STL [R1+0x1250], R3 ;  /* 0x0012500301007387 */ /* 0x0001e80000100800 */
[----:B------:R-:W-:Y:S01]  /*1f230*/  STL [R1+0x122c], R30 ;  /* 0x00122c1e01007387 */ /* 0x000fe20000100800 */
[----:B-1----:R-:W-:Y:S02]  /*1f240*/  IADD3 R4, P5, PT, R84, R7, RZ ;  /* 0x0000000754047210 */ /* 0x002fe40007fbe0ff */
[----:B0-----:R-:W-:Y:S02]  /*1f250*/  LEA.HI.X.SX32 R3, R88, R6, 0x1, P6 ;  /* 0x0000000658037211 */ /* 0x001fe400030f0eff */
[----:B------:R-:W2:Y:S04]  /*1f260*/  LDL.LU R88, [R1+0x198] ;  /* 0x0001980001587983 */ /* 0x000ea80000300800 */
[----:B------:R0:W-:Y:S04]  /*1f270*/  STL [R1+0x1260], R4 ;  /* 0x0012600401007387 */ /* 0x0001e80000100800 */
[----:B------:R1:W-:Y:S04]  /*1f280*/  STL [R1+0x123c], R3 ;  /* 0x00123c0301007387 */ /* 0x0003e80000100800 */
[----:B------:R-:W4:Y:S01]  /*1f290*/  LDL.LU R90, [R1+0x194] ;  /* 0x00019400015a7983 */ /* 0x000f220000300800 */
[----:B------:R-:W-:-:S02]  /*1f2a0*/  IMAD R82, R82, UR39, RZ ;  /* 0x0000002752527c24 */ /* 0x000fc4000f8e02ff */
[----:B------:R-:W-:-:S03]  /*1f2b0*/  IMAD R80, R80, UR39, RZ ;  /* 0x0000002750507c24 */ /* 0x000fc6000f8e02ff */
[-C--:B0-----:R-:W-:Y:S01]  /*1f2c0*/  IADD3 R4, P6, PT, R82, R7.reuse, RZ ;  /* 0x0000000752047210 */ /* 0x081fe20007fde0ff */
[----:B------:R-:W-:Y:S01]  /*1f2d0*/  IMAD R78, R78, UR39, RZ ;  /* 0x000000274e4e7c24 */ /* 0x000fe2000f8e02ff */
[----:B-1----:R-:W-:Y:S02]  /*1f2e0*/  LEA.HI.X.SX32 R3, R86, R6, 0x1, P4 ;  /* 0x0000000656037211 */ /* 0x002fe400020f0eff */
[----:B------:R-:W-:Y:S01]  /*1f2f0*/  IADD3 R30, P4, PT, R80, R7, RZ ;  /* 0x00000007501e7210 */ /* 0x000fe20007f9e0ff */
[----:B------:R0:W-:Y:S01]  /*1f300*/  STL [R1+0x1270], R4 ;  /* 0x0012700401007387 */ /* 0x0001e20000100800 */
[----:B------:R-:W-:-:S03]  /*1f310*/  IMAD R75, R75, UR39, RZ ;  /* 0x000000274b4b7c24 */ /* 0x000fc6000f8e02ff */
[----:B------:R1:W-:Y:S04]  /*1f320*/  STL [R1+0x124c], R3 ;  /* 0x00124c0301007387 */ /* 0x0003e80000100800 */
[----:B------:R-:W-:Y:S01]  /*1f330*/  STL [R1+0x1280], R30 ;  /* 0x0012801e01007387 */ /* 0x000fe20000100800 */
[----:B0-----:R-:W-:-:S03]  /*1f340*/  LEA.HI.X.SX32 R4, R84, R6, 0x1, P5 ;  /* 0x0000000654047211 */ /* 0x001fc600028f0eff */
[----:B------:R-:W5:Y:S01]  /*1f350*/  LDL.LU R93, [R1+0x114] ;  /* 0x00011400015d7983 */ /* 0x000f620000300800 */
[----:B-1----:R-:W-:-:S03]  /*1f360*/  IADD3 R3, P5, PT, R78, R7, RZ ;  /* 0x000000074e037210 */ /* 0x002fc60007fbe0ff */
[----:B------:R0:W-:Y:S04]  /*1f370*/  STL [R1+0x125c], R4 ;  /* 0x00125c0401007387 */ /* 0x0001e80000100800 */
[----:B------:R1:W-:Y:S01]  /*1f380*/  STL [R1+0x1290], R3 ;  /* 0x0012900301007387 */ /* 0x0003e20000100800 */
[----:B------:R-:W-:-:S03]  /*1f390*/  IMAD R72, R72, UR39, RZ ;  /* 0x0000002748487c24 */ /* 0x000fc6000f8e02ff */
[----:B------:R-:W5:Y:S01]  /*1f3a0*/  LDL.LU R31, [R1+0x108] ;  /* 0x00010800011f7983 */ /* 0x000f620000300800 */
[----:B0-----:R-:W-:Y:S02]  /*1f3b0*/  LEA.HI.X.SX32 R4, R82, R6, 0x1, P6 ;  /* 0x0000000652047211 */ /* 0x001fe400030f0eff */
[----:B-1----:R-:W-:-:S03]  /*1f3c0*/  IADD3 R3, P6, PT, R75, R7, RZ ;  /* 0x000000074b037210 */ /* 0x002fc60007fde0ff */
[----:B------:R0:W-:Y:S04]  /*1f3d0*/  STL [R1+0x126c], R4 ;  /* 0x00126c0401007387 */ /* 0x0001e80000100800 */
[----:B------:R-:W5:Y:S04]  /*1f3e0*/  LDL.LU R32, [R1+0x104] ;  /* 0x0001040001207983 */ /* 0x000f680000300800 */
[----:B------:R1:W-:Y:S01]  /*1f3f0*/  STL [R1+0x12a0], R3 ;  /* 0x0012a00301007387 */ /* 0x0003e20000100800 */
[----:B0-----:R-:W-:-:S03]  /*1f400*/  LEA.HI.X.SX32 R4, R80, R6, 0x1, P4 ;  /* 0x0000000650047211 */ /* 0x001fc600020f0eff */
[----:B------:R-:W5:Y:S01]  /*1f410*/  LDL.LU R30, [R1+0x100] ;  /* 0x00010000011e7983 */ /* 0x000f620000300800 */
[----:B------:R-:W-:Y:S01]  /*1f420*/  IMAD R70, R70, UR39, RZ ;  /* 0x0000002746467c24 */ /* 0x000fe2000f8e02ff */
[----:B-1----:R-:W-:Y:S02]  /*1f430*/  IADD3 R3, P4, PT, R72, R7, RZ ;  /* 0x0000000748037210 */ /* 0x002fe40007f9e0ff */
[----:B------:R0:W-:Y:S01]  /*1f440*/  STL [R1+0x127c], R4 ;  /* 0x00127c0401007387 */ /* 0x0001e20000100800 */
[-C--:B------:R-:W-:Y:S01]  /*1f450*/  LEA.HI.X.SX32 R55, R78, R6.reuse, 0x1, P5 ;  /* 0x000000064e377211 */ /* 0x080fe200028f0eff */
[----:B------:R-:W-:Y:S02]  /*1f460*/  IMAD R68, R68, UR39, RZ ;  /* 0x0000002744447c24 */ /* 0x000fe4000f8e02ff */
[----:B0-----:R-:W5:Y:S04]  /*1f470*/  LDL.LU R4, [R1+0xfc] ;  /* 0x0000fc0001047983 */ /* 0x001f680000300800 */
[----:B------:R0:W-:Y:S04]  /*1f480*/  STL [R1+0x12b0], R3 ;  /* 0x0012b00301007387 */ /* 0x0001e80000100800 */
[----:B------:R-:W5:Y:S01]  /*1f490*/  LDL.LU R53, [R1+0xf8] ;  /* 0x0000f80001357983 */ /* 0x000f620000300800 */
[----:B------:R-:W-:-:S02]  /*1f4a0*/  LEA.HI.X.SX32 R59, R75, R6, 0x1, P6 ;  /* 0x000000064b3b7211 */ /* 0x000fc400030f0eff */
[----:B0-----:R-:W-:Y:S01]  /*1f4b0*/  IADD3 R3, P5, PT, R70, R7, RZ ;  /* 0x0000000746037210 */ /* 0x001fe20007fbe0ff */
[----:B------:R0:W-:Y:S01]  /*1f4c0*/  STL [R1+0x128c], R55 ;  /* 0x00128c3701007387 */ /* 0x0001e20000100800 */
[----:B------:R-:W-:-:S03]  /*1f4d0*/  LEA.HI.X.SX32 R63, R72, R6, 0x1, P4 ;  /* 0x00000006483f7211 */ /* 0x000fc600020f0eff */
[----:B0-----:R-:W5:Y:S04]  /*1f4e0*/  LDL.LU R55, [R1+0xf4] ;  /* 0x0000f40001377983 */ /* 0x001f680000300800 */
[----:B------:R0:W-:Y:S04]  /*1f4f0*/  STL [R1+0x12c0], R3 ;  /* 0x0012c00301007387 */ /* 0x0001e80000100800 */
[----:B------:R-:W5:Y:S04]  /*1f500*/  LDL.LU R57, [R1+0xec] ;  /* 0x0000ec0001397983 */ /* 0x000f680000300800 */
[----:B------:R1:W-:Y:S01]  /*1f510*/  STL [R1+0x129c], R59 ;  /* 0x00129c3b01007387 */ /* 0x0003e20000100800 */
[----:B0-----:R-:W-:-:S03]  /*1f520*/  IADD3 R3, P6, PT, R68, R7, RZ ;  /* 0x0000000744037210 */ /* 0x001fc60007fde0ff */
[----:B-1----:R-:W5:Y:S04]  /*1f530*/  LDL.LU R59, [R1+0xe8] ;  /* 0x0000e800013b7983 */ /* 0x002f680000300800 */
[----:B------:R-:W-:Y:S04]  /*1f540*/  STL [R1+0x12d0], R3 ;  /* 0x0012d00301007387 */ /* 0x000fe80000100800 */
[----:B------:R-:W5:Y:S04]  /*1f550*/  LDL.LU R61, [R1+0xe4] ;  /* 0x0000e400013d7983 */ /* 0x000f680000300800 */
[----:B------:R0:W-:Y:S01]  /*1f560*/  STL [R1+0x12ac], R63 ;  /* 0x0012ac3f01007387 */ /* 0x0001e20000100800 */
[----:B------:R-:W-:-:S03]  /*1f570*/  LEA.HI.X.SX32 R70, R70, R6, 0x1, P5 ;  /* 0x0000000646467211 */ /* 0x000fc600028f0eff */
[----:B0-----:R-:W5:Y:S01]  /*1f580*/  LDL.LU R63, [R1+0xe0] ;  /* 0x0000e000013f7983 */ /* 0x001f620000300800 */
[----:B---3--:R-:W-:-:S05]  /*1f590*/  IADD3 R3, P4, PT, R20, R7, RZ ;  /* 0x0000000714037210 */ /* 0x008fca0007f9e0ff */
[----:B------:R-:W-:Y:S04]  /*1f5a0*/  STL [R1+0x12e0], R3 ;  /* 0x0012e00301007387 */ /* 0x000fe80000100800 */
[----:B------:R-:W3:Y:S04]  /*1f5b0*/  LDL.LU R65, [R1+0xdc] ;  /* 0x0000dc0001417983 */ /* 0x000ee80000300800 */
[----:B------:R0:W-:Y:S04]  /*1f5c0*/  STL [R1+0x12bc], R70 ;  /* 0x0012bc4601007387 */ /* 0x0001e80000100800 */
[----:B------:R-:W3:Y:S01]  /*1f5d0*/  LDL.LU R91, [R1+0xd8] ;  /* 0x0000d800015b7983 */ /* 0x000ee20000300800 */
[----:B0-----:R-:W-:-:S02]  /*1f5e0*/  LEA.HI.X.SX32 R70, R68, R6, 0x1, P6 ;  /* 0x0000000644467211 */ /* 0x001fc400030f0eff */
[----:B--2---:R-:W-:-:S05]  /*1f5f0*/  IADD3 R3, P5, PT, R88, R7, RZ ;  /* 0x0000000758037210 */ /* 0x004fca0007fbe0ff */
[----:B------:R0:W-:Y:S04]  /*1f600*/  STL [R1+0x12f0], R3 ;  /* 0x0012f00301007387 */ /* 0x0001e80000100800 */
[----:B0-----:R-:W2:Y:S01]  /*1f610*/  LDL.LU R3, [R1+0x8c] ;  /* 0x00008c0001037983 */ /* 0x001ea20000300800 */
[----:B----4-:R-:W-:-:S03]  /*1f620*/  IADD3 R68, P6, PT, R90, R7, RZ ;  /* 0x000000075a447210 */ /* 0x010fc60007fde0ff */
[----:B------:R0:W-:Y:S04]  /*1f630*/  STL [R1+0x12cc], R70 ;  /* 0x0012cc4601007387 */ /* 0x0001e80000100800 */
[----:B------:R-:W4:Y:S04]  /*1f640*/  LDL.LU R74, [R1+0x48] ;  /* 0x00004800014a7983 */ /* 0x000f280000300800 */
[----:B------:R5:W-:Y:S01]  /*1f650*/  STL [R1+0x1300], R68 ;  /* 0x0013004401007387 */ /* 0x000be20000100800 */
[----:B0-----:R-:W-:-:S03]  /*1f660*/  LEA.HI.X.SX32 R70, R20, R6, 0x1, P4 ;  /* 0x0000000614467211 */ /* 0x001fc600020f0eff */
[----:B------:R-:W4:Y:S01]  /*1f670*/  LDL.LU R20, [R1+0x44] ;  /* 0x0000440001147983 */ /* 0x000f220000300800 */
[----:B------:R-:W-:Y:S02]  /*1f680*/  LEA.HI.X.SX32 R72, R88, R6, 0x1, P5 ;  /* 0x0000000658487211 */ /* 0x000fe400028f0eff */
[-C--:B-----5:R-:W-:Y:S01]  /*1f690*/  IADD3 R68, P4, PT, R93, R7.reuse, RZ ;  /* 0x000000075d447210 */ /* 0x0a0fe20007f9e0ff */
[----:B------:R0:W-:Y:S04]  /*1f6a0*/  STL [R1+0x12dc], R70 ;  /* 0x0012dc4601007387 */ /* 0x0001e80000100800 */
[----:B------:R1:W-:Y:S01]  /*1f6b0*/  STL [R1+0x1310], R68 ;  /* 0x0013104401007387 */ /* 0x0003e20000100800 */
[----:B0-----:R-:W-:-:S03]  /*1f6c0*/  IADD3 R70, P5, PT, R31, R7, RZ ;  /* 0x000000071f467210 */ /* 0x001fc60007fbe0ff */
[----:B------:R0:W-:Y:S01]  /*1f6d0*/  STL [R1+0x12ec], R72 ;  /* 0x0012ec4801007387 */ /* 0x0001e20000100800 */
[----:B-1----:R-:W-:-:S03]  /*1f6e0*/  LEA.HI.X.SX32 R68, R90, R6, 0x1, P6 ;  /* 0x000000065a447211 */ /* 0x002fc600030f0eff */
[----:B------:R1:W-:Y:S01]  /*1f6f0*/  STL [R1+0x1320], R70 ;  /* 0x0013204601007387 */ /* 0x0003e20000100800 */
[----:B------:R-:W-:-:S03]  /*1f700*/  LEA.HI.X.SX32 R31, R31, R6, 0x1, P5 ;  /* 0x000000061f1f7211 */ /* 0x000fc600028f0eff */
[----:B------:R5:W-:Y:S01]  /*1f710*/  STL [R1+0x12fc], R68 ;  /* 0x0012fc4401007387 */ /* 0x000be20000100800 */
[----:B0-----:R-:W-:Y:S02]  /*1f720*/  IADD3 R72, P6, PT, R32, R7, RZ ;  /* 0x0000000720487210 */ /* 0x001fe40007fde0ff */
[----:B-1----:R-:W-:-:S03]  /*1f730*/  LEA.HI.X.SX32 R70, R93, R6, 0x1, P4 ;  /* 0x000000065d467211 */ /* 0x002fc600020f0eff */
[----:B------:R-:W-:Y:S01]  /*1f740*/  STL [R1+0x1330], R72 ;  /* 0x0013304801007387 */ /* 0x000fe20000100800 */
[----:B-----5:R-:W-:-:S03]  /*1f750*/  IADD3 R68, P4, PT, R30, R7, RZ ;  /* 0x000000071e447210 */ /* 0x020fc60007f9e0ff */
[----:B------:R-:W-:Y:S04]  /*1f760*/  STL [R1+0x130c], R70 ;  /* 0x00130c4601007387 */ /* 0x000fe80000100800 */
[----:B------:R0:W-:Y:S04]  /*1f770*/  STL [R1+0x1340], R68 ;  /* 0x0013404401007387 */ /* 0x0001e80000100800 */
[----:B------:R1:W-:Y:S01]  /*1f780*/  STL [R1+0x131c], R31 ;  /* 0x00131c1f01007387 */ /* 0x0003e20000100800 */
[----:B0-----:R-:W-:Y:S02]  /*1f790*/  LEA.HI.X.SX32 R68, R32, R6, 0x1, P6 ;  /* 0x0000000620447211 */ /* 0x001fe400030f0eff */
[----:B------:R-:W-:-:S02]  /*1f7a0*/  IADD3 R70, P5, PT, R4, R7, RZ ;  /* 0x0000000704467210 */ /* 0x000fc40007fbe0ff */
[----:B------:R-:W-:Y:S02]  /*1f7b0*/  LEA.HI.X.SX32 R32, R30, R6, 0x1, P4 ;  /* 0x000000061e207211 */ /* 0x000fe400020f0eff */
[-C--:B-1----:R-:W-:Y:S01]  /*1f7c0*/  IADD3 R31, P6, PT, R53, R7.reuse, RZ ;  /* 0x00000007351f7210 */ /* 0x082fe20007fde0ff */
[----:B------:R-:W-:Y:S04]  /*1f7d0*/  STL [R1+0x1350], R70 ;  /* 0x0013504601007387 */ /* 0x000fe80000100800 */
[----:B------:R-:W-:Y:S04]  /*1f7e0*/  STL [R1+0x132c], R68 ;  /* 0x00132c4401007387 */ /* 0x000fe80000100800 */
[----:B------:R0:W-:Y:S04]  /*1f7f0*/  STL [R1+0x1360], R31 ;  /* 0x0013601f01007387 */ /* 0x0001e80000100800 */
[----:B------:R-:W-:Y:S01]  /*1f800*/  STL [R1+0x133c], R32 ;  /* 0x00133c2001007387 */ /* 0x000fe20000100800 */
[----:B------:R-:W-:-:S02]  /*1f810*/  IADD3 R30, P4, PT, R55, R7, RZ ;  /* 0x00000007371e7210 */ /* 0x000fc40007f9e0ff */
[----:B0-----:R-:W-:-:S03]  /*1f820*/  LEA.HI.X.SX32 R31, R4, R6, 0x1, P5 ;  /* 0x00000006041f7211 */ /* 0x001fc600028f0eff */
[----:B------:R0:W-:Y:S01]  /*1f830*/  STL [R1+0x1370], R30 ;  /* 0x0013701e01007387 */ /* 0x0001e20000100800 */
[----:B------:R-:W-:-:S03]  /*1f840*/  IADD3 R4, P5, PT, R57, R7, RZ ;  /* 0x0000000739047210 */ /* 0x000fc60007fbe0ff */
[----:B------:R1:W-:Y:S04]  /*1f850*/  STL [R1+0x134c], R31 ;  /* 0x00134c1f01007387 */ /* 0x0003e80000100800 */
[----:B------:R5:W-:Y:S01]  /*1f860*/  STL [R1+0x1380], R4 ;  /* 0x0013800401007387 */ /* 0x000be20000100800 */
[-C--:B0-----:R-:W-:Y:S02]  /*1f870*/  LEA.HI.X.SX32 R30, R53, R6.reuse, 0x1, P6 ;  /* 0x00000006351e7211 */ /* 0x081fe400030f0eff */
[-C--:B-1----:R-:W-:Y:S02]  /*1f880*/  IADD3 R31, P6, PT, R59, R7.reuse, RZ ;  /* 0x000000073b1f7210 */ /* 0x082fe40007fde0ff */
[----:B-----5:R-:W-:Y:S01]  /*1f890*/  LEA.HI.X.SX32 R4, R55, R6, 0x1, P4 ;  /* 0x0000000637047211 */ /* 0x020fe200020f0eff */
[----:B------:R0:W-:Y:S04]  /*1f8a0*/  STL [R1+0x135c], R30 ;  /* 0x00135c1e01007387 */ /* 0x0001e80000100800 */
[----:B------:R1:W-:Y:S04]  /*1f8b0*/  STL [R1+0x1390], R31 ;  /* 0x0013901f01007387 */ /* 0x0003e80000100800 */
[----:B------:R5:W-:Y:S01]  /*1f8c0*/  STL [R1+0x136c], R4 ;  /* 0x00136c0401007387 */ /* 0x000be20000100800 */
[----:B0-----:R-:W-:-:S02]  /*1f8d0*/  IADD3 R30, P4, PT, R61, R7, RZ ;  /* 0x000000073d1e7210 */ /* 0x001fc40007f9e0ff */
[----:B-1----:R-:W-:-:S03]  /*1f8e0*/  LEA.HI.X.SX32 R31, R57, R6, 0x1, P5 ;  /* 0x00000006391f7211 */ /* 0x002fc600028f0eff */
[----:B------:R0:W-:Y:S01]  /*1f8f0*/  STL [R1+0x13a0], R30 ;  /* 0x0013a01e01007387 */ /* 0x0001e20000100800 */
[----:B-----5:R-:W-:-:S03]  /*1f900*/  IADD3 R4, P5, PT, R63, R7, RZ ;  /* 0x000000073f047210 */ /* 0x020fc60007fbe0ff */
[----:B------:R-:W-:Y:S04]  /*1f910*/  STL [R1+0x137c], R31 ;  /* 0x00137c1f01007387 */ /* 0x000fe80000100800 */
[----:B------:R1:W-:Y:S01]  /*1f920*/  STL [R1+0x13b0], R4 ;  /* 0x0013b00401007387 */ /* 0x0003e20000100800 */
[----:B0-----:R-:W-:-:S05]  /*1f930*/  LEA.HI.X.SX32 R30, R59, R6, 0x1, P6 ;  /* 0x000000063b1e7211 */ /* 0x001fca00030f0eff */
[----:B------:R0:W-:Y:S01]  /*1f940*/  STL [R1+0x138c], R30 ;  /* 0x00138c1e01007387 */ /* 0x0001e20000100800 */
[----:B-1----:R-:W-:Y:S01]  /*1f950*/  LEA.HI.X.SX32 R4, R61, R6, 0x1, P4 ;  /* 0x000000063d047211 */ /* 0x002fe200020f0eff */
[----:B------:R-:W-:Y:S01]  /*1f960*/  IMAD R66, R66, UR5, RZ ;  /* 0x0000000542427c24 */ /* 0x000fe2000f8e02ff */
[----:B------:R-:W1:Y:S01]  /*1f970*/  LDCU UR5, c[0x0][0x3b0] ;  /* 0x00007600ff0577ac */ /* 0x000e620008000800 */
[----:B------:R-:W-:Y:S02]  /*1f980*/  IMAD R64, R64, UR74, RZ ;  /* 0x0000004a40407c24 */ /* 0x000fe4000f8e02ff */
[----:B------:R-:W-:Y:S01]  /*1f990*/  IMAD R62, R62, UR72, RZ ;  /* 0x000000483e3e7c24 */ /* 0x000fe2000f8e02ff */
[----:B------:R-:W5:Y:S01]  /*1f9a0*/  LDCU UR72, c[0x0][0x3b0] ;  /* 0x00007600ff4877ac */ /* 0x000f620008000800 */
[----:B------:R-:W-:Y:S02]  /*1f9b0*/  IMAD R60, R60, UR70, RZ ;  /* 0x000000463c3c7c24 */ /* 0x000fe4000f8e02ff */
[----:B------:R-:W-:Y:S01]  /*1f9c0*/  IMAD R58, R58, UR68, RZ ;  /* 0x000000443a3a7c24 */ /* 0x000fe2000f8e02ff */
[----:B------:R-:W0:Y:S01]  /*1f9d0*/  LDCU UR68, c[0x0][0x3b0] ;  /* 0x00007600ff4477ac */ /* 0x000e220008000800 */
[----:B------:R-:W-:-:S02]  /*1f9e0*/  IMAD R56, R56, UR66, RZ ;  /* 0x0000004238387c24 */ /* 0x000fc4000f8e02ff */
[----:B------:R-:W-:Y:S01]  /*1f9f0*/  IMAD R54, R54, UR64, RZ ;  /* 0x0000004036367c24 */ /* 0x000fe2000f8e02ff */
[----:B------:R-:W0:Y:S01]  /*1fa00*/  LDCU UR64, c[0x0][0x3b0] ;  /* 0x00007600ff4077ac */ /* 0x000e220008000800 */
[----:B------:R-:W-:Y:S02]  /*1fa10*/  IMAD R52, R52, UR76, RZ ;  /* 0x0000004c34347c24 */ /* 0x000fe4000f8e02ff */
[----:B------:R-:W-:Y:S01]  /*1fa20*/  IMAD R50, R50, UR16, RZ ;  /* 0x0000001032327c24 */ /* 0x000fe2000f8e02ff */
[----:B------:R-:W0:Y:S01]  /*1fa30*/  LDCU UR66, c[0x0][0x3b0] ;  /* 0x00007600ff4277ac */ /* 0x000e220008000800 */
        /* <DEDUP_REMOVED lines=62> */
[----:B------:R-:W1:Y:S01]  /*1fe20*/  LDCU UR74, c[0x0][0x3b0] ;  /* 0x00007600ff4a77ac */ /* 0x000e620008000800 */
[----:B------:R-:W-:Y:S02]  /*1fe30*/  IMAD R22, R22, UR31, RZ ;  /* 0x0000001f16167c24 */ /* 0x000fe4000f8e02ff */
[----:B------:R-:W-:Y:S01]  /*1fe40*/  IMAD R19, R19, UR30, RZ ;  /* 0x0000001e13137c24 */ /* 0x000fe2000f8e02ff */
[----:B------:R-:W1:Y:S01]  /*1fe50*/  LDCU UR76, c[0x0][0x3b0] ;  /* 0x00007600ff4c77ac */ /* 0x000e620008000800 */
[----:B------:R-:W-:-:S02]  /*1fe60*/  IMAD R10, R10, UR29, RZ ;  /* 0x0000001d0a0a7c24 */ /* 0x000fc4000f8e02ff */
[----:B------:R-:W-:Y:S01]  /*1fe70*/  IMAD R12, R12, UR28, RZ ;  /* 0x0000001c0c0c7c24 */ /* 0x000fe2000f8e02ff */
[----:B------:R-:W1:Y:S01]  /*1fe80*/  LDCU UR16, c[0x0][0x3b0] ;  /* 0x00007600ff1077ac */ /* 0x000e620008000800 */
[-C--:B---3--:R-:W-:Y:S01]  /*1fe90*/  IADD3 R31, P6, PT, R65, R7.reuse, RZ ;  /* 0x00000007411f7210 */ /* 0x088fe20007fde0ff */
[----:B------:R-:W-:Y:S02]  /*1fea0*/  IMAD R14, R14, UR19, RZ ;  /* 0x000000130e0e7c24 */ /* 0x000fe4000f8e02ff */
[----:B------:R-:W-:Y:S01]  /*1feb0*/  IMAD R16, R16, UR18, RZ ;  /* 0x0000001210107c24 */ /* 0x000fe2000f8e02ff */
[----:B------:R-:W3:Y:S01]  /*1fec0*/  LDCU UR17, c[0x0][0x3b0] ;  /* 0x00007600ff1177ac */ /* 0x000ee20008000800 */
[----:B------:R5:W-:Y:S01]  /*1fed0*/  STL [R1+0x13c0], R31 ;  /* 0x0013c01f01007387 */ /* 0x000be20000100800 */
[----:B0-----:R-:W-:-:S03]  /*1fee0*/  IADD3 R30, P4, PT, R91, R7, RZ ;  /* 0x000000075b1e7210 */ /* 0x001fc60007f9e0ff */
[----:B------:R-:W-:Y:S01]  /*1fef0*/  STL [R1+0x139c], R4 ;  /* 0x00139c0401007387 */ /* 0x000fe20000100800 */
[----:B------:R-:W-:Y:S01]  /*1ff00*/  IMAD R18, R18, UR7, RZ ;  /* 0x0000000712127c24 */ /* 0x000fe2000f8e02ff */
[----:B------:R-:W0:Y:S01]  /*1ff10*/  LDCU UR7, c[0x0][0x3b0] ;  /* 0x00007600ff0777ac */ /* 0x000e220008000800 */
[-C--:B-----5:R-:W-:Y:S01]  /*1ff20*/  LEA.HI.X.SX32 R31, R63, R6.reuse, 0x1, P5 ;  /* 0x000000063f1f7211 */ /* 0x0a0fe200028f0eff */
[----:B------:R5:W-:Y:S01]  /*1ff30*/  STL [R1+0x13d0], R30 ;  /* 0x0013d01e01007387 */ /* 0x000be20000100800 */
[----:B------:R-:W0:Y:S03]  /*1ff40*/  LDCU UR18, c[0x0][0x3b0] ;  /* 0x00007600ff1277ac */ /* 0x000e260008000800 */
[----:B------:R4:W-:Y:S01]  /*1ff50*/  STL [R1+0x13ac], R31 ;  /* 0x0013ac1f01007387 */ /* 0x0009e20000100800 */
[----:B------:R-:W0:Y:S01]  /*1ff60*/  LDCU UR19, c[0x0][0x3b0] ;  /* 0x00007600ff1377ac */ /* 0x000e220008000800 */
[----:B------:R-:W0:Y:S01]  /*1ff70*/  LDCU UR28, c[0x0][0x3b0] ;  /* 0x00007600ff1c77ac */ /* 0x000e220008000800 */
[----:B-----5:R-:W-:Y:S01]  /*1ff80*/  LEA.HI.X.SX32 R30, R65, R6, 0x1, P6 ;  /* 0x00000006411e7211 */ /* 0x020fe200030f0eff */
[----:B------:R-:W5:Y:S01]  /*1ff90*/  LDCU UR30, c[0x0][0x3b0] ;  /* 0x00007600ff1e77ac */ /* 0x000f620008000800 */
[----:B------:R-:W0:Y:S01]  /*1ffa0*/  LDCU UR29, c[0x0][0x3b0] ;  /* 0x00007600ff1d77ac */ /* 0x000e220008000800 */
[-C--:B--2---:R-:W-:Y:S01]  /*1ffb0*/  IADD3 R4, P5, PT, R3, R7.reuse, RZ ;  /* 0x0000000703047210 */ /* 0x084fe20007fbe0ff */
[----:B------:R-:W2:Y:S04]  /*1ffc0*/  LDCU UR31, c[0x0][0x3b0] ;  /* 0x00007600ff1f77ac */ /* 0x000ea80008000800 */
[----:B------:R0:W-:Y:S01]  /*1ffd0*/  STL [R1+0x13e0], R4 ;  /* 0x0013e00401007387 */ /* 0x0001e20000100800 */
[----:B------:R-:W1:Y:S01]  /*1ffe0*/  LDCU UR32, c[0x0][0x3b0] ;  /* 0x00007600ff2077ac */ /* 0x000e620008000800 */
[----:B----4-:R-:W-:-:S02]  /*1fff0*/  IADD3 R31, P6, PT, R74, R7, RZ ;  /* 0x000000074a1f7210 */ /* 0x010fc40007fde0ff */
[----:B------:R4:W-:Y:S01]  /*20000*/  STL [R1+0x13bc], R30 ;  /* 0x0013bc1e01007387 */ /* 0x0009e20000100800 */
[-C--:B------:R-:W-:Y:S01]  /*20010*/  LEA.HI.X.SX32 R3, R3, R6.reuse, 0x1, P5 ;  /* 0x0000000603037211 */ /* 0x080fe200028f0eff */
[----:B------:R-:W1:Y:S01]  /*20020*/  LDCU UR34, c[0x0][0x3b0] ;  /* 0x00007600ff2277ac */ /* 0x000e620008000800 */
[-C--:B0-----:R-:W-:Y:S01]  /*20030*/  LEA.HI.X.SX32 R4, R91, R6.reuse, 0x1, P4 ;  /* 0x000000065b047211 */ /* 0x081fe200020f0eff */
[----:B------:R-:W-:Y:S01]  /*20040*/  STL [R1+0x13f0], R31 ;  /* 0x0013f01f01007387 */ /* 0x000fe20000100800 */
[----:B------:R-:W0:Y:S01]  /*20050*/  LDCU UR33, c[0x0][0x3b0] ;  /* 0x00007600ff2177ac */ /* 0x000e220008000800 */
[-C--:B----4-:R-:W-:Y:S02]  /*20060*/  IADD3 R30, P4, PT, R20, R7.reuse, RZ ;  /* 0x00000007141e7210 */ /* 0x090fe40007f9e0ff */
[----:B------:R4:W-:Y:S01]  /*20070*/  STL [R1+0x13cc], R4 ;  /* 0x0013cc0401007387 */ /* 0x0009e20000100800 */
[----:B------:R-:W0:Y:S03]  /*20080*/  LDCU UR35, c[0x0][0x3b0] ;  /* 0x00007600ff2377ac */ /* 0x000e260008000800 */
[----:B------:R1:W-:Y:S01]  /*20090*/  STL [R1+0x1400], R30 ;  /* 0x0014001e01007387 */ /* 0x0003e20000100800 */
[----:B------:R-:W0:Y:S01]  /*200a0*/  LDCU UR36, c[0x0][0x3b0] ;  /* 0x00007600ff2477ac */ /* 0x000e220008000800 */
[----:B------:R-:W0:Y:S01]  /*200b0*/  LDCU UR37, c[0x0][0x3b0] ;  /* 0x00007600ff2577ac */ /* 0x000e220008000800 */
[----:B----4-:R-:W-:Y:S01]  /*200c0*/  IADD3 R4, P5, PT, R66, R7, RZ ;  /* 0x0000000742047210 */ /* 0x010fe20007fbe0ff */
[----:B------:R4:W-:Y:S01]  /*200d0*/  STL [R1+0x13dc], R3 ;  /* 0x0013dc0301007387 */ /* 0x0009e20000100800 */
[----:B------:R-:W0:Y:S01]  /*200e0*/  LDCU UR38, c[0x0][0x3b0] ;  /* 0x00007600ff2677ac */ /* 0x000e220008000800 */
[----:B-1----:R-:W-:-:S02]  /*200f0*/  LEA.HI.X.SX32 R30, R74, R6, 0x1, P6 ;  /* 0x000000064a1e7211 */ /* 0x002fc400030f0eff */
[----:B------:R1:W-:Y:S01]  /*20100*/  STL [R1+0x1410], R4 ;  /* 0x0014100401007387 */ /* 0x0003e20000100800 */
[----:B----4-:R-:W-:-:S03]  /*20110*/  IADD3 R3, P6, PT, R64, R7, RZ ;  /* 0x0000000740037210 */ /* 0x010fc60007fde0ff */
[----:B------:R-:W-:Y:S01]  /*20120*/  STL [R1+0x13ec], R30 ;  /* 0x0013ec1e01007387 */ /* 0x000fe20000100800 */
[----:B-1----:R-:W-:-:S03]  /*20130*/  LEA.HI.X.SX32 R4, R20, R6, 0x1, P4 ;  /* 0x0000000614047211 */ /* 0x002fc600020f0eff */
[----:B------:R1:W-:Y:S01]  /*20140*/  STL [R1+0x1420], R3 ;  /* 0x0014200301007387 */ /* 0x0003e20000100800 */
[----:B------:R-:W-:-:S03]  /*20150*/  IADD3 R20, P4, PT, R62, R7, RZ ;  /* 0x000000073e147210 */ /* 0x000fc60007f9e0ff */
[----:B------:R4:W-:Y:S01]  /*20160*/  STL [R1+0x13fc], R4 ;  /* 0x0013fc0401007387 */ /* 0x0009e20000100800 */
[----:B-1----:R-:W-:-:S03]  /*20170*/  LEA.HI.X.SX32 R3, R66, R6, 0x1, P5 ;  /* 0x0000000642037211 */ /* 0x002fc600028f0eff */
[----:B------:R1:W-:Y:S01]  /*20180*/  STL [R1+0x1430], R20 ;  /* 0x0014301401007387 */ /* 0x0003e20000100800 */
[----:B----4-:R-:W-:-:S03]  /*20190*/  IADD3 R4, P5, PT, R60, R7, RZ ;  /* 0x000000073c047210 */ /* 0x010fc60007fbe0ff */
[----:B------:R4:W-:Y:S04]  /*201a0*/  STL [R1+0x140c], R3 ;  /* 0x00140c0301007387 */ /* 0x0009e80000100800 */
[----:B------:R0:W-:Y:S01]  /*201b0*/  STL [R1+0x1440], R4 ;  /* 0x0014400401007387 */ /* 0x0001e20000100800 */
[----:B-1----:R-:W-:Y:S02]  /*201c0*/  LEA.HI.X.SX32 R20, R64, R6, 0x1, P6 ;  /* 0x0000000640147211 */ /* 0x002fe400030f0eff */
[----:B----4-:R-:W-:-:S03]  /*201d0*/  IADD3 R3, P6, PT, R58, R7, RZ ;  /* 0x000000073a037210 */ /* 0x010fc60007fde0ff */
[----:B------:R1:W-:Y:S01]  /*201e0*/  STL [R1+0x141c], R20 ;  /* 0x00141c1401007387 */ /* 0x0003e20000100800 */
[----:B0-----:R-:W-:-:S03]  /*201f0*/  LEA.HI.X.SX32 R4, R62, R6, 0x1, P4 ;  /* 0x000000063e047211 */ /* 0x001fc600020f0eff */
[----:B------:R0:W-:Y:S04]  /*20200*/  STL [R1+0x1450], R3 ;  /* 0x0014500301007387 */ /* 0x0001e80000100800 */
[----:B------:R4:W-:Y:S01]  /*20210*/  STL [R1+0x142c], R4 ;  /* 0x00142c0401007387 */ /* 0x0009e20000100800 */
[----:B-1----:R-:W-:Y:S02]  /*20220*/  IADD3 R20, P4, PT, R56, R7, RZ ;  /* 0x0000000738147210 */ /* 0x002fe40007f9e0ff */
[----:B0-----:R-:W-:-:S03]  /*20230*/  LEA.HI.X.SX32 R3, R60, R6, 0x1, P5 ;  /* 0x000000063c037211 */ /* 0x001fc600028f0eff */
[----:B------:R0:W-:Y:S01]  /*20240*/  STL [R1+0x1460], R20 ;  /* 0x0014601401007387 */ /* 0x0001e20000100800 */
[----:B----4-:R-:W-:-:S03]  /*20250*/  IADD3 R4, P5, PT, R54, R7, RZ ;  /* 0x0000000736047210 */ /* 0x010fc60007fbe0ff */
[----:B------:R1:W-:Y:S04]  /*20260*/  STL [R1+0x143c], R3 ;  /* 0x00143c0301007387 */ /* 0x0003e80000100800 */
[----:B------:R4:W-:Y:S01]  /*20270*/  STL [R1+0x1470], R4 ;  /* 0x0014700401007387 */ /* 0x0009e20000100800 */
[----:B0-----:R-:W-:Y:S02]  /*20280*/  LEA.HI.X.SX32 R20, R58, R6, 0x1, P6 ;  /* 0x000000063a147211 */ /* 0x001fe400030f0eff */
[----:B-1----:R-:W-:-:S03]  /*20290*/  IADD3 R3, P6, PT, R52, R7, RZ ;  /* 0x0000000734037210 */ /* 0x002fc60007fde0ff */
[----:B------:R0:W-:Y:S01]  /*202a0*/  STL [R1+0x144c], R20 ;  /* 0x00144c1401007387 */ /* 0x0001e20000100800 */
[----:B----4-:R-:W-:-:S03]  /*202b0*/  LEA.HI.X.SX32 R4, R56, R6, 0x1, P4 ;  /* 0x0000000638047211 */ /* 0x010fc600020f0eff */
[----:B------:R1:W-:Y:S04]  /*202c0*/  STL [R1+0x1480], R3 ;  /* 0x0014800301007387 */ /* 0x0003e80000100800 */
[----:B------:R4:W-:Y:S01]  /*202d0*/  STL [R1+0x145c], R4 ;  /* 0x00145c0401007387 */ /* 0x0009e20000100800 */
[----:B0-----:R-:W-:Y:S02]  /*202e0*/  IADD3 R20, P4, PT, R50, R7, RZ ;  /* 0x0000000732147210 */ /* 0x001fe40007f9e0ff */
[----:B-1----:R-:W-:-:S03]  /*202f0*/  LEA.HI.X.SX32 R3, R54, R6, 0x1, P5 ;  /* 0x0000000636037211 */ /* 0x002fc600028f0eff */
[----:B------:R0:W-:Y:S01]  /*20300*/  STL [R1+0x1490], R20 ;  /* 0x0014901401007387 */ /* 0x0001e20000100800 */
[----:B----4-:R-:W-:-:S03]  /*20310*/  IADD3 R4, P5, PT, R48, R7, RZ ;  /* 0x0000000730047210 */ /* 0x010fc60007fbe0ff */
[----:B------:R1:W-:Y:S04]  /*20320*/  STL [R1+0x146c], R3 ;  /* 0x00146c0301007387 */ /* 0x0003e80000100800 */
[----:B------:R4:W-:Y:S01]  /*20330*/  STL [R1+0x14a0], R4 ;  /* 0x0014a00401007387 */ /* 0x0009e20000100800 */
[----:B0-----:R-:W-:Y:S02]  /*20340*/  LEA.HI.X.SX32 R20, R52, R6, 0x1, P6 ;  /* 0x0000000634147211 */ /* 0x001fe400030f0eff */
[----:B-1----:R-:W-:-:S03]  /*20350*/  IADD3 R3, P6, PT, R46, R7, RZ ;  /* 0x000000072e037210 */ /* 0x002fc60007fde0ff */
[----:B------:R-:W-:Y:S01]  /*20360*/  STL [R1+0x147c], R20 ;  /* 0x00147c1401007387 */ /* 0x000fe20000100800 */
[----:B----4-:R-:W-:-:S03]  /*20370*/  LEA.HI.X.SX32 R4, R50, R6, 0x1, P4 ;  /* 0x0000000632047211 */ /* 0x010fc600020f0eff */
[----:B------:R0:W-:Y:S04]  /*20380*/  STL [R1+0x14b0], R3 ;  /* 0x0014b00301007387 */ /* 0x0001e80000100800 */
[----:B------:R-:W-:Y:S04]  /*20390*/  STL [R1+0x148c], R4 ;  /* 0x00148c0401007387 */ /* 0x000fe80000100800 */
[----:B------:R-:W4:Y:S01]  /*203a0*/  LDL.LU R74, [R1+0x40] ;  /* 0x00004000014a7983 */ /* 0x000f220000300800 */
[----:B0-----:R-:W-:Y:S02]  /*203b0*/  LEA.HI.X.SX32 R3, R48, R6, 0x1, P5 ;  /* 0x0000000630037211 */ /* 0x001fe400028f0eff */
[-C--:B------:R-:W-:Y:S01]  /*203c0*/  IADD3 R20, P4, PT, R44, R7.reuse, RZ ;  /* 0x000000072c147210 */ /* 0x080fe20007f9e0ff */
[----:B------:R-:W-:Y:S01]  /*203d0*/  STL [R1+0x1d98], R48 ;  /* 0x001d983001007387 */ /* 0x000fe20000100800 */
[----:B------:R-:W-:-:S02]  /*203e0*/  IADD3 R52, P5, PT, R42, R7, RZ ;  /* 0x000000072a347210 */ /* 0x000fc40007fbe0ff */
[----:B------:R-:W-:Y:S01]  /*203f0*/  LEA.HI.X.SX32 R46, R46, R6, 0x1, P6 ;  /* 0x000000062e2e7211 */ /* 0x000fe200030f0eff */
[----:B------:R0:W-:Y:S01]  /*20400*/  STL [R1+0x149c], R3 ;  /* 0x00149c0301007387 */ /* 0x0001e20000100800 */
[----:B------:R-:W-:-:S03]  /*20410*/  IADD3 R56, P6, PT, R40, R7, RZ ;  /* 0x0000000728387210 */ /* 0x000fc60007fde0ff */
[----:B------:R-:W-:Y:S01]  /*20420*/  STL [R1+0x1da0], R48 ;  /* 0x001da03001007387 */ /* 0x000fe20000100800 */
[----:B------:R-:W-:-:S03]  /*20430*/  LEA.HI.X.SX32 R44, R44, R6, 0x1, P4 ;  /* 0x000000062c2c7211 */ /* 0x000fc600020f0eff */
[----:B------:R-:W-:Y:S01]  /*20440*/  STL [R1+0x1da4], R48 ;  /* 0x001da43001007387 */ /* 0x000fe20000100800 */
        /* <DEDUP_REMOVED lines=36> */
[----:B------:R-:W-:-:S03]  /*20690*/  LEA.HI.X.SX32 R86, R21, R6, 0x1, P5 ;  /* 0x0000000615567211 */ /* 0x000fc600028f0eff */
[----:B------:R-:W-:Y:S01]  /*206a0*/  STL [R1+0x1540], R72 ;  /* 0x0015404801007387 */ /* 0x000fe20000100800 */
[----:B------:R-:W-:-:S03]  /*206b0*/  IADD3 R62, P4, PT, R11, R7, RZ ;  /* 0x000000070b3e7210 */ /* 0x000fc60007f9e0ff */
[----:B------:R-:W-:Y:S01]  /*206c0*/  STL [R1+0x152c], R80 ;  /* 0x00152c5001007387 */ /* 0x000fe20000100800 */
[----:B------:R-:W-:-:S03]  /*206d0*/  LEA.HI.X.SX32 R31, R5, R6, 0x1, P6 ;  /* 0x00000006051f7211 */ /* 0x000fc600030f0eff */
[----:B------:R-:W-:Y:S01]  /*206e0*/  STL [R1+0x1550], R68 ;  /* 0x0015504401007387 */ /* 0x000fe20000100800 */
[----:B0-----:R-:W-:-:S03]  /*206f0*/  IADD3 R3, P6, PT, R15, R7, RZ ;  /* 0x000000070f037210 */ /* 0x001fc60007fde0ff */
[----:B------:R-:W-:Y:S04]  /*20700*/  STL [R1+0x153c], R75 ;  /* 0x00153c4b01007387 */ /* 0x000fe80000100800 */
[----:B------:R-:W-:Y:S04]  /*20710*/  STL [R1+0x1560], R32 ;  /* 0x0015602001007387 */ /* 0x000fe80000100800 */
[----:B------:R-:W-:Y:S01]  /*20720*/  STL [R1+0x154c], R70 ;  /* 0x00154c4601007387 */ /* 0x000fe20000100800 */
[----:B------:R-:W-:-:S03]  /*20730*/  IADD3 R64, P5, PT, R13, R7, RZ ;  /* 0x000000070d407210 */ /* 0x000fc60007fbe0ff */
[----:B------:R-:W-:Y:S01]  /*20740*/  STL [R1+0x1570], R30 ;  /* 0x0015701e01007387 */ /* 0x000fe20000100800 */
[----:B------:R-:W-:-:S03]  /*20750*/  LEA.HI.X.SX32 R21, R11, R6, 0x1, P4 ;  /* 0x000000060b157211 */ /* 0x000fc600020f0eff */
[----:B------:R-:W-:Y:S04]  /*20760*/  STL [R1+0x155c], R86 ;  /* 0x00155c5601007387 */ /* 0x000fe80000100800 */
[----:B------:R-:W-:Y:S04]  /*20770*/  STL [R1+0x1580], R62 ;  /* 0x0015803e01007387 */ /* 0x000fe80000100800 */
[----:B------:R-:W-:Y:S04]  /*20780*/  STL [R1+0x156c], R31 ;  /* 0x00156c1f01007387 */ /* 0x000fe80000100800 */
[----:B------:R0:W-:Y:S01]  /*20790*/  STL [R1+0x15a0], R3 ;  /* 0x0015a00301007387 */ /* 0x0001e20000100800 */
[----:B------:R-:W-:-:S03]  /*207a0*/  LEA.HI.X.SX32 R11, R13, R6, 0x1, P5 ;  /* 0x000000060d0b7211 */ /* 0x000fc600028f0eff */
[----:B------:R-:W-:Y:S01]  /*207b0*/  STL [R1+0x1590], R64 ;  /* 0x0015904001007387 */ /* 0x000fe20000100800 */
[----:B0-----:R-:W-:-:S03]  /*207c0*/  IADD3 R3, P4, PT, R17, R7, RZ ;  /* 0x0000000711037210 */ /* 0x001fc60007f9e0ff */
[----:B------:R-:W-:Y:S04]  /*207d0*/  STL [R1+0x157c], R21 ;  /* 0x00157c1501007387 */ /* 0x000fe80000100800 */
[----:B------:R0:W-:Y:S02]  /*207e0*/  STL [R1+0x15b0], R3 ;  /* 0x0015b00301007387 */ /* 0x0001e40000100800 */
[----:B0-----:R-:W-:Y:S02]  /*207f0*/  LEA.HI.X.SX32 R3, R15, R6, 0x1, P6 ;  /* 0x000000060f037211 */ /* 0x001fe400030f0eff */
[-C--:B------:R-:W-:Y:S02]  /*20800*/  IADD3 R4, P6, PT, R76, R7.reuse, RZ ;  /* 0x000000074c047210 */ /* 0x080fe40007fde0ff */
[----:B----4-:R-:W-:-:S05]  /*20810*/  IADD3 R5, P5, PT, R74, R7, RZ ;  /* 0x000000074a057210 */ /* 0x010fca0007fbe0ff */
[----:B------:R-:W-:Y:S04]  /*20820*/  STL [R1+0x5c8], R5 ;  /* 0x0005c80501007387 */ /* 0x000fe80000100800 */
[----:B------:R-:W-:Y:S04]  /*20830*/  STL [R1+0x158c], R11 ;  /* 0x00158c0b01007387 */ /* 0x000fe80000100800 */
[----:B------:R0:W-:Y:S04]  /*20840*/  STL [R1+0x159c], R3 ;  /* 0x00159c0301007387 */ /* 0x0001e80000100800 */
[----:B------:R1:W-:Y:S01]  /*20850*/  STL [R1+0x628], R4 ;  /* 0x0006280401007387 */ /* 0x0003e20000100800 */
[----:B0-----:R-:W-:-:S02]  /*20860*/  LEA.HI.X.SX32 R3, R17, R6, 0x1, P4 ;  /* 0x0000000611037211 */ /* 0x001fc400020f0eff */
[-C--:B------:R-:W-:Y:S02]  /*20870*/  IADD3 R5, P4, PT, R9, R7.reuse, RZ ;  /* 0x0000000709057210 */ /* 0x080fe40007f9e0ff */
[----:B-1----:R-:W-:Y:S01]  /*20880*/  LEA.HI.X.SX32 R4, R74, R6, 0x1, P5 ;  /* 0x000000064a047211 */ /* 0x002fe200028f0eff */
[----:B------:R0:W-:Y:S04]  /*20890*/  STL [R1+0x15ac], R3 ;  /* 0x0015ac0301007387 */ /* 0x0001e80000100800 */
[----:B------:R1:W-:Y:S01]  /*208a0*/  STL [R1+0x11c0], R5 ;  /* 0x0011c00501007387 */ /* 0x0003e20000100800 */
[----:B0-----:R-:W-:-:S03]  /*208b0*/  IADD3 R3, P5, PT, R8, R7, RZ ;  /* 0x0000000708037210 */ /* 0x001fc60007fbe0ff */
[----:B------:R0:W-:Y:S01]  /*208c0*/  STL [R1+0x5c4], R4 ;  /* 0x0005c40401007387 */ /* 0x0001e20000100800 */
[----:B-1----:R-:W-:-:S03]  /*208d0*/  LEA.HI.X.SX32 R5, R76, R6, 0x1, P6 ;  /* 0x000000064c057211 */ /* 0x002fc600030f0eff */
        /* <DEDUP_REMOVED lines=10> */
[----:B----4-:R-:W-:-:S03]  /*20980*/  IADD3 R3, P5, PT, R92, R7, RZ ;  /* 0x000000075c037210 */ /* 0x010fc60007fbe0ff */
[----:B------:R-:W-:Y:S01]  /*20990*/  STL [R1+0x11d4], R4 ;  /* 0x0011d40401007387 */ /* 0x000fe20000100800 */
[----:B------:R-:W-:-:S03]  /*209a0*/  IADD3 R8, P6, PT, R89, R7, RZ ;  /* 0x0000000759087210 */ /* 0x000fc60007fde0ff */
[----:B------:R0:W-:Y:S04]  /*209b0*/  STL [R1+0x1220], R3 ;  /* 0x0012200301007387 */ /* 0x0001e80000100800 */
[----:B------:R1:W-:Y:S01]  /*209c0*/  STL [R1+0x11ec], R2 ;  /* 0x0011ec0201007387 */ /* 0x0003e20000100800 */
[-C--:B0-----:R-:W-:Y:S02]  /*209d0*/  LEA.HI.X.SX32 R3, R0, R6.reuse, 0x1, P4 ;  /* 0x0000000600037211 */ /* 0x081fe400020f0eff */
[----:B------:R-:W-:Y:S02]  /*209e0*/  LEA.HI.X.SX32 R0, R92, R6, 0x1, P5 ;  /* 0x000000065c007211 */ /* 0x000fe400028f0eff */
[-C--:B-1----:R-:W-:Y:S01]  /*209f0*/  IADD3 R2, P4, PT, R87, R7.reuse, RZ ;  /* 0x0000000757027210 */ /* 0x082fe20007f9e0ff */
[----:B------:R0:W-:Y:S04]  /*20a00*/  STL [R1+0x1204], R3 ;  /* 0x0012040301007387 */ /* 0x0001e80000100800 */
[----:B------:R-:W4:Y:S01]  /*20a10*/  LDL.LU R74, [R1+0x220] ;  /* 0x00022000014a7983 */ /* 0x000f220000300800 */
[----:B------:R-:W-:-:S03]  /*20a20*/  IADD3 R9, P5, PT, R85, R7, RZ ;  /* 0x0000000755097210 */ /* 0x000fc60007fbe0ff */
[----:B------:R1:W-:Y:S01]  /*20a30*/  STL [R1+0x1248], R2 ;  /* 0x0012480201007387 */ /* 0x0003e20000100800 */
[----:B0-----:R-:W-:-:S03]  /*20a40*/  LEA.HI.X.SX32 R3, R89, R6, 0x1, P6 ;  /* 0x0000000659037211 */ /* 0x001fc600030f0eff */
[----:B------:R-:W-:Y:S04]  /*20a50*/  STL [R1+0x1238], R8 ;  /* 0x0012380801007387 */ /* 0x000fe80000100800 */
[----:B------:R0:W-:Y:S01]  /*20a60*/  STL [R1+0x121c], R0 ;  /* 0x00121c0001007387 */ /* 0x0001e20000100800 */
[----:B-1----:R-:W-:-:S03]  /*20a70*/  IADD3 R2, P6, PT, R83, R7, RZ ;  /* 0x0000000753027210 */ /* 0x002fc60007fde0ff */
[----:B------:R-:W-:Y:S04]  /*20a80*/  STL [R1+0x1d50], R8 ;  /* 0x001d500801007387 */ /* 0x000fe80000100800 */
[----:B------:R-:W-:Y:S01]  /*20a90*/  STL [R1+0x1234], R3 ;  /* 0x0012340301007387 */ /* 0x000fe20000100800 */
[----:B0-----:R-:W-:-:S03]  /*20aa0*/  LEA.HI.X.SX32 R0, R87, R6, 0x1, P4 ;  /* 0x0000000657007211 */ /* 0x001fc600020f0eff */
[----:B------:R-:W2:Y:S04]  /*20ab0*/  LDL.LU R55, [R1+0x218] ;  /* 0x0002180001377983 */ /* 0x000ea80000300800 */
[----:B------:R0:W-:Y:S04]  /*20ac0*/  STL [R1+0x1268], R2 ;  /* 0x0012680201007387 */ /* 0x0001e80000100800 */
[----:B------:R-:W-:Y:S04]  /*20ad0*/  STL [R1+0x1258], R9 ;  /* 0x0012580901007387 */ /* 0x000fe80000100800 */
[----:B------:R1:W-:Y:S04]  /*20ae0*/  STL [R1+0x1244], R0 ;  /* 0x0012440001007387 */ /* 0x0003e80000100800 */
[----:B------:R-:W-:Y:S04]  /*20af0*/  STL [R1+0x1d54], R9 ;  /* 0x001d540901007387 */ /* 0x000fe80000100800 */
[----:B------:R-:W3:Y:S01]  /*20b00*/  LDL.LU R57, [R1+0x214] ;  /* 0x0002140001397983 */ /* 0x000ee20000300800 */
[----:B0-----:R-:W-:-:S02]  /*20b10*/  LEA.HI.X.SX32 R2, R85, R6, 0x1, P5 ;  /* 0x0000000655027211 */ /* 0x001fc400028f0eff */
[----:B-1----:R-:W-:-:S05]  /*20b20*/  IADD3 R0, P4, PT, R81, R7, RZ ;  /* 0x0000000751007210 */ /* 0x002fca0007f9e0ff */
[----:B------:R0:W-:Y:S01]  /*20b30*/  STL [R1+0x1278], R0 ;  /* 0x0012780001007387 */ /* 0x0001e20000100800 */
[----:B------:R-:W-:-:S03]  /*20b40*/  LEA.HI.X.SX32 R3, R83, R6, 0x1, P6 ;  /* 0x0000000653037211 */ /* 0x000fc600030f0eff */
[----:B------:R1:W-:Y:S01]  /*20b50*/  STL [R1+0x1254], R2 ;  /* 0x0012540201007387 */ /* 0x0003e20000100800 */
[----:B0-----:R-:W-:-:S03]  /*20b60*/  IADD3 R0, P5, PT, R79, R7, RZ ;  /* 0x000000074f007210 */ /* 0x001fc60007fbe0ff */
[----:B-1----:R-:W5:Y:S04]  /*20b70*/  LDL.LU R2, [R1+0x210] ;  /* 0x0002100001027983 */ /* 0x002f680000300800 */
[----:B------:R0:W-:Y:S04]  /*20b80*/  STL [R1+0x1288], R0 ;  /* 0x0012880001007387 */ /* 0x0001e80000100800 */
[----:B------:R1:W-:Y:S04]  /*20b90*/  STL [R1+0x1264], R3 ;  /* 0x0012640301007387 */ /* 0x0003e80000100800 */
[----:B------:R-:W5:Y:S01]  /*20ba0*/  LDL.LU R59, [R1+0x208] ;  /* 0x00020800013b7983 */ /* 0x000f620000300800 */
[----:B0-----:R-:W-:-:S05]  /*20bb0*/  IADD3 R0, P6, PT, R77, R7, RZ ;  /* 0x000000074d007210 */ /* 0x001fca0007fde0ff */
[----:B------:R0:W-:Y:S01]  /*20bc0*/  STL [R1+0x1298], R0 ;  /* 0x0012980001007387 */ /* 0x0001e20000100800 */
[----:B-1----:R-:W-:-:S03]  /*20bd0*/  LEA.HI.X.SX32 R3, R81, R6, 0x1, P4 ;  /* 0x0000000651037211 */ /* 0x002fc600020f0eff */
[----:B------:R-:W5:Y:S01]  /*20be0*/  LDL.LU R61, [R1+0x200] ;  /* 0x00020000013d7983 */ /* 0x000f620000300800 */
[----:B0-----:R-:W-:-:S03]  /*20bf0*/  IADD3 R0, P4, PT, R73, R7, RZ ;  /* 0x0000000749007210 */ /* 0x001fc60007f9e0ff */
[----:B------:R0:W-:Y:S04]  /*20c00*/  STL [R1+0x1274], R3 ;  /* 0x0012740301007387 */ /* 0x0001e80000100800 */
[----:B------:R-:W5:Y:S04]  /*20c10*/  LDL.LU R63, [R1+0x1ec] ;  /* 0x0001ec00013f7983 */ /* 0x000f680000300800 */
[----:B------:R1:W-:Y:S04]  /*20c20*/  STL [R1+0x12a8], R0 ;  /* 0x0012a80001007387 */ /* 0x0003e80000100800 */
[----:B------:R-:W5:Y:S01]  /*20c30*/  LDL.LU R65, [R1+0x1e8] ;  /* 0x0001e80001417983 */ /* 0x000f620000300800 */
[----:B0-----:R-:W-:-:S02]  /*20c40*/  LEA.HI.X.SX32 R3, R79, R6, 0x1, P5 ;  /* 0x000000064f037211 */ /* 0x001fc400028f0eff */
[----:B-1----:R-:W-:-:S03]  /*20c50*/  IADD3 R0, P5, PT, R71, R7, RZ ;  /* 0x0000000747007210 */ /* 0x002fc60007fbe0ff */
[----:B------:R0:W-:Y:S04]  /*20c60*/  STL [R1+0x1284], R3 ;  /* 0x0012840301007387 */ /* 0x0001e80000100800 */
[----:B------:R1:W-:Y:S01]  /*20c70*/  STL [R1+0x12b8], R0 ;  /* 0x0012b80001007387 */ /* 0x0003e20000100800 */
[-C--:B0-----:R-:W-:Y:S02]  /*20c80*/  LEA.HI.X.SX32 R3, R77, R6.reuse, 0x1, P6 ;  /* 0x000000064d037211 */ /* 0x081fe400030f0eff */
[----:B------:R-:W-:Y:S01]  /*20c90*/  IADD3 R4, P6, PT, R69, R7, RZ ;  /* 0x0000000745047210 */ /* 0x000fe20007fde0ff */
[----:B-1----:R-:W5:Y:S04]  /*20ca0*/  LDL.LU R0, [R1+0x1e0] ;  /* 0x0001e00001007983 */ /* 0x002f680000300800 */
[----:B------:R0:W-:Y:S04]  /*20cb0*/  STL [R1+0x1294], R3 ;  /* 0x0012940301007387 */ /* 0x0001e80000100800 */
[----:B------:R1:W-:Y:S04]  /*20cc0*/  STL [R1+0x12c8], R4 ;  /* 0x0012c80401007387 */ /* 0x0003e80000100800 */
[----:B------:R-:W5:Y:S01]  /*20cd0*/  LDL.LU R76, [R1+0x1d8] ;  /* 0x0001d800014c7983 */ /* 0x000f620000300800 */
[----:B0-----:R-:W-:-:S05]  /*20ce0*/  LEA.HI.X.SX32 R3, R73, R6, 0x1, P4 ;  /* 0x0000000649037211 */ /* 0x001fca00020f0eff */
[----:B------:R0:W-:Y:S01]  /*20cf0*/  STL [R1+0x12a4], R3 ;  /* 0x0012a40301007387 */ /* 0x0001e20000100800 */
[----:B-1----:R-:W-:-:S03]  /*20d00*/  IADD3 R4, P4, PT, R67, R7, RZ ;  /* 0x0000000743047210 */ /* 0x002fc60007f9e0ff */
[----:B------:R-:W5:Y:S04]  /*20d10*/  LDL.LU R81, [R1+0x1d0] ;  /* 0x0001d00001517983 */ /* 0x000f680000300800 */
[----:B------:R-:W-:Y:S01]  /*20d20*/  STL [R1+0x12d8], R4 ;  /* 0x0012d80401007387 */ /* 0x000fe20000100800 */
[----:B0-----:R-:W-:-:S03]  /*20d30*/  LEA.HI.X.SX32 R3, R71, R6, 0x1, P5 ;  /* 0x0000000647037211 */ /* 0x001fc600028f0eff */
[----:B------:R-:W5:Y:S04]  /*20d40*/  LDL.LU R89, [R1+0x1c8] ;  /* 0x0001c80001597983 */ /* 0x000f680000300800 */
[----:B------:R0:W-:Y:S04]  /*20d50*/  STL [R1+0x12b4], R3 ;  /* 0x0012b40301007387 */ /* 0x0001e80000100800 */
[----:B------:R-:W5:Y:S01]  /*20d60*/  LDL.LU R5, [R1+0x1c4] ;  /* 0x0001c40001057983 */ /* 0x000f620000300800 */
[----:B0-----:R-:W-:Y:S02]  /*20d70*/  LEA.HI.X.SX32 R3, R69, R6, 0x1, P6 ;  /* 0x0000000645037211 */ /* 0x001fe400030f0eff */
[----:B----4-:R-:W-:-:S05]  /*20d80*/  IADD3 R4, P5, PT, R74, R7, RZ ;  /* 0x000000074a047210 */ /* 0x010fca0007fbe0ff */
[----:B------:R0:W-:Y:S04]  /*20d90*/  STL [R1+0x12e8], R4 ;  /* 0x0012e80401007387 */ /* 0x0001e80000100800 */
[----:B------:R-:W4:Y:S04]  /*20da0*/  LDL.LU R48, [R1+0x1bc] ;  /* 0x0001bc0001307983 */ /* 0x000f280000300800 */
[----:B------:R1:W-:Y:S04]  /*20db0*/  STL [R1+0x12c4], R3 ;  /* 0x0012c40301007387 */ /* 0x0003e80000100800 */
[----:B0-----:R-:W4:Y:S01]  /*20dc0*/  LDL.LU R4, [R1+0x1b8] ;  /* 0x0001b80001047983 */ /* 0x001f220000300800 */
[----:B--2---:R-:W-:-:S02]  /*20dd0*/  IADD3 R53, P6, PT, R55, R7, RZ ;  /* 0x0000000737357210 */ /* 0x004fc40007fde0ff */
[----:B-1----:R-:W-:-:S03]  /*20de0*/  LEA.HI.X.SX32 R3, R67, R6, 0x1, P4 ;  /* 0x0000000643037211 */ /* 0x002fc600020f0eff */
[----:B------:R3:W-:Y:S04]  /*20df0*/  STL [R1+0x12f8], R53 ;  /* 0x0012f83501007387 */ /* 0x0007e80000100800 */
[----:B------:R-:W2:Y:S04]  /*20e00*/  LDL.LU R91, [R1+0x138] ;  /* 0x00013800015b7983 */ /* 0x000ea80000300800 */
[----:B------:R0:W-:Y:S01]  /*20e10*/  STL [R1+0x12d4], R3 ;  /* 0x0012d40301007387 */ /* 0x0001e20000100800 */
[----:B---3--:R-:W-:-:S03]  /*20e20*/  IADD3 R53, P4, PT, R57, R7, RZ ;  /* 0x0000000739357210 */ /* 0x008fc60007f9e0ff */
[----:B0-----:R-:W3:Y:S04]  /*20e30*/  LDL.LU R3, [R1+0x128] ;  /* 0x0001280001037983 */ /* 0x001ee80000300800 */
[----:B------:R0:W-:Y:S01]  /*20e40*/  STL [R1+0x1308], R53 ;  /* 0x0013083501007387 */ /* 0x0001e20000100800 */
[-C--:B------:R-:W-:Y:S02]  /*20e50*/  LEA.HI.X.SX32 R55, R55, R6.reuse, 0x1, P6 ;  /* 0x0000000637377211 */ /* 0x080fe400030f0eff */
[----:B0-----:R-:W-:Y:S02]  /*20e60*/  LEA.HI.X.SX32 R53, R74, R6, 0x1, P5 ;  /* 0x000000064a357211 */ /* 0x001fe400028f0eff */
[----:B------:R-:W2:Y:S04]  /*20e70*/  LDL.LU R74, [R1+0x54] ;  /* 0x00005400014a7983 */ /* 0x000ea80000300800 */
[----:B------:R5:W-:Y:S02]  /*20e80*/  STL [R1+0x12e4], R53 ;  /* 0x0012e43501007387 */ /* 0x000be40000100800 */
[----:B-----5:R-:W-:-:S05]  /*20e90*/  IADD3 R53, P5, PT, R2, R7, RZ ;  /* 0x0000000702357210 */ /* 0x020fca0007fbe0ff */
[----:B------:R0:W-:Y:S01]  /*20ea0*/  STL [R1+0x1318], R53 ;  /* 0x0013183501007387 */ /* 0x0001e20000100800 */
[----:B------:R-:W-:-:S03]  /*20eb0*/  LEA.HI.X.SX32 R57, R57, R6, 0x1, P4 ;  /* 0x0000000639397211 */ /* 0x000fc600020f0eff */
[----:B0-----:R-:W5:Y:S04]  /*20ec0*/  LDL.LU R53, [R1+0x1dd8] ;  /* 0x001dd80001357983 */ /* 0x001f680000300800 */
[----:B------:R0:W-:Y:S02]  /*20ed0*/  STL [R1+0x12f4], R55 ;  /* 0x0012f43701007387 */ /* 0x0001e40000100800 */
[----:B0-----:R-:W-:-:S05]  /*20ee0*/  IADD3 R55, P6, PT, R59, R7, RZ ;  /* 0x000000073b377210 */ /* 0x001fca0007fde0ff */
[----:B------:R0:W-:Y:S01]  /*20ef0*/  STL [R1+0x1328], R55 ;  /* 0x0013283701007387 */ /* 0x0001e20000100800 */
[-C--:B------:R-:W-:Y:S02]  /*20f00*/  LEA.HI.X.SX32 R2, R2, R6.reuse, 0x1, P5 ;  /* 0x0000000602027211 */ /* 0x080fe400028f0eff */
[----:B------:R-:W-:Y:S01]  /*20f10*/  LEA.HI.X.SX32 R59, R59, R6, 0x1, P6 ;  /* 0x000000063b3b7211 */ /* 0x000fe200030f0eff */
[----:B0-----:R-:W5:Y:S04]  /*20f20*/  LDL.LU R55, [R1+0x1dd4] ;  /* 0x001dd40001377983 */ /* 0x001f680000300800 */
[----:B------:R0:W-:Y:S02]  /*20f30*/  STL [R1+0x1304], R57 ;  /* 0x0013043901007387 */ /* 0x0001e40000100800 */
[----:B0-----:R-:W-:-:S05]  /*20f40*/  IADD3 R57, P4, PT, R61, R7, RZ ;  /* 0x000000073d397210 */ /* 0x001fca0007f9e0ff */
[----:B------:R0:W-:Y:S01]  /*20f50*/  STL [R1+0x1338], R57 ;  /* 0x0013383901007387 */ /* 0x0001e20000100800 */
[----:B------:R-:W-:-:S03]  /*20f60*/  LEA.HI.X.SX32 R61, R61, R6, 0x1, P4 ;  /* 0x000000063d3d7211 */ /* 0x000fc600020f0eff */
[----:B0-----:R-:W5:Y:S04]  /*20f70*/  LDL.LU R57, [R1+0x1dd0] ;  /* 0x001dd00001397983 */ /* 0x001f680000300800 */
[----:B------:R0:W-:Y:S04]  /*20f80*/  STL [R1+0x1314], R2 ;  /* 0x0013140201007387 */ /* 0x0001e80000100800 */
[----:B------:R1:W-:Y:S01]  /*20f90*/  STL [R1+0x1324], R59 ;  /* 0x0013243b01007387 */ /* 0x0003e20000100800 */
[-C--:B0-----:R-:W-:Y:S02]  /*20fa0*/  IADD3 R2, P5, PT, R63, R7.reuse, RZ ;  /* 0x000000073f027210 */ /* 0x081fe40007fbe0ff */
[----:B-1----:R-:W-:-:S05]  /*20fb0*/  IADD3 R59, P6, PT, R65, R7, RZ ;  /* 0x00000007413b7210 */ /* 0x002fca0007fde0ff */
[----:B------:R0:W-:Y:S01]  /*20fc0*/  STL [R1+0x1358], R59 ;  /* 0x0013583b01007387 */ /* 0x0001e20000100800 */
[----:B------:R-:W-:-:S03]  /*20fd0*/  LEA.HI.X.SX32 R63, R63, R6, 0x1, P5 ;  /* 0x000000063f3f7211 */ /* 0x000fc600028f0eff */
[----:B0-----:R-:W5:Y:S04]  /*20fe0*/  LDL.LU R59, [R1+0x1dcc] ;  /* 0x001dcc00013b7983 */ /* 0x001f680000300800 */
[----:B------:R-:W-:Y:S04]  /*20ff0*/  STL [R1+0x1348], R2 ;  /* 0x0013480201007387 */ /* 0x000fe80000100800 */
[----:B------:R-:W-:Y:S04]  /*21000*/  STL [R1+0x1d58], R2 ;  /* 0x001d580201007387 */ /* 0x000fe80000100800 */
[----:B------:R0:W-:Y:S02]  /*21010*/  STL [R1+0x1334], R61 ;  /* 0x0013343d01007387 */ /* 0x0001e40000100800 */
[----:B0-----:R-:W-:-:S05]  /*21020*/  IADD3 R61, P4, PT, R0, R7, RZ ;  /* 0x00000007003d7210 */ /* 0x001fca0007f9e0ff */
[----:B------:R0:W-:Y:S01]  /*21030*/  STL [R1+0x1368], R61 ;  /* 0x0013683d01007387 */ /* 0x0001e20000100800 */
[----:B------:R-:W-:-:S03]  /*21040*/  LEA.HI.X.SX32 R65, R65, R6, 0x1, P6 ;  /* 0x0000000641417211 */ /* 0x000fc600030f0eff */
[----:B0-----:R-:W5:Y:S04]  /*21050*/  LDL.LU R61, [R1+0x1dc8] ;  /* 0x001dc800013d7983 */ /* 0x001f680000300800 */
        /* <DEDUP_REMOVED lines=12> */
[----:B------:R0:W-:Y:S04]  /*21120*/  STL [R1+0x1398], R0 ;  /* 0x0013980001007387 */ /* 0x0001e80000100800 */
[----:B0-----:R-:W5:Y:S04]  /*21130*/  LDL.LU R0, [R1+0x1dbc] ;  /* 0x001dbc0001007983 */ /* 0x001f680000300800 */
[----:B------:R0:W-:Y:S02]  /*21140*/  STL [R1+0x1374], R76 ;  /* 0x0013744c01007387 */ /* 0x0001e40000100800 */
[----:B0-----:R-:W-:-:S05]  /*21150*/  IADD3 R76, P5, PT, R5, R7, RZ ;  /* 0x00000007054c7210 */ /* 0x001fca0007fbe0ff */
[----:B------:R0:W-:Y:S04]  /*21160*/  STL [R1+0x13a8], R76 ;  /* 0x0013a84c01007387 */ /* 0x0001e80000100800 */
[----:B0-----:R-:W5:Y:S01]  /*21170*/  LDL.LU R76, [R1+0x1db8] ;  /* 0x001db800014c7983 */ /* 0x001f620000300800 */
[----:B------:R-:W-:-:S05]  /*21180*/  LEA.HI.X.SX32 R81, R81, R6, 0x1, P6 ;  /* 0x0000000651517211 */ /* 0x000fca00030f0eff */
[----:B------:R4:W-:Y:S01]  /*21190*/  STL [R1+0x1384], R81 ;  /* 0x0013845101007387 */ /* 0x0009e20000100800 */
[----:B------:R-:W-:Y:S02]  /*211a0*/  LEA.HI.X.SX32 R89, R89, R6, 0x1, P4 ;  /* 0x0000000659597211 */ /* 0x000fe400020f0eff */
[----:B----4-:R-:W-:-:S05]  /*211b0*/  IADD3 R81, P6, PT, R48, R7, RZ ;  /* 0x0000000730517210 */ /* 0x010fca0007fde0ff */
[----:B------:R0:W-:Y:S04]  /*211c0*/  STL [R1+0x13b8], R81 ;  /* 0x0013b85101007387 */ /* 0x0001e80000100800 */
[----:B------:R1:W-:Y:S01]  /*211d0*/  STL [R1+0x1394], R89 ;  /* 0x0013945901007387 */ /* 0x0003e20000100800 */
[----:B0-----:R-:W-:Y:S02]  /*211e0*/  IADD3 R81, P4, PT, R4, R7, RZ ;  /* 0x0000000704517210 */ /* 0x001fe40007f9e0ff */
[----:B-1----:R-:W-:-:S03]  /*211f0*/  LEA.HI.X.SX32 R89, R5, R6, 0x1, P5 ;  /* 0x0000000605597211 */ /* 0x002fc600028f0eff */
[----:B------:R2:W-:Y:S01]  /*21200*/  STL [R1+0x13c8], R81 ;  /* 0x0013c85101007387 */ /* 0x0005e20000100800 */
[-C--:B------:R-:W-:Y:S02]  /*21210*/  LEA.HI.X.SX32 R5, R48, R6.reuse, 0x1, P6 ;  /* 0x0000000630057211 */ /* 0x080fe400030f0eff */
[-C--:B---3--:R-:W-:Y:S01]  /*21220*/  IADD3 R48, P6, PT, R3, R7.reuse, RZ ;  /* 0x0000000703307210 */ /* 0x088fe20007fde0ff */
[----:B------:R-:W-:Y:S01]  /*21230*/  STL [R1+0x13a4], R89 ;  /* 0x0013a45901007387 */ /* 0x000fe20000100800 */
[----:B--2---:R-:W-:Y:S02]  /*21240*/  IADD3 R81, P5, PT, R91, R7, RZ ;  /* 0x000000075b517210 */ /* 0x004fe40007fbe0ff */
[----:B------:R-:W-:-:S03]  /*21250*/  LEA.HI.X.SX32 R4, R4, R6, 0x1, P4 ;  /* 0x0000000604047211 */ /* 0x000fc600020f0eff */
[----:B------:R-:W-:Y:S04]  /*21260*/  STL [R1+0x13d8], R81 ;  /* 0x0013d85101007387 */ /* 0x000fe80000100800 */
[----:B------:R0:W-:Y:S04]  /*21270*/  STL [R1+0x13b4], R5 ;  /* 0x0013b40501007387 */ /* 0x0001e80000100800 */
[----:B------:R1:W-:Y:S01]  /*21280*/  STL [R1+0x13e8], R48 ;  /* 0x0013e83001007387 */ /* 0x0003e20000100800 */
[----:B0-----:R-:W-:-:S03]  /*21290*/  IADD3 R5, P4, PT, R74, R7, RZ ;  /* 0x000000074a057210 */ /* 0x001fc60007f9e0ff */
[----:B------:R-:W-:Y:S01]  /*212a0*/  STL [R1+0x13c4], R4 ;  /* 0x0013c40401007387 */ /* 0x000fe20000100800 */
[----:B-1----:R-:W-:-:S03]  /*212b0*/  LEA.HI.X.SX32 R48, R91, R6, 0x1, P5 ;  /* 0x000000065b307211 */ /* 0x002fc600028f0eff */
[----:B------:R0:W-:Y:S04]  /*212c0*/  STL [R1+0x13f8], R5 ;  /* 0x0013f80501007387 */ /* 0x0001e80000100800 */
[----:B------:R-:W-:Y:S01]  /*212d0*/  STL [R1+0x13d4], R48 ;  /* 0x0013d43001007387 */ /* 0x000fe20000100800 */
[----:B0-----:R-:W-:Y:S02]  /*212e0*/  LEA.HI.X.SX32 R5, R3, R6, 0x1, P6 ;  /* 0x0000000603057211 */ /* 0x001fe400030f0eff */
[-C--:B-----5:R-:W-:Y:S02]  /*212f0*/  IADD3 R3, P6, PT, R65, R7.reuse, RZ ;  /* 0x0000000741037210 */ /* 0x0a0fe40007fde0ff */
[----:B------:R-:W-:-:S05]  /*21300*/  IADD3 R4, P5, PT, R76, R7, RZ ;  /* 0x000000074c047210 */ /* 0x000fca0007fbe0ff */
[----:B------:R0:W-:Y:S04]  /*21310*/  STL [R1+0x1408], R4 ;  /* 0x0014080401007387 */ /* 0x0001e80000100800 */
[----:B------:R1:W-:Y:S04]  /*21320*/  STL [R1+0x13e4], R5 ;  /* 0x0013e40501007387 */ /* 0x0003e80000100800 */
[----:B------:R2:W-:Y:S01]  /*21330*/  STL [R1+0x1418], R3 ;  /* 0x0014180301007387 */ /* 0x0005e20000100800 */
[----:B0-----:R-:W-:Y:S02]  /*21340*/  LEA.HI.X.SX32 R4, R74, R6, 0x1, P4 ;  /* 0x000000064a047211 */ /* 0x001fe400020f0eff */
[----:B-1----:R-:W-:-:S03]  /*21350*/  IADD3 R5, P4, PT, R63, R7, RZ ;  /* 0x000000073f057210 */ /* 0x002fc60007f9e0ff */
[----:B------:R0:W-:Y:S01]  /*21360*/  STL [R1+0x13f4], R4 ;  /* 0x0013f40401007387 */ /* 0x0001e20000100800 */
[----:B--2---:R-:W-:-:S03]  /*21370*/  LEA.HI.X.SX32 R3, R76, R6, 0x1, P5 ;  /* 0x000000064c037211 */ /* 0x004fc600028f0eff */
[----:B------:R1:W-:Y:S04]  /*21380*/  STL [R1+0x1428], R5 ;  /* 0x0014280501007387 */ /* 0x0003e80000100800 */
[----:B------:R2:W-:Y:S01]  /*21390*/  STL [R1+0x1404], R3 ;  /* 0x0014040301007387 */ /* 0x0005e20000100800 */
[----:B0-----:R-:W-:Y:S02]  /*213a0*/  IADD3 R4, P5, PT, R61, R7, RZ ;  /* 0x000000073d047210 */ /* 0x001fe40007fbe0ff */
[----:B-1----:R-:W-:-:S03]  /*213b0*/  LEA.HI.X.SX32 R5, R65, R6, 0x1, P6 ;  /* 0x0000000641057211 */ /* 0x002fc600030f0eff */
[----:B------:R0:W-:Y:S01]  /*213c0*/  STL [R1+0x1438], R4 ;  /* 0x0014380401007387 */ /* 0x0001e20000100800 */
[----:B--2---:R-:W-:-:S03]  /*213d0*/  IADD3 R3, P6, PT, R59, R7, RZ ;  /* 0x000000073b037210 */ /* 0x004fc60007fde0ff */
        /* <DEDUP_REMOVED lines=42> */
[----:B------:R-:W-:Y:S04]  /*21680*/  STL [R1+0x14e8], R5 ;  /* 0x0014e80501007387 */ /* 0x000fe80000100800 */
[----:B------:R-:W2:Y:S01]  /*21690*/  LDL.LU R74, [R1+0x3c] ;  /* 0x00003c00014a7983 */ /* 0x000ea20000300800 */
[----:B0-----:R-:W-:-:S03]  /*216a0*/  IADD3 R4, P5, PT, R37, R7, RZ ;  /* 0x0000000725047210 */ /* 0x001fc60007fbe0ff */
[----:B------:R0:W-:Y:S04]  /*216b0*/  STL [R1+0x14c4], R3 ;  /* 0x0014c40301007387 */ /* 0x0001e80000100800 */
[----:B------:R-:W-:Y:S01]  /*216c0*/  STL [R1+0x14f8], R4 ;  /* 0x0014f80401007387 */ /* 0x000fe20000100800 */
[----:B0-----:R-:W-:-:S05]  /*216d0*/  LEA.HI.X.SX32 R3, R41, R6, 0x1, P6 ;  /* 0x0000000629037211 */ /* 0x001fca00030f0eff */
[----:B------:R0:W-:Y:S04]  /*216e0*/  STL [R1+0x14d4], R3 ;  /* 0x0014d40301007387 */ /* 0x0001e80000100800 */
[----:B0-----:R-:W3:Y:S01]  /*216f0*/  LDL.LU R3, [R1+0x30] ;  /* 0x0000300001037983 */ /* 0x001ee20000300800 */
[-C--:B------:R-:W-:Y:S02]  /*21700*/  IADD3 R5, P6, PT, R35, R7.reuse, RZ ;  /* 0x0000000723057210 */ /* 0x080fe40007fde0ff */
[-C--:B------:R-:W-:Y:S02]  /*21710*/  LEA.HI.X.SX32 R4, R39, R6.reuse, 0x1, P4 ;  /* 0x0000000627047211 */ /* 0x080fe400020f0eff */
[----:B------:R-:W-:Y:S01]  /*21720*/  IADD3 R48, P4, PT, R33, R7, RZ ;  /* 0x0000000721307210 */ /* 0x000fe20007f9e0ff */
[----:B------:R-:W-:Y:S04]  /*21730*/  STL [R1+0x1508], R5 ;  /* 0x0015080501007387 */ /* 0x000fe80000100800 */
[----:B------:R0:W-:Y:S04]  /*21740*/  STL [R1+0x14e4], R4 ;  /* 0x0014e40401007387 */ /* 0x0001e80000100800 */
[----:B------:R1:W-:Y:S04]  /*21750*/  STL [R1+0x1518], R48 ;  /* 0x0015183001007387 */ /* 0x0003e80000100800 */
[----:B------:R-:W4:Y:S01]  /*21760*/  LDL.LU R91, [R1+0x18] ;  /* 0x00001800015b7983 */ /* 0x000f220000300800 */
[----:B0-----:R-:W-:-:S02]  /*21770*/  LEA.HI.X.SX32 R4, R37, R6, 0x1, P5 ;  /* 0x0000000625047211 */ /* 0x001fc400028f0eff */
[----:B------:R-:W-:-:S03]  /*21780*/  IADD3 R5, P5, PT, R28, R7, RZ ;  /* 0x000000071c057210 */ /* 0x000fc60007fbe0ff */
[----:B------:R0:W-:Y:S01]  /*21790*/  STL [R1+0x14f4], R4 ;  /* 0x0014f40401007387 */ /* 0x0001e20000100800 */
[----:B-1----:R-:W-:-:S03]  /*217a0*/  LEA.HI.X.SX32 R48, R33, R6, 0x1, P4 ;  /* 0x0000000621307211 */ /* 0x002fc600020f0eff */
[----:B------:R1:W-:Y:S01]  /*217b0*/  STL [R1+0x1528], R5 ;  /* 0x0015280501007387 */ /* 0x0003e20000100800 */
[----:B0-----:R-:W-:Y:S02]  /*217c0*/  LEA.HI.X.SX32 R4, R35, R6, 0x1, P6 ;  /* 0x0000000623047211 */ /* 0x001fe400030f0eff */
[----:B-1----:R-:W-:-:S03]  /*217d0*/  IADD3 R5, P6, PT, R26, R7, RZ ;  /* 0x000000071a057210 */ /* 0x002fc60007fde0ff */
[----:B------:R0:W-:Y:S04]  /*217e0*/  STL [R1+0x1504], R4 ;  /* 0x0015040401007387 */ /* 0x0001e80000100800 */
[----:B------:R1:W-:Y:S01]  /*217f0*/  STL [R1+0x1538], R5 ;  /* 0x0015380501007387 */ /* 0x0003e20000100800 */
[----:B0-----:R-:W-:-:S03]  /*21800*/  IADD3 R4, P4, PT, R24, R7, RZ ;  /* 0x0000000718047210 */ /* 0x001fc60007f9e0ff */
[----:B------:R0:W-:Y:S01]  /*21810*/  STL [R1+0x1514], R48 ;  /* 0x0015143001007387 */ /* 0x0001e20000100800 */
[----:B-1----:R-:W-:-:S03]  /*21820*/  LEA.HI.X.SX32 R5, R28, R6, 0x1, P5 ;  /* 0x000000061c057211 */ /* 0x002fc600028f0eff */
[----:B------:R-:W5:Y:S04]  /*21830*/  LDL.LU R89, [R1+0x1f0] ;  /* 0x0001f00001597983 */ /* 0x000f680000300800 */
[----:B------:R1:W-:Y:S01]  /*21840*/  STL [R1+0x1548], R4 ;  /* 0x0015480401007387 */ /* 0x0003e20000100800 */
[----:B0-----:R-:W-:-:S03]  /*21850*/  LEA.HI.X.SX32 R48, R26, R6, 0x1, P6 ;  /* 0x000000061a307211 */ /* 0x001fc600030f0eff */
[----:B------:R0:W-:Y:S01]  /*21860*/  STL [R1+0x1524], R5 ;  /* 0x0015240501007387 */ /* 0x0001e20000100800 */
[-C--:B-1----:R-:W-:Y:S02]  /*21870*/  IADD3 R4, P5, PT, R22, R7.reuse, RZ ;  /* 0x0000000716047210 */ /* 0x082fe40007fbe0ff */
[----:B0-----:R-:W-:-:S03]  /*21880*/  IADD3 R5, P6, PT, R19, R7, RZ ;  /* 0x0000000713057210 */ /* 0x001fc60007fde0ff */
[----:B------:R0:W-:Y:S04]  /*21890*/  STL [R1+0x1558], R4 ;  /* 0x0015580401007387 */ /* 0x0001e80000100800 */
[----:B------:R1:W-:Y:S01]  /*218a0*/  STL [R1+0x1534], R48 ;  /* 0x0015343001007387 */ /* 0x0003e20000100800 */
[----:B0-----:R-:W-:-:S03]  /*218b0*/  LEA.HI.X.SX32 R4, R24, R6, 0x1, P4 ;  /* 0x0000000618047211 */ /* 0x001fc600020f0eff */
[----:B------:R0:W-:Y:S01]  /*218c0*/  STL [R1+0x1568], R5 ;  /* 0x0015680501007387 */ /* 0x0001e20000100800 */
[----:B-1----:R-:W-:-:S03]  /*218d0*/  IADD3 R48, P4, PT, R10, R7, RZ ;  /* 0x000000070a307210 */ /* 0x002fc60007f9e0ff */
[----:B------:R1:W-:Y:S01]  /*218e0*/  STL [R1+0x1544], R4 ;  /* 0x0015440401007387 */ /* 0x0003e20000100800 */
[----:B0-----:R-:W-:-:S03]  /*218f0*/  LEA.HI.X.SX32 R5, R22, R6, 0x1, P5 ;  /* 0x0000000616057211 */ /* 0x001fc600028f0eff */
[----:B------:R0:W-:Y:S01]  /*21900*/  STL [R1+0x1578], R48 ;  /* 0x0015783001007387 */ /* 0x0001e20000100800 */
[----:B-1----:R-:W-:-:S03]  /*21910*/  IADD3 R4, P5, PT, R12, R7, RZ ;  /* 0x000000070c047210 */ /* 0x002fc60007fbe0ff */
[----:B------:R-:W5:Y:S04]  /*21920*/  LDL.LU R76, [R1+0x1f4] ;  /* 0x0001f400014c7983 */ /* 0x000f680000300800 */
[----:B------:R1:W-:Y:S04]  /*21930*/  STL [R1+0x1554], R5 ;  /* 0x0015540501007387 */ /* 0x0003e80000100800 */
[----:B------:R1:W-:Y:S01]  /*21940*/  STL [R1+0x1588], R4 ;  /* 0x0015880401007387 */ /* 0x0003e20000100800 */
[-C--:B0-----:R-:W-:Y:S02]  /*21950*/  LEA.HI.X.SX32 R48, R10, R6.reuse, 0x1, P4 ;  /* 0x000000060a307211 */ /* 0x081fe400020f0eff */
[----:B-1----:R-:W-:-:S02]  /*21960*/  LEA.HI.X.SX32 R5, R19, R6, 0x1, P6 ;  /* 0x0000000613057211 */ /* 0x002fc400030f0eff */
[----:B------:R-:W-:-:S03]  /*21970*/  IADD3 R4, P6, PT, R14, R7, RZ ;  /* 0x000000070e047210 */ /* 0x000fc60007fde0ff */
[----:B------:R0:W-:Y:S04]  /*21980*/  STL [R1+0x1564], R5 ;  /* 0x0015640501007387 */ /* 0x0001e80000100800 */
[----:B------:R1:W-:Y:S01]  /*21990*/  STL [R1+0x1598], R4 ;  /* 0x0015980401007387 */ /* 0x0003e20000100800 */
[----:B0-----:R-:W-:-:S03]  /*219a0*/  IADD3 R5, P4, PT, R16, R7, RZ ;  /* 0x0000000710057210 */ /* 0x001fc60007f9e0ff */
[----:B------:R0:W-:Y:S01]  /*219b0*/  STL [R1+0x1574], R48 ;  /* 0x0015743001007387 */ /* 0x0001e20000100800 */
[----:B-1----:R-:W-:-:S03]  /*219c0*/  LEA.HI.X.SX32 R4, R12, R6, 0x1, P5 ;  /* 0x000000060c047211 */ /* 0x002fc600028f0eff */
[----:B------:R-:W5:Y:S04]  /*219d0*/  LDL.LU R81, [R1+0x1dc] ;  /* 0x0001dc0001517983 */ /* 0x000f680000300800 */
[----:B------:R1:W-:Y:S01]  /*219e0*/  STL [R1+0x15a8], R5 ;  /* 0x0015a80501007387 */ /* 0x0003e20000100800 */
[----:B0-----:R-:W-:-:S03]  /*219f0*/  IADD3 R48, P5, PT, R18, R7, RZ ;  /* 0x0000000712307210 */ /* 0x001fc60007fbe0ff */
[----:B------:R-:W-:Y:S01]  /*21a00*/  STL [R1+0x1584], R4 ;  /* 0x0015840401007387 */ /* 0x000fe20000100800 */
[----:B-1----:R-:W-:-:S03]  /*21a10*/  LEA.HI.X.SX32 R5, R14, R6, 0x1, P6 ;  /* 0x000000060e057211 */ /* 0x002fc600030f0eff */
[----:B------:R0:W-:Y:S04]  /*21a20*/  STL [R1+0x15b8], R48 ;  /* 0x0015b83001007387 */ /* 0x0001e80000100800 */
[----:B------:R1:W-:Y:S01]  /*21a30*/  STL [R1+0x1594], R5 ;  /* 0x0015940501007387 */ /* 0x0003e20000100800 */
[----:B0-----:R-:W-:-:S03]  /*21a40*/  LEA.HI.X.SX32 R48, R16, R6, 0x1, P4 ;  /* 0x0000000610307211 */ /* 0x001fc600020f0eff */
[----:B-1----:R-:W5:Y:S01]  /*21a50*/  LDL R5, [R1+0x5bc] ;  /* 0x0005bc0001057983 */ /* 0x002f620000100800 */
[----:B--2---:R-:W-:-:S05]  /*21a60*/  IADD3 R4, P6, PT, R74, R7, RZ ;  /* 0x000000074a047210 */ /* 0x004fca0007fde0ff */
[----:B------:R0:W-:Y:S04]  /*21a70*/  STL [R1+0x5d0], R4 ;  /* 0x0005d00401007387 */ /* 0x0001e80000100800 */
[----:B0-----:R-:W5:Y:S04]  /*21a80*/  LDL R4, [R1+0x5c0] ;  /* 0x0005c00001047983 */ /* 0x001f680000100800 */
[----:B------:R3:W-:Y:S02]  /*21a90*/  STL [R1+0x15a4], R48 ;  /* 0x0015a43001007387 */ /* 0x0007e40000100800 */
[----:B---3--:R-:W-:-:S05]  /*21aa0*/  IADD3 R48, P4, PT, R3, R7, RZ ;  /* 0x0000000703307210 */ /* 0x008fca0007f9e0ff */
[----:B------:R0:W-:Y:S01]  /*21ab0*/  STL [R1+0x630], R48 ;  /* 0x0006303001007387 */ /* 0x0001e20000100800 */
[-C--:B------:R-:W-:Y:S02]  /*21ac0*/  LEA.HI.X.SX32 R74, R74, R6.reuse, 0x1, P6 ;  /* 0x000000064a4a7211 */ /* 0x080fe400030f0eff */
[----:B0-----:R-:W-:-:S05]  /*21ad0*/  LEA.HI.X.SX32 R48, R18, R6, 0x1, P5 ;  /* 0x0000000612307211 */ /* 0x001fca00028f0eff */
[----:B------:R0:W-:Y:S02]  /*21ae0*/  STL [R1+0x15b4], R48 ;  /* 0x0015b43001007387 */ /* 0x0001e40000100800 */
[----:B0-----:R-:W-:-:S05]  /*21af0*/  IADD3 R48, P5, PT, R0, R7, RZ ;  /* 0x0000000700307210 */ /* 0x001fca0007fbe0ff */
[----:B------:R0:W-:Y:S04]  /*21b00*/  STL [R1+0x11c8], R48 ;  /* 0x0011c83001007387 */ /* 0x0001e80000100800 */
[----:B0-----:R-:W2:Y:S04]  /*21b10*/  LDL.LU R48, [R1+0x1db4] ;  /* 0x001db40001307983 */ /* 0x001ea80000300800 */
[----:B------:R4:W-:Y:S02]  /*21b20*/  STL [R1+0x5cc], R74 ;  /* 0x0005cc4a01007387 */ /* 0x0009e40000100800 */
[----:B----4-:R-:W-:-:S05]  /*21b30*/  IADD3 R74, P6, PT, R91, R7, RZ ;  /* 0x000000075b4a7210 */ /* 0x010fca0007fde0ff */
[----:B------:R0:W-:Y:S04]  /*21b40*/  STL [R1+0x11e0], R74 ;  /* 0x0011e04a01007387 */ /* 0x0001e80000100800 */
[----:B0-----:R-:W3:Y:S01]  /*21b50*/  LDL.LU R74, [R1+0x1db0] ;  /* 0x001db000014a7983 */ /* 0x001ee20000300800 */
[----:B------:R-:W-:-:S05]  /*21b60*/  LEA.HI.X.SX32 R3, R3, R6, 0x1, P4 ;  /* 0x0000000603037211 */ /* 0x000fca00020f0eff */
[----:B------:R3:W-:Y:S01]  /*21b70*/  STL [R1+0x62c], R3 ;  /* 0x00062c0301007387 */ /* 0x0007e20000100800 */
[-C--:B------:R-:W-:Y:S02]  /*21b80*/  LEA.HI.X.SX32 R0, R0, R6.reuse, 0x1, P5 ;  /* 0x0000000600007211 */ /* 0x080fe400028f0eff */
[----:B------:R-:W-:Y:S02]  /*21b90*/  LEA.HI.X.SX32 R91, R91, R6, 0x1, P6 ;  /* 0x000000065b5b7211 */ /* 0x000fe400030f0eff */
[----:B--2---:R-:W-:-:S06]  /*21ba0*/  PRMT R48, RZ, 0x7610, R48 ;  /* 0x00007610ff307816 */ /* 0x004fcc0000000030 */
[----:B-----5:R-:W2:Y:S01]  /*21bb0*/  @P2 LDG.E.U8 R48, desc[UR20][R4.64] ;  /* 0x0000001404302981 */ /* 0x020ea2000c1e1100 */
[----:B---3--:R-:W-:-:S05]  /*21bc0*/  IADD3 R3, P4, PT, R74, R7, RZ ;  /* 0x000000074a037210 */ /* 0x008fca0007f9e0ff */
[----:B------:R0:W-:Y:S04]  /*21bd0*/  STL [R1+0x11f8], R3 ;  /* 0x0011f80301007387 */ /* 0x0001e80000100800 */
[----:B0-----:R-:W3:Y:S04]  /*21be0*/  LDL.LU R3, [R1+0x1dac] ;  /* 0x001dac0001037983 */ /* 0x001ee80000300800 */
[----:B------:R-:W-:Y:S04]  /*21bf0*/  STL [R1+0x11c4], R0 ;  /* 0x0011c40001007387 */ /* 0x000fe80000100800 */
[----:B------:R0:W-:Y:S04]  /*21c00*/  STL [R1+0x11dc], R91 ;  /* 0x0011dc5b01007387 */ /* 0x0001e80000100800 */
[----:B0-----:R-:W4:Y:S01]  /*21c10*/  LDL.LU R91, [R1+0x1da8] ;  /* 0x001da800015b7983 */ /* 0x001f220000300800 */
[----:B------:R-:W-:-:S02]  /*21c20*/  LEA.HI.X.SX32 R74, R74, R6, 0x1, P4 ;  /* 0x000000064a4a7211 */ /* 0x000fc400020f0eff */
[----:B------:R-:W-:Y:S02]  /*21c30*/  ISETP.GE.AND P6, PT, R89, RZ, PT ;  /* 0x000000ff5900720c */ /* 0x000fe40003fc6270 */
[----:B---3--:R-:W-:-:S04]  /*21c40*/  IADD3 R0, P5, PT, R3, R7, RZ ;  /* 0x0000000703007210 */ /* 0x008fc80007fbe0ff */
[----:B------:R-:W-:Y:S01]  /*21c50*/  LEA.HI.X.SX32 R89, R3, R6, 0x1, P5 ;  /* 0x0000000603597211 */ /* 0x000fe200028f0eff */
[----:B------:R-:W-:Y:S01]  /*21c60*/  STL [R1+0x1210], R0 ;  /* 0x0012100001007387 */ /* 0x000fe20000100800 */
[----:B------:R-:W-:Y:S01]  /*21c70*/  PRMT R83, RZ, 0x7610, R83 ;  /* 0x00007610ff537816 */ /* 0x000fe20000000053 */
[----:B------:R-:W0:Y:S02]  /*21c80*/  LDC R3, c[0x0][0x3a0] ;  /* 0x0000e800ff037b82 */ /* 0x000e240000000800 */
[----:B------:R-:W-:Y:S04]  /*21c90*/  STL [R1+0x1d5c], R0 ;  /* 0x001d5c0001007387 */ /* 0x000fe80000100800 */
[----:B------:R4:W-:Y:S01]  /*21ca0*/  STL [R1+0x11f4], R74 ;  /* 0x0011f44a01007387 */ /* 0x0009e20000100800 */
[----:B------:R-:W-:-:S03]  /*21cb0*/  ISETP.GE.AND P5, PT, R76, RZ, PT ;  /* 0x000000ff4c00720c */ /* 0x000fc60003fa6270 */
[----:B------:R-:W-:Y:S01]  /*21cc0*/  STL [R1+0x1d60], R7 ;  /* 0x001d600701007387 */ /* 0x000fe20000100800 */
[----:B----4-:R-:W-:-:S03]  /*21cd0*/  IADD3 R74, P4, PT, R91, R7, RZ ;  /* 0x000000075b4a7210 */ /* 0x010fc60007f9e0ff */
[----:B------:R1:W-:Y:S01]  /*21ce0*/  STL [R1+0x120c], R89 ;  /* 0x00120c5901007387 */ /* 0x0003e20000100800 */
[----:B------:R-:W-:-:S03]  /*21cf0*/  LEA.HI.X.SX32 R76, R91, R6, 0x1, P4 ;  /* 0x000000065b4c7211 */ /* 0x000fc600020f0eff */
[----:B-1----:R-:W3:Y:S04]  /*21d00*/  LDL R89, [R1+0x1200] ;  /* 0x0012000001597983 */ /* 0x002ee80000100800 */
[----:B------:R-:W-:Y:S04]  /*21d10*/  STL [R1+0x1228], R74 ;  /* 0x0012284a01007387 */ /* 0x000fe80000100800 */
[----:B------:R-:W-:Y:S01]  /*21d20*/  STL [R1+0x1d64], R74 ;  /* 0x001d644a01007387 */ /* 0x000fe20000100800 */
[----:B------:R-:W-:-:S03]  /*21d30*/  ISETP.GE.AND P4, PT, R81, RZ, PT ;  /* 0x000000ff5100720c */ /* 0x000fc60003f86270 */
[----:B------:R-:W-:Y:S04]  /*21d40*/  STL [R1+0x1d68], R6 ;  /* 0x001d680601007387 */ /* 0x000fe80000100800 */
[----:B------:R-:W4:Y:S04]  /*21d50*/  LDL R91, [R1+0x1230] ;  /* 0x00123000015b7983 */ /* 0x000f280000100800 */
[----:B------:R-:W-:Y:S04]  /*21d60*/  STL [R1+0x1224], R76 ;  /* 0x0012244c01007387 */ /* 0x000fe80000100800 */
[----:B------:R-:W-:Y:S04]  /*21d70*/  STL [R1+0x1d6c], R76 ;  /* 0x001d6c4c01007387 */ /* 0x000fe80000100800 */
[----:B------:R-:W5:Y:S04]  /*21d80*/  LDL R81, [R1+0x1240] ;  /* 0x0012400001517983 */ /* 0x000f680000100800 */
[----:B--2---:R1:W-:Y:S04]  /*21d90*/  STL [R1+0x3c0], R48 ;  /* 0x0003c03001007387 */ /* 0x0043e80000100800 */
[----:B-1----:R-:W2:Y:S04]  /*21da0*/  LDL.LU R48, [R1+0x1da4] ;  /* 0x001da40001307983 */ /* 0x002ea80000300800 */
[----:B------:R-:W2:Y:S04]  /*21db0*/  LDL R4, [R1+0x61c] ;  /* 0x00061c0001047983 */ /* 0x000ea80000100800 */
[----:B------:R-:W2:Y:S02]  /*21dc0*/  LDL R5, [R1+0x620] ;  /* 0x0006200001057983 */ /* 0x000ea40000100800 */
[----:B--2---:R-:W-:-:S04]  /*21dd0*/  @P2 LOP3.LUT R5, R5, R4, RZ, 0x3c, !PT ;  /* 0x0000000405052212 */ /* 0x004fc800078e3cff */
[----:B------:R-:W-:-:S04]  /*21de0*/  @P2 LOP3.LUT R4, R5, R4, RZ, 0x3c, !PT ;  /* 0x0000000405042212 */ /* 0x000fc800078e3cff */
[----:B------:R-:W-:-:S05]  /*21df0*/  @P2 LOP3.LUT R5, R5, R4, RZ, 0x3c, !PT ;  /* 0x0000000405052212 */ /* 0x000fca00078e3cff */
[----:B------:R1:W2:Y:S04]  /*21e00*/  @P2 LDG.E.U8 R83, desc[UR20][R4.64] ;  /* 0x0000001404532981 */ /* 0x0002a8000c1e1100 */
[----:B------:R-:W1:Y:S04]  /*21e10*/  LDL R4, [R1+0x65c] ;  /* 0x00065c0001047983 */ /* 0x000e680000100800 */
[----:B------:R-:W1:Y:S01]  /*21e20*/  LDL R5, [R1+0x660] ;  /* 0x0006600001057983 */ /* 0x000e620000100800 */
[----:B------:R-:W-:Y:S02]  /*21e30*/  PRMT R48, RZ, 0x7610, R48 ;  /* 0x00007610ff307816 */ /* 0x000fe40000000030 */
[----:B-1----:R-:W-:-:S04]  /*21e40*/  @P2 LOP3.LUT R5, R5, R4, RZ, 0x3c, !PT ;  /* 0x0000000405052212 */ /* 0x002fc800078e3cff */
[----:B------:R-:W-:-:S04]  /*21e50*/  @P2 LOP3.LUT R4, R5, R4, RZ, 0x3c, !PT ;  /* 0x0000000405042212 */ /* 0x000fc800078e3cff */
[----:B------:R-:W-:-:S05]  /*21e60*/  @P2 LOP3.LUT R5, R5, R4, RZ, 0x3c, !PT ;  /* 0x0000000405052212 */ /* 0x000fca00078e3cff */
[----:B------:R-:W3:Y:S04]  /*21e70*/  @P2 LDG.E.U8 R48, desc[UR20][R4.64] ;  /* 0x0000001404302981 */ /* 0x000ee8000c1e1100 */
[----:B--2---:R1:W-:Y:S04]  /*21e80*/  STL [R1+0x3b4], R83 ;  /* 0x0003b45301007387 */ /* 0x0043e80000100800 */
[----:B-1----:R-:W2:Y:S04]  /*21e90*/  LDL R83, [R1+0x1250] ;  /* 0x0012500001537983 */ /* 0x002ea80000100800 */
[----:B---3--:R1:W-:Y:S04]  /*21ea0*/  STL [R1+0x3a8], R48 ;  /* 0x0003a83001007387 */ /* 0x0083e80000100800 */
[----:B-1----:R-:W3:Y:S04]  /*21eb0*/  LDL.LU R48, [R1+0x1da0] ;  /* 0x001da00001307983 */ /* 0x002ee80000300800 */
[----:B------:R-:W2:Y:S04]  /*21ec0*/  LDL R4, [R1+0x11cc] ;  /* 0x0011cc0001047983 */ /* 0x000ea80000100800 */
[----:B------:R-:W2:Y:S01]  /*21ed0*/  LDL R5, [R1+0x11d0] ;  /* 0x0011d00001057983 */ /* 0x000ea20000100800 */
[----:B------:R-:W-:-:S02]  /*21ee0*/  PRMT R85, RZ, 0x7610, R85 ;  /* 0x00007610ff557816 */ /* 0x000fc40000000055 */
        /* <DEDUP_REMOVED lines=15> */
[----:B------:R-:W2:Y:S01]  /*21fe0*/  LDL R5, [R1+0x11fc] ;  /* 0x0011fc0001057983 */ /* 0x000ea20000100800 */
[----:B------:R-:W-:Y:S01]  /*21ff0*/  PRMT R48, RZ, 0x7610, R48 ;  /* 0x00007610ff307816 */ /* 0x000fe20000000030 */
[----:B------:R-:W-:-:S02]  /*22000*/  @P2 IMAD.MOV.U32 R4, RZ, RZ, R89 ;  /* 0x000000ffff042224 */ /* 0x000fc400078e0059 */
[----:B------:R-:W3:Y:S04]  /*22010*/  LDL R89, [R1+0x1270] ;  /* 0x0012700001597983 */ /* 0x000ee80000100800 */
[----:B--2---:R-:W2:Y:S04]  /*22020*/  @P2 LDG.E.U8 R48, desc[UR20][R4.64] ;  /* 0x0000001404302981 */ /* 0x004ea8000c1e1100 */
[----:B--2---:R1:W-:Y:S04]  /*22030*/  STL [R1+0x390], R48 ;  /* 0x0003903001007387 */ /* 0x0043e80000100800 */
[----:B-1----:R-:W2:Y:S04]  /*22040*/  LDL.LU R48, [R1+0x1d98] ;  /* 0x001d980001307983 */ /* 0x002ea80000300800 */
[----:B------:R-:W2:Y:S04]  /*22050*/  LDL R4, [R1+0x1214] ;  /* 0x0012140001047983 */ /* 0x000ea80000100800 */
[----:B------:R-:W2:Y:S01]  /*22060*/  LDL R5, [R1+0x1218] ;  /* 0x0012180001057983 */ /* 0x000ea20000100800 */
[----:B------:R-:W-:-:S02]  /*22070*/  PRMT R92, RZ, 0x7610, R92 ;  /* 0x00007610ff5c7816 */ /* 0x000fc4000000005c */
[----:B--2---:R-:W-:-:S04]  /*22080*/  @P2 LOP3.LUT R5, R5, R4, RZ, 0x3c, !PT ;  /* 0x0000000405052212 */ /* 0x004fc800078e3cff */
[----:B------:R-:W-:-:S04]  /*22090*/  @P2 LOP3.LUT R4, R5, R4, RZ, 0x3c, !PT ;  /* 0x0000000405042212 */ /* 0x000fc800078e3cff */
[----:B------:R-:W-:-:S05]  /*220a0*/  @P2 LOP3.LUT R5, R5, R4, RZ, 0x3c, !PT ;  /* 0x0000000405052212 */ /* 0x000fca00078e3cff */
[----:B------:R4:W2:Y:S04]  /*220b0*/  @P2 LDG.E.U8 R92, desc[UR20][R4.64] ;  /* 0x00000014045c2981 */ /* 0x0008a8000c1e1100 */
[----:B------:R-:W3:Y:S01]  /*220c0*/  LDL R5, [R1+0x122c] ;  /* 0x00122c0001057983 */ /* 0x000ee20000100800 */
[----:B------:R-:W-:Y:S01]  /*220d0*/  PRMT R77, RZ, 0x7610, R77 ;  /* 0x00007610ff4d7816 */ /* 0x000fe2000000004d */
[----:B----4-:R-:W-:Y:S02]  /*220e0*/  @P2 IMAD.MOV.U32 R4, RZ, RZ, R91 ;  /* 0x000000ffff042224 */ /* 0x010fe400078e005b */
[----:B--2---:R1:W-:Y:S01]  /*220f0*/  STL [R1+0x388], R92 ;  /* 0x0003885c01007387 */ /* 0x0043e20000100800 */
[----:B------:R-:W-:-:S03]  /*22100*/  PRMT R79, RZ, 0x7610, R79 ;  /* 0x00007610ff4f7816 */ /* 0x000fc6000000004f */
[----:B------:R-:W2:Y:S04]  /*22110*/  LDL R91, [R1+0x128c] ;  /* 0x00128c00015b7983 */ /* 0x000ea80000100800 */
[----:B---3--:R5:W3:Y:S04]  /*22120*/  @P2 LDG.E.U8 R77, desc[UR20][R4.64] ;  /* 0x00000014044d2981 */ /* 0x008ae8000c1e1100 */
[----:B-1----:R-:W4:Y:S04]  /*22130*/  LDL R92, [R1+0x1280] ;  /* 0x00128000015c7983 */ /* 0x002f280000100800 */
[----:B------:R-:W2:Y:S01]  /*22140*/  LDL R5, [R1+0x123c] ;  /* 0x00123c0001057983 */ /* 0x000ea20000100800 */
[----:B-----5:R-:W-:-:S03]  /*22150*/  @P2 IMAD.MOV.U32 R4, RZ, RZ, R81 ;  /* 0x000000ffff042224 */ /* 0x020fc600078e0051 */
[----:B---3--:R1:W-:Y:S04]  /*22160*/  STL [R1+0x37c], R77 ;  /* 0x00037c4d01007387 */ /* 0x0083e80000100800 */
[----:B--2---:R2:W3:Y:S01]  /*22170*/  @P2 LDG.E.U8 R79, desc[UR20][R4.64] ;  /* 0x00000014044f2981 */ /* 0x0044e2000c1e1100 */
[----:B------:R-:W-:-:S03]  /*22180*/  PRMT R74, RZ, 0x7610, R74 ;  /* 0x00007610ff4a7816 */ /* 0x000fc6000000004a */
[----:B-1----:R-:W5:Y:S04]  /*22190*/  LDL R77, [R1+0x1290] ;  /* 0x00129000014d7983 */ /* 0x002f680000100800 */
[----:B------:R-:W4:Y:S01]  /*221a0*/  LDL R5, [R1+0x124c] ;  /* 0x00124c0001057983 */ /* 0x000f220000100800 */
[----:B--2---:R-:W-:-:S03]  /*221b0*/  @P2 IMAD.MOV.U32 R4, RZ, RZ, R83 ;  /* 0x000000ffff042224 */ /* 0x004fc600078e0053 */
[----:B---3--:R1:W-:Y:S01]  /*221c0*/  STL [R1+0x36c], R79 ;  /* 0x00036c4f01007387 */ /* 0x0083e20000100800 */
[----:B------:R-:W-:-:S03]  /*221d0*/  PRMT R67, RZ, 0x7610, R67 ;  /* 0x00007610ff437816 */ /* 0x000fc60000000043 */
[----:B------:R-:W2:Y:S04]  /*221e0*/  LDL R81, [R1+0x12a0] ;  /* 0x0012a00001517983 */ /* 0x000ea80000100800 */
[----:B----4-:R3:W4:Y:S04]  /*221f0*/  @P2 LDG.E.U8 R74, desc[UR20][R4.64] ;  /* 0x00000014044a2981 */ /* 0x010728000c1e1100 */
[----:B-1----:R-:W2:Y:S04]  /*22200*/  LDL R79, [R1+0x129c] ;  /* 0x00129c00014f7983 */ /* 0x002ea80000100800 */
[----:B------:R-:W2:Y:S01]  /*22210*/  LDL R5, [R1+0x125c] ;  /* 0x00125c0001057983 */ /* 0x000ea20000100800 */
[----:B---3--:R-:W-:-:S03]  /*22220*/  @P2 IMAD.MOV.U32 R4, RZ, RZ, R85 ;  /* 0x000000ffff042224 */ /* 0x008fc600078e0055 */
[----:B----4-:R1:W-:Y:S01]  /*22230*/  STL [R1+0x364], R74 ;  /* 0x0003644a01007387 */ /* 0x0103e20000100800 */
[----:B------:R-:W-:-:S03]  /*22240*/  PRMT R87, RZ, 0x7610, R87 ;  /* 0x00007610ff577816 */ /* 0x000fc60000000057 */
[----:B------:R-:W3:Y:S04]  /*22250*/  LDL R83, [R1+0x12b0] ;  /* 0x0012b00001537983 */ /* 0x000ee80000100800 */
[----:B--2---:R2:W4:Y:S04]  /*22260*/  @P2 LDG.E.U8 R67, desc[UR20][R4.64] ;  /* 0x0000001404432981 */ /* 0x004528000c1e1100 */
[----:B-1----:R-:W3:Y:S04]  /*22270*/  LDL R74, [R1+0x12ac] ;  /* 0x0012ac00014a7983 */ /* 0x002ee80000100800 */
[----:B------:R-:W3:Y:S01]  /*22280*/  LDL R5, [R1+0x126c] ;  /* 0x00126c0001057983 */ /* 0x000ee20000100800 */
[----:B--2---:R-:W-:-:S03]  /*22290*/  @P2 IMAD.MOV.U32 R4, RZ, RZ, R89 ;  /* 0x000000ffff042224 */ /* 0x004fc600078e0059 */
[----:B----4-:R1:W-:Y:S01]  /*222a0*/  STL [R1+0x360], R67 ;  /* 0x0003604301007387 */ /* 0x0103e20000100800 */
[----:B------:R-:W-:Y:S02]  /*222b0*/  PRMT R73, RZ, 0x7610, R73 ;  /* 0x00007610ff497816 */ /* 0x000fe40000000049 */
[----:B------:R-:W-:Y:S01]  /*222c0*/  PRMT R69, RZ, 0x7610, R69 ;  /* 0x00007610ff457816 */ /* 0x000fe20000000045 */
[----:B------:R-:W2:Y:S04]  /*222d0*/  LDL R85, [R1+0x12c0] ;  /* 0x0012c00001557983 */ /* 0x000ea80000100800 */
[----:B---3--:R3:W4:Y:S01]  /*222e0*/  @P2 LDG.E.U8 R87, desc[UR20][R4.64] ;  /* 0x0000001404572981 */ /* 0x008722000c1e1100 */
[----:B------:R-:W-:Y:S02]  /*222f0*/  PRMT R76, RZ, 0x7610, R76 ;  /* 0x00007610ff4c7816 */ /* 0x000fe4000000004c */
[----:B------:R-:W-:Y:S01]  /*22300*/  PRMT R71, RZ, 0x7610, R71 ;  /* 0x00007610ff477816 */ /* 0x000fe20000000047 */
[----:B-1----:R-:W2:Y:S04]  /*22310*/  LDL R67, [R1+0x12bc] ;  /* 0x0012bc0001437983 */ /* 0x002ea80000100800 */
[----:B------:R-:W2:Y:S01]  /*22320*/  LDL R5, [R1+0x127c] ;  /* 0x00127c0001057983 */ /* 0x000ea20000100800 */
[----:B---3--:R-:W-:-:S05]  /*22330*/  @P2 IMAD.MOV.U32 R4, RZ, RZ, R92 ;  /* 0x000000ffff042224 */ /* 0x008fca00078e005c */
[----:B--2---:R5:W2:Y:S02]  /*22340*/  @P2 LDG.E.U8 R73, desc[UR20][R4.64] ;  /* 0x0000001404492981 */ /* 0x004aa4000c1e1100 */
[----:B-----5:R-:W-:Y:S02]  /*22350*/  @P2 IMAD.MOV.U32 R4, RZ, RZ, R77 ;  /* 0x000000ffff042224 */ /* 0x020fe400078e004d */
[----:B------:R-:W-:-:S05]  /*22360*/  @P2 IMAD.MOV.U32 R5, RZ, RZ, R91 ;  /* 0x000000ffff052224 */ /* 0x000fca00078e005b */
[----:B------:R1:W3:Y:S02]  /*22370*/  @P2 LDG.E.U8 R69, desc[UR20][R4.64] ;  /* 0x0000001404452981 */ /* 0x0002e4000c1e1100 */
[----:B-1----:R-:W-:Y:S02]  /*22380*/  @P2 IMAD.MOV.U32 R4, RZ, RZ, R81 ;  /* 0x000000ffff042224 */ /* 0x002fe400078e0051 */
[----:B------:R-:W-:-:S05]  /*22390*/  @P2 IMAD.MOV.U32 R5, RZ, RZ, R79 ;  /* 0x000000ffff052224 */ /* 0x000fca00078e004f */
[----:B------:R1:W5:Y:S02]  /*223a0*/  @P2 LDG.E.U8 R76, desc[UR20][R4.64] ;  /* 0x00000014044c2981 */ /* 0x000364000c1e1100 */
[----:B-1----:R-:W-:Y:S02]  /*223b0*/  @P2 IMAD.MOV.U32 R4, RZ, RZ, R83 ;  /* 0x000000ffff042224 */ /* 0x002fe400078e0053 */
[----:B------:R-:W-:-:S05]  /*223c0*/  @P2 IMAD.MOV.U32 R5, RZ, RZ, R74 ;  /* 0x000000ffff052224 */ /* 0x000fca00078e004a */
[----:B------:R1:W5:Y:S04]  /*223d0*/  @P2 LDG.E.U8 R71, desc[UR20][R4.64] ;  /* 0x0000001404472981 */ /* 0x000368000c1e1100 */
[----:B----4-:R4:W-:Y:S04]  /*223e0*/  STL [R1+0x354], R87 ;  /* 0x0003545701007387 */ /* 0x0109e80000100800 */
[----:B------:R-:W5:Y:S04]  /*223f0*/  LDL R89, [R1+0x12d0] ;  /* 0x0012d00001597983 */ /* 0x000f680000100800 */
[----:B----4-:R-:W4:Y:S04]  /*22400*/  LDL R87, [R1+0x12cc] ;  /* 0x0012cc0001577983 */ /* 0x010f280000100800 */
[----:B--2---:R2:W-:Y:S04]  /*22410*/  STL [R1+0x348], R73 ;  /* 0x0003484901007387 */ /* 0x0045e80000100800 */
[----:B------:R-:W4:Y:S04]  /*22420*/  LDL R92, [R1+0x12e0] ;  /* 0x0012e000015c7983 */ /* 0x000f280000100800 */
[----:B--2---:R-:W2:Y:S04]  /*22430*/  LDL R73, [R1+0x12dc] ;  /* 0x0012dc0001497983 */ /* 0x004ea80000100800 */
[----:B---3--:R3:W-:Y:S04]  /*22440*/  STL [R1+0x340], R69 ;  /* 0x0003404501007387 */ /* 0x0087e80000100800 */
[----:B------:R-:W2:Y:S04]  /*22450*/  LDL R77, [R1+0x12f0] ;  /* 0x0012f000014d7983 */ /* 0x000ea80000100800 */
[----:B------:R-:W2:Y:S04]  /*22460*/  LDL R79, [R1+0x12fc] ;  /* 0x0012fc00014f7983 */ /* 0x000ea80000100800 */
[----:B---3--:R-:W3:Y:S04]  /*22470*/  LDL R69, [R1+0x12ec] ;  /* 0x0012ec0001457983 */ /* 0x008ee80000100800 */
[----:B------:R-:W3:Y:S01]  /*22480*/  LDL R81, [R1+0x1300] ;  /* 0x0013000001517983 */ /* 0x000ee20000100800 */
[----:B------:R-:W-:Y:S01]  /*22490*/  PRMT R65, RZ, 0x7610, R65 ;  /* 0x00007610ff417816 */ /* 0x000fe20000000041 */
[----:B-1----:R-:W-:-:S02]  /*224a0*/  @P2 IMAD.MOV.U32 R4, RZ, RZ, R85 ;  /* 0x000000ffff042224 */ /* 0x002fc400078e0055 */
[----:B------:R-:W-:Y:S01]  /*224b0*/  @P2 IMAD.MOV.U32 R5, RZ, RZ, R67 ;  /* 0x000000ffff052224 */ /* 0x000fe200078e0043 */
[----:B------:R-:W-:-:S04]  /*224c0*/  PRMT R63, RZ, 0x7610, R63 ;  /* 0x00007610ff3f7816 */ /* 0x000fc8000000003f */
[----:B------:R1:W3:Y:S04]  /*224d0*/  @P2 LDG.E.U8 R65, desc[UR20][R4.64] ;  /* 0x0000001404412981 */ /* 0x0002e8000c1e1100 */
[----:B-----5:R5:W-:Y:S04]  /*224e0*/  STL [R1+0x32c], R71 ;  /* 0x00032c4701007387 */ /* 0x020be80000100800 */
[----:B------:R-:W3:Y:S04]  /*224f0*/  LDL R83, [R1+0x1310] ;  /* 0x0013100001537983 */ /* 0x000ee80000100800 */
[----:B------:R-:W3:Y:S04]  /*22500*/  LDL R67, [R1+0x131c] ;  /* 0x00131c0001437983 */ /* 0x000ee80000100800 */
[----:B-----5:R-:W5:Y:S04]  /*22510*/  LDL R71, [R1+0x130c] ;  /* 0x00130c0001477983 */ /* 0x020f680000100800 */
[----:B------:R-:W5:Y:S01]  /*22520*/  LDL R85, [R1+0x1320] ;  /* 0x0013200001557983 */ /* 0x000f620000100800 */
[----:B-1----:R-:W-:-:S02]  /*22530*/  @P2 IMAD.MOV.U32 R4, RZ, RZ, R89 ;  /* 0x000000ffff042224 */ /* 0x002fc400078e0059 */
[----:B----4-:R-:W-:Y:S01]  /*22540*/  @P2 IMAD.MOV.U32 R5, RZ, RZ, R87 ;  /* 0x000000ffff052224 */ /* 0x010fe200078e0057 */
[----:B------:R-:W4:Y:S04]  /*22550*/  LDL R89, [R1+0x1330] ;  /* 0x0013300001597983 */ /* 0x000f280000100800 */
[----:B------:R-:W4:Y:S01]  /*22560*/  LDL R87, [R1+0x132c] ;  /* 0x00132c0001577983 */ /* 0x000f220000100800 */
[----:B------:R-:W-:-:S03]  /*22570*/  PRMT R61, RZ, 0x7610, R61 ;  /* 0x00007610ff3d7816 */ /* 0x000fc6000000003d */
[----:B------:R1:W4:Y:S02]  /*22580*/  @P2 LDG.E.U8 R63, desc[UR20][R4.64] ;  /* 0x00000014043f2981 */ /* 0x000324000c1e1100 */
[----:B-1----:R-:W-:Y:S02]  /*22590*/  @P2 IMAD.MOV.U32 R4, RZ, RZ, R92 ;  /* 0x000000ffff042224 */ /* 0x002fe400078e005c */
[----:B------:R-:W4:Y:S01]  /*225a0*/  LDL R92, [R1+0x1340] ;  /* 0x00134000015c7983 */ /* 0x000f220000100800 */
[----:B--2---:R-:W-:-:S03]  /*225b0*/  @P2 IMAD.MOV.U32 R5, RZ, RZ, R73 ;  /* 0x000000ffff052224 */ /* 0x004fc600078e0049 */
[----:B------:R-:W2:Y:S04]  /*225c0*/  LDL R73, [R1+0x133c] ;  /* 0x00133c0001497983 */ /* 0x000ea80000100800 */
[----:B------:R1:W2:Y:S04]  /*225d0*/  @P2 LDG.E.U8 R61, desc[UR20][R4.64] ;  /* 0x00000014043d2981 */ /* 0x0002a8000c1e1100 */
[----:B------:R-:W-:Y:S01]  /*225e0*/  STL [R1+0x338], R76 ;  /* 0x0003384c01007387 */ /* 0x000fe20000100800 */
[----:B-1----:R-:W-:-:S03]  /*225f0*/  @P2 IMAD.MOV.U32 R4, RZ, RZ, R77 ;  /* 0x000000ffff042224 */ /* 0x002fc600078e004d */
[----:B------:R-:W2:Y:S01]  /*22600*/  LDL R77, [R1+0x1350] ;  /* 0x00135000014d7983 */ /* 0x000ea20000100800 */
[----:B---3--:R-:W-:-:S03]  /*22610*/  @P2 IMAD.MOV.U32 R5, RZ, RZ, R69 ;  /* 0x000000ffff052224 */ /* 0x008fc600078e0045 */
[----:B------:R-:W3:Y:S01]  /*22620*/  LDL R69, [R1+0x134c] ;  /* 0x00134c0001457983 */ /* 0x000ee20000100800 */
[----:B------:R-:W-:Y:S02]  /*22630*/  PRMT R59, RZ, 0x7610, R59 ;  /* 0x00007610ff3b7816 */ /* 0x000fe4000000003b */
[----:B------:R-:W-:-:S04]  /*22640*/  PRMT R57, RZ, 0x7610, R57 ;  /* 0x00007610ff397816 */ /* 0x000fc80000000039 */
[----:B------:R1:W3:Y:S01]  /*22650*/  @P2 LDG.E.U8 R59, desc[UR20][R4.64] ;  /* 0x00000014043b2981 */ /* 0x0002e2000c1e1100 */
[----:B------:R-:W-:Y:S01]  /*22660*/  PRMT R55, RZ, 0x7610, R55 ;  /* 0x00007610ff377816 */ /* 0x000fe20000000037 */
[----:B-1----:R-:W-:Y:S02]  /*22670*/  @P2 IMAD.MOV.U32 R4, RZ, RZ, R81 ;  /* 0x000000ffff042224 */ /* 0x002fe400078e0051 */
[----:B------:R-:W-:Y:S01]  /*22680*/  @P2 IMAD.MOV.U32 R5, RZ, RZ, R79 ;  /* 0x000000ffff052224 */ /* 0x000fe200078e004f */
[----:B------:R-:W-:Y:S01]  /*22690*/  PRMT R48, RZ, 0x7610, R48 ;  /* 0x00007610ff307816 */ /* 0x000fe20000000030 */
[----:B------:R-:W3:Y:S04]  /*226a0*/  LDL R79, [R1+0x135c] ;  /* 0x00135c00014f7983 */ /* 0x000ee80000100800 */
[----:B------:R1:W3:Y:S01]  /*226b0*/  @P2 LDG.E.U8 R57, desc[UR20][R4.64] ;  /* 0x0000001404392981 */ /* 0x0002e2000c1e1100 */
[----:B------:R-:W-:-:S02]  /*226c0*/  PRMT R53, RZ, 0x7610, R53 ;  /* 0x00007610ff357816 */ /* 0x000fc40000000035 */
[----:B------:R-:W-:Y:S01]  /*226d0*/  PRMT R51, RZ, 0x7610, R51 ;  /* 0x00007610ff337816 */ /* 0x000fe20000000033 */
[----:B------:R-:W3:Y:S01]  /*226e0*/  LDL R81, [R1+0x1360] ;  /* 0x0013600001517983 */ /* 0x000ee20000100800 */
[----:B-1----:R-:W-:Y:S02]  /*226f0*/  @P2 IMAD.MOV.U32 R4, RZ, RZ, R83 ;  /* 0x000000ffff042224 */ /* 0x002fe400078e0053 */
[----:B-----5:R-:W-:Y:S01]  /*22700*/  @P2 IMAD.MOV.U32 R5, RZ, RZ, R71 ;  /* 0x000000ffff052224 */ /* 0x020fe200078e0047 */
[----:B------:R-:W-:Y:S01]  /*22710*/  PRMT R38, RZ, 0x7610, R38 ;  /* 0x00007610ff267816 */ /* 0x000fe20000000026 */
[----:B------:R-:W5:Y:S04]  /*22720*/  LDL R71, [R1+0x136c] ;  /* 0x00136c0001477983 */ /* 0x000f680000100800 */
[----:B------:R1:W5:Y:S02]  /*22730*/  @P2 LDG.E.U8 R55, desc[UR20][R4.64] ;  /* 0x0000001404372981 */ /* 0x000364000c1e1100 */
[----:B-1----:R-:W-:-:S02]  /*22740*/  @P2 IMAD.MOV.U32 R4, RZ, RZ, R85 ;  /* 0x000000ffff042224 */ /* 0x002fc400078e0055 */
[----:B------:R-:W-:-:S05]  /*22750*/  @P2 IMAD.MOV.U32 R5, RZ, RZ, R67 ;  /* 0x000000ffff052224 */ /* 0x000fca00078e0043 */
[----:B------:R4:W5:Y:S02]  /*22760*/  @P2 LDG.E.U8 R48, desc[UR20][R4.64] ;  /* 0x0000001404302981 */ /* 0x000964000c1e1100 */
[----:B----4-:R-:W-:Y:S02]  /*22770*/  @P2 IMAD.MOV.U32 R4, RZ, RZ, R89 ;  /* 0x000000ffff042224 */ /* 0x010fe400078e0059 */
[----:B------:R-:W-:-:S05]  /*22780*/  @P2 IMAD.MOV.U32 R5, RZ, RZ, R87 ;  /* 0x000000ffff052224 */ /* 0x000fca00078e0057 */
[----:B------:R1:W4:Y:S04]  /*22790*/  @P2 LDG.E.U8 R53, desc[UR20][R4.64] ;  /* 0x0000001404352981 */ /* 0x000328000c1e1100 */
[----:B------:R-:W-:Y:S04]  /*227a0*/  STL [R1+0x328], R65 ;  /* 0x0003284101007387 */ /* 0x000fe80000100800 */
[----:B------:R-:W4:Y:S04]  /*227b0*/  LDL R83, [R1+0x1370] ;  /* 0x0013700001537983 */ /* 0x000f280000100800 */
[----:B------:R-:W4:Y:S01]  /*227c0*/  LDL R85, [R1+0x137c] ;  /* 0x00137c0001557983 */ /* 0x000f220000100800 */
[----:B-1----:R-:W-:-:S02]  /*227d0*/  @P2 IMAD.MOV.U32 R4, RZ, RZ, R92 ;  /* 0x000000ffff042224 */ /* 0x002fc400078e005c */
[----:B--2---:R-:W-:-:S05]  /*227e0*/  @P2 IMAD.MOV.U32 R5, RZ, RZ, R73 ;  /* 0x000000ffff052224 */ /* 0x004fca00078e0049 */
[----:B------:R1:W2:Y:S02]  /*227f0*/  @P2 LDG.E.U8 R51, desc[UR20][R4.64] ;  /* 0x0000001404332981 */ /* 0x0002a4000c1e1100 */
[----:B-1----:R-:W-:Y:S02]  /*22800*/  @P2 IMAD.MOV.U32 R4, RZ, RZ, R77 ;  /* 0x000000ffff042224 */ /* 0x002fe400078e004d */
[----:B---3--:R-:W-:-:S05]  /*22810*/  @P2 IMAD.MOV.U32 R5, RZ, RZ, R69 ;  /* 0x000000ffff052224 */ /* 0x008fca00078e0045 */
[----:B------:R1:W3:Y:S04]  /*22820*/  @P2 LDG.E.U8 R38, desc[UR20][R4.64] ;  /* 0x0000001404262981 */ /* 0x0002e8000c1e1100 */
[----:B------:R-:W-:Y:S01]  /*22830*/  STL [R1+0x31c], R63 ;  /* 0x00031c3f01007387 */ /* 0x000fe20000100800 */
[----:B------:R-:W-:Y:S02]  /*22840*/  PRMT R49, RZ, 0x7610, R49 ;  /* 0x00007610ff317816 */ /* 0x000fe40000000031 */
[----:B------:R-:W-:Y:S01]  /*22850*/  PRMT R42, RZ, 0x7610, R42 ;  /* 0x00007610ff2a7816 */ /* 0x000fe2000000002a */
[----:B-1----:R-:W-:Y:S02]  /*22860*/  @P2 IMAD.MOV.U32 R5, RZ, RZ, R79 ;  /* 0x000000ffff052224 */ /* 0x002fe400078e004f */
[----:B------:R-:W-:-:S05]  /*22870*/  @P2 IMAD.MOV.U32 R4, RZ, RZ, R81 ;  /* 0x000000ffff042224 */ /* 0x000fca00078e0051 */
[----:B------:R4:W2:Y:S04]  /*22880*/  @P2 LDG.E.U8 R49, desc[UR20][R4.64] ;  /* 0x0000001404312981 */ /* 0x0008a8000c1e1100 */
[----:B-----5:R1:W-:Y:S04]  /*22890*/  STL [R1+0x2f0], R48 ;  /* 0x0002f03001007387 */ /* 0x0203e80000100800 */
[----:B-1----:R-:W5:Y:S04]  /*228a0*/  LDL R48, [R1+0x1380] ;  /* 0x0013800001307983 */ /* 0x002f680000100800 */
[----:B------:R-:W-:Y:S04]  /*228b0*/  STL [R1+0x310], R61 ;  /* 0x0003103d01007387 */ /* 0x000fe80000100800 */
[----:B------:R-:W2:Y:S04]  /*228c0*/  LDL R87, [R1+0x138c] ;  /* 0x00138c0001577983 */ /* 0x000ea80000100800 */
[----:B------:R-:W2:Y:S04]  /*228d0*/  LDL R89, [R1+0x1390] ;  /* 0x0013900001597983 */ /* 0x000ea80000100800 */
[----:B------:R-:W-:Y:S04]  /*228e0*/  STL [R1+0x308], R59 ;  /* 0x0003083b01007387 */ /* 0x000fe80000100800 */
[----:B------:R-:W2:Y:S04]  /*228f0*/  LDL R73, [R1+0x139c] ;  /* 0x00139c0001497983 */ /* 0x000ea80000100800 */
[----:B------:R-:W2:Y:S04]  /*22900*/  LDL R92, [R1+0x13a0] ;  /* 0x0013a000015c7983 */ /* 0x000ea80000100800 */
[----:B------:R-:W-:Y:S04]  /*22910*/  STL [R1+0x300], R57 ;  /* 0x0003003901007387 */ /* 0x000fe80000100800 */
[----:B------:R-:W2:Y:S01]  /*22920*/  LDL R77, [R1+0x13ac] ;  /* 0x0013ac00014d7983 */ /* 0x000ea20000100800 */
[----:B----4-:R-:W-:-:S02]  /*22930*/  @P2 IMAD.MOV.U32 R4, RZ, RZ, R83 ;  /* 0x000000ffff042224 */ /* 0x010fc400078e0053 */
[----:B------:R-:W-:-:S05]  /*22940*/  @P2 IMAD.MOV.U32 R5, RZ, RZ, R71 ;  /* 0x000000ffff052224 */ /* 0x000fca00078e0047 */
[----:B------:R1:W4:Y:S04]  /*22950*/  @P2 LDG.E.U8 R42, desc[UR20][R4.64] ;  /* 0x00000014042a2981 */ /* 0x000328000c1e1100 */
[----:B---3--:R3:W-:Y:S04]  /*22960*/  STL [R1+0x2d4], R38 ;  /* 0x0002d42601007387 */ /* 0x0087e80000100800 */
[----:B---3--:R-:W3:Y:S01]  /*22970*/  LDL R38, [R1+0x13b0] ;  /* 0x0013b00001267983 */ /* 0x008ee20000100800 */
[----:B------:R-:W-:Y:S01]  /*22980*/  PRMT R47, RZ, 0x7610, R47 ;  /* 0x00007610ff2f7816 */ /* 0x000fe2000000002f */
[----:B-1----:R-:W-:Y:S01]  /*22990*/  @P2 IMAD.MOV.U32 R5, RZ, RZ, R85 ;  /* 0x000000ffff052224 */ /* 0x002fe200078e0055 */
[----:B------:R-:W-:-:S02]  /*229a0*/  PRMT R45, RZ, 0x7610, R45 ;  /* 0x00007610ff2d7816 */ /* 0x000fc4000000002d */
[----:B------:R-:W-:Y:S02]  /*229b0*/  PRMT R34, RZ, 0x7610, R34 ;  /* 0x00007610ff227816 */ /* 0x000fe40000000022 */
[----:B------:R-:W-:Y:S01]  /*229c0*/  PRMT R36, RZ, 0x7610, R36 ;  /* 0x00007610ff247816 */ /* 0x000fe20000000024 */
[----:B------:R-:W-:Y:S04]  /*229d0*/  STL [R1+0x2f4], R55 ;  /* 0x0002f43701007387 */ /* 0x000fe80000100800 */
[----:B------:R-:W3:Y:S04]  /*229e0*/  LDL R79, [R1+0x13bc] ;  /* 0x0013bc00014f7983 */ /* 0x000ee80000100800 */
[----:B------:R-:W3:Y:S04]  /*229f0*/  LDL R81, [R1+0x13c0] ;  /* 0x0013c00001517983 */ /* 0x000ee80000100800 */
[----:B------:R-:W3:Y:S01]  /*22a00*/  LDL R83, [R1+0x13cc] ;  /* 0x0013cc0001537983 */ /* 0x000ee20000100800 */
[----:B-----5:R-:W-:-:S05]  /*22a10*/  @P2 IMAD.MOV.U32 R4, RZ, RZ, R48 ;  /* 0x000000ffff042224 */ /* 0x020fca00078e0030 */
[----:B------:R2:W5:Y:S02]  /*22a20*/  @P2 LDG.E.U8 R47, desc[UR20][R4.64] ;  /* 0x00000014042f2981 */ /* 0x000564000c1e1100 */
[----:B--2---:R-:W-:Y:S02]  /*22a30*/  @P2 IMAD.MOV.U32 R4, RZ, RZ, R89 ;  /* 0x000000ffff042224 */ /* 0x004fe400078e0059 */
[----:B------:R-:W-:-:S05]  /*22a40*/  @P2 IMAD.MOV.U32 R5, RZ, RZ, R87 ;  /* 0x000000ffff052224 */ /* 0x000fca00078e0057 */
[----:B------:R1:W2:Y:S02]  /*22a50*/  @P2 LDG.E.U8 R45, desc[UR20][R4.64] ;  /* 0x00000014042d2981 */ /* 0x0002a4000c1e1100 */
[----:B-1----:R-:W-:Y:S02]  /*22a60*/  @P2 IMAD.MOV.U32 R4, RZ, RZ, R92 ;  /* 0x000000ffff042224 */ /* 0x002fe400078e005c */
[----:B------:R-:W-:-:S05]  /*22a70*/  @P2 IMAD.MOV.U32 R5, RZ, RZ, R73 ;  /* 0x000000ffff052224 */ /* 0x000fca00078e0049 */
[----:B------:R1:W2:Y:S02]  /*22a80*/  @P2 LDG.E.U8 R34, desc[UR20][R4.64] ;  /* 0x0000001404222981 */ /* 0x0002a4000c1e1100 */
[----:B-1----:R-:W-:Y:S02]  /*22a90*/  @P2 IMAD.MOV.U32 R5, RZ, RZ, R77 ;  /* 0x000000ffff052224 */ /* 0x002fe400078e004d */
[----:B----4-:R1:W-:Y:S04]  /*22aa0*/  STL [R1+0x2c4], R42 ;  /* 0x0002c42a01007387 */ /* 0x0103e80000100800 */
[----:B-1----:R-:W4:Y:S01]  /*22ab0*/  LDL R42, [R1+0x13d0] ;  /* 0x0013d000012a7983 */ /* 0x002f220000100800 */
[----:B---3--:R-:W-:-:S05]  /*22ac0*/  @P2 IMAD.MOV.U32 R4, RZ, RZ, R38 ;  /* 0x000000ffff042224 */ /* 0x008fca00078e0026 */
[----:B------:R1:W3:Y:S04]  /*22ad0*/  @P2 LDG.E.U8 R36, desc[UR20][R4.64] ;  /* 0x0000001404242981 */ /* 0x0002e8000c1e1100 */
[----:B------:R-:W-:Y:S04]  /*22ae0*/  STL [R1+0x2e4], R53 ;  /* 0x0002e43501007387 */ /* 0x000fe80000100800 */
[----:B------:R-:W5:Y:S04]  /*22af0*/  LDL R85, [R1+0x13dc] ;  /* 0x0013dc0001557983 */ /* 0x000f680000100800 */
[----:B------:R-:W5:Y:S04]  /*22b00*/  LDL R48, [R1+0x13e0] ;  /* 0x0013e00001307983 */ /* 0x000f680000100800 */
[----:B------:R-:W-:Y:S04]  /*22b10*/  STL [R1+0x2d8], R51 ;  /* 0x0002d83301007387 */ /* 0x000fe80000100800 */
[----:B------:R-:W5:Y:S04]  /*22b20*/  LDL R87, [R1+0x13ec] ;  /* 0x0013ec0001577983 */ /* 0x000f680000100800 */
[----:B------:R-:W5:Y:S04]  /*22b30*/  LDL R89, [R1+0x13f0] ;  /* 0x0013f00001597983 */ /* 0x000f680000100800 */
[----:B------:R-:W5:Y:S01]  /*22b40*/  LDL R92, [R1+0x13fc] ;  /* 0x0013fc00015c7983 */ /* 0x000f620000100800 */
[----:B------:R-:W-:Y:S01]  /*22b50*/  PRMT R43, RZ, 0x7610, R43 ;  /* 0x00007610ff2b7816 */ /* 0x000fe2000000002b */
[----:B-1----:R-:W-:-:S02]  /*22b60*/  @P2 IMAD.MOV.U32 R4, RZ, RZ, R81 ;  /* 0x000000ffff042224 */ /* 0x002fc400078e0051 */
[----:B------:R-:W-:Y:S01]  /*22b70*/  @P2 IMAD.MOV.U32 R5, RZ, RZ, R79 ;  /* 0x000000ffff052224 */ /* 0x000fe200078e004f */
[----:B------:R-:W-:-:S04]  /*22b80*/  PRMT R40, RZ, 0x7610, R40 ;  /* 0x00007610ff287816 */ /* 0x000fc80000000028 */
[----:B------:R1:W5:Y:S02]  /*22b90*/  @P2 LDG.E.U8 R43, desc[UR20][R4.64] ;  /* 0x00000014042b2981 */ /* 0x000364000c1e1100 */
[----:B-1----:R-:W-:Y:S02]  /*22ba0*/  @P2 IMAD.MOV.U32 R5, RZ, RZ, R83 ;  /* 0x000000ffff052224 */ /* 0x002fe400078e0053 */
[----:B--2---:R1:W-:Y:S04]  /*22bb0*/  STL [R1+0x2a4], R34 ;  /* 0x0002a42201007387 */ /* 0x0043e80000100800 */
[----:B-1----:R-:W2:Y:S04]  /*22bc0*/  LDL R34, [R1+0x1400] ;  /* 0x0014000001227983 */ /* 0x002ea80000100800 */
[----:B------:R-:W-:Y:S01]  /*22bd0*/  STL [R1+0x2c8], R49 ;  /* 0x0002c83101007387 */ /* 0x000fe20000100800 */
[----:B----4-:R-:W-:-:S05]  /*22be0*/  @P2 IMAD.MOV.U32 R4, RZ, RZ, R42 ;  /* 0x000000ffff042224 */ /* 0x010fca00078e002a */
[----:B------:R5:W4:Y:S04]  /*22bf0*/  @P2 LDG.E.U8 R40, desc[UR20][R4.64] ;  /* 0x0000001404282981 */ /* 0x000b28000c1e1100 */
[----:B---3--:R1:W-:Y:S04]  /*22c00*/  STL [R1+0x29c], R36 ;  /* 0x00029c2401007387 */ /* 0x0083e80000100800 */
[----:B------:R-:W3:Y:S04]  /*22c10*/  LDL R38, [R1+0x1410] ;  /* 0x0014100001267983 */ /* 0x000ee80000100800 */
[----:B-1----:R-:W3:Y:S01]  /*22c20*/  LDL R36, [R1+0x140c] ;  /* 0x00140c0001247983 */ /* 0x002ee20000100800 */
[----:B------:R-:W-:Y:S01]  /*22c30*/  PRMT R41, RZ, 0x7610, R41 ;  /* 0x00007610ff297816 */ /* 0x000fe20000000029 */
[----:B-----5:R-:W-:-:S02]  /*22c40*/  @P2 IMAD.MOV.U32 R4, RZ, RZ, R48 ;  /* 0x000000ffff042224 */ /* 0x020fc400078e0030 */
[----:B------:R-:W-:Y:S01]  /*22c50*/  @P2 IMAD.MOV.U32 R5, RZ, RZ, R85 ;  /* 0x000000ffff052224 */ /* 0x000fe200078e0055 */
[----:B------:R-:W-:-:S04]  /*22c60*/  PRMT R39, RZ, 0x7610, R39 ;  /* 0x00007610ff277816 */ /* 0x000fc80000000027 */
[----:B------:R1:W5:Y:S01]  /*22c70*/  @P2 LDG.E.U8 R41, desc[UR20][R4.64] ;  /* 0x0000001404292981 */ /* 0x000362000c1e1100 */
[----:B------:R-:W-:Y:S01]  /*22c80*/  PRMT R27, RZ, 0x7610, R27 ;  /* 0x00007610ff1b7816 */ /* 0x000fe2000000001b */
[----:B-1----:R-:W-:Y:S02]  /*22c90*/  @P2 IMAD.MOV.U32 R4, RZ, RZ, R89 ;  /* 0x000000ffff042224 */ /* 0x002fe400078e0059 */
[----:B------:R-:W-:-:S05]  /*22ca0*/  @P2 IMAD.MOV.U32 R5, RZ, RZ, R87 ;  /* 0x000000ffff052224 */ /* 0x000fca00078e0057 */
[----:B------:R1:W5:Y:S01]  /*22cb0*/  @P2 LDG.E.U8 R39, desc[UR20][R4.64] ;  /* 0x0000001404272981 */ /* 0x000362000c1e1100 */
[----:B------:R-:W-:Y:S01]  /*22cc0*/  PRMT R29, RZ, 0x7610, R29 ;  /* 0x00007610ff1d7816 */ /* 0x000fe2000000001d */
[----:B-1----:R-:W-:Y:S02]  /*22cd0*/  @P2 IMAD.MOV.U32 R5, RZ, RZ, R92 ;  /* 0x000000ffff052224 */ /* 0x002fe400078e005c */
[----:B--2---:R-:W-:-:S05]  /*22ce0*/  @P2 IMAD.MOV.U32 R4, RZ, RZ, R34 ;  /* 0x000000ffff042224 */ /* 0x004fca00078e0022 */
[----:B------:R3:W2:Y:S04]  /*22cf0*/  @P2 LDG.E.U8 R27, desc[UR20][R4.64] ;  /* 0x00000014041b2981 */ /* 0x0006a8000c1e1100 */
[----:B----4-:R1:W-:Y:S04]  /*22d00*/  STL [R1+0x28c], R40 ;  /* 0x00028c2801007387 */ /* 0x0103e80000100800 */
[----:B------:R-:W-:Y:S04]  /*22d10*/  STL [R1+0x2b8], R47 ;  /* 0x0002b82f01007387 */ /* 0x000fe80000100800 */
[----:B------:R-:W4:Y:S04]  /*22d20*/  LDL R42, [R1+0x1420] ;  /* 0x00142000012a7983 */ /* 0x000f280000100800 */
[----:B-1----:R-:W5:Y:S04]  /*22d30*/  LDL R40, [R1+0x141c] ;  /* 0x00141c0001287983 */ /* 0x002f680000100800 */
[----:B------:R-:W-:Y:S04]  /*22d40*/  STL [R1+0x2b0], R45 ;  /* 0x0002b02d01007387 */ /* 0x000fe80000100800 */
[----:B------:R-:W5:Y:S04]  /*22d50*/  LDL R48, [R1+0x1430] ;  /* 0x0014300001307983 */ /* 0x000f680000100800 */
[----:B------:R-:W5:Y:S04]  /*22d60*/  LDL R77, [R1+0x142c] ;  /* 0x00142c00014d7983 */ /* 0x000f680000100800 */
[----:B------:R-:W5:Y:S04]  /*22d70*/  LDL R79, [R1+0x143c] ;  /* 0x00143c00014f7983 */ /* 0x000f680000100800 */
[----:B------:R-:W5:Y:S04]  /*22d80*/  LDL R81, [R1+0x1440] ;  /* 0x0014400001517983 */ /* 0x000f680000100800 */
[----:B------:R-:W5:Y:S04]  /*22d90*/  LDL R83, [R1+0x144c] ;  /* 0x00144c0001537983 */ /* 0x000f680000100800 */
[----:B------:R-:W5:Y:S04]  /*22da0*/  LDL R85, [R1+0x1450] ;  /* 0x0014500001557983 */ /* 0x000f680000100800 */
[----:B------:R-:W5:Y:S04]  /*22db0*/  LDL R87, [R1+0x145c] ;  /* 0x00145c0001577983 */ /* 0x000f680000100800 */
[----:B------:R-:W5:Y:S04]  /*22dc0*/  LDL R89, [R1+0x1460] ;  /* 0x0014600001597983 */ /* 0x000f680000100800 */
[----:B------:R-:W5:Y:S01]  /*22dd0*/  LDL R92, [R1+0x146c] ;  /* 0x00146c00015c7983 */ /* 0x000f620000100800 */
[----:B---3--:R-:W-:-:S02]  /*22de0*/  @P2 IMAD.MOV.U32 R4, RZ, RZ, R38 ;  /* 0x000000ffff042224 */ /* 0x008fc400078e0026 */
[----:B------:R-:W-:-:S05]  /*22df0*/  @P2 IMAD.MOV.U32 R5, RZ, RZ, R36 ;  /* 0x000000ffff052224 */ /* 0x000fca00078e0024 */
[----:B------:R4:W3:Y:S04]  /*22e00*/  @P2 LDG.E.U8 R29, desc[UR20][R4.64] ;  /* 0x00000014041d2981 */ /* 0x0008e8000c1e1100 */
[----:B------:R-:W-:Y:S01]  /*22e10*/  STL [R1+0x298], R43 ;  /* 0x0002982b01007387 */ /* 0x000fe20000100800 */
[----:B------:R-:W-:-:S03]  /*22e20*/  PRMT R37, RZ, 0x7610, R37 ;  /* 0x00007610ff257816 */ /* 0x000fc60000000025 */
[----:B--2---:R1:W-:Y:S04]  /*22e30*/  STL [R1+0x270], R27 ;  /* 0x0002701b01007387 */ /* 0x0043e80000100800 */
[----:B-1----:R-:W2:Y:S01]  /*22e40*/  LDL R27, [R1+0x1470] ;  /* 0x00147000011b7983 */ /* 0x002ea20000100800 */
[----:B----4-:R-:W-:Y:S02]  /*22e50*/  @P2 IMAD.MOV.U32 R4, RZ, RZ, R42 ;  /* 0x000000ffff042224 */ /* 0x010fe400078e002a */
[----:B-----5:R-:W-:-:S05]  /*22e60*/  @P2 IMAD.MOV.U32 R5, RZ, RZ, R40 ;  /* 0x000000ffff052224 */ /* 0x020fca00078e0028 */
[----:B------:R1:W4:Y:S02]  /*22e70*/  @P2 LDG.E.U8 R37, desc[UR20][R4.64] ;  /* 0x0000001404252981 */ /* 0x000324000c1e1100 */
[----:B-1----:R-:W-:Y:S02]  /*22e80*/  @P2 IMAD.MOV.U32 R4, RZ, RZ, R48 ;  /* 0x000000ffff042224 */ /* 0x002fe400078e0030 */
[----:B---3--:R1:W-:Y:S04]  /*22e90*/  STL [R1+0x268], R29 ;  /* 0x0002681d01007387 */ /* 0x0083e80000100800 */
[----:B------:R-:W3:Y:S04]  /*22ea0*/  LDL R34, [R1+0x1480] ;  /* 0x0014800001227983 */ /* 0x000ee80000100800 */
[----:B------:R-:W5:Y:S04]  /*22eb0*/  LDL R36, [R1+0x148c] ;  /* 0x00148c0001247983 */ /* 0x000f680000100800 */
[----:B-1----:R-:W4:Y:S04]  /*22ec0*/  LDL R29, [R1+0x147c] ;  /* 0x00147c00011d7983 */ /* 0x002f280000100800 */
[----:B------:R-:W5:Y:S04]  /*22ed0*/  LDL R38, [R1+0x1490] ;  /* 0x0014900001267983 */ /* 0x000f680000100800 */
[----:B------:R-:W-:Y:S04]  /*22ee0*/  STL [R1+0x284], R41 ;  /* 0x0002842901007387 */ /* 0x000fe80000100800 */
[----:B------:R-:W5:Y:S04]  /*22ef0*/  LDL R40, [R1+0x149c] ;  /* 0x00149c0001287983 */ /* 0x000f680000100800 */
[----:B------:R-:W5:Y:S04]  /*22f00*/  LDL R42, [R1+0x14a0] ;  /* 0x0014a000012a7983 */ /* 0x000f680000100800 */
[----:B------:R-:W-:Y:S04]  /*22f10*/  STL [R1+0x27c], R39 ;  /* 0x00027c2701007387 */ /* 0x000fe80000100800 */
[----:B------:R-:W5:Y:S01]  /*22f20*/  LDL R48, [R1+0x14b0] ;  /* 0x0014b00001307983 */ /* 0x000f620000100800 */
[----:B------:R-:W-:Y:S01]  /*22f30*/  PRMT R35, RZ, 0x7610, R35 ;  /* 0x00007610ff237816 */ /* 0x000fe20000000023 */
        /* <DEDUP_REMOVED lines=16> */
[----:B--2---:R-:W-:Y:S02]  /*23040*/  @P2 IMAD.MOV.U32 R4, RZ, RZ, R27 ;  /* 0x000000ffff042224 */ /* 0x004fe400078e001b */
[----:B------:R-:W-:-:S05]  /*23050*/  @P2 IMAD.MOV.U32 R5, RZ, RZ, R92 ;  /* 0x000000ffff052224 */ /* 0x000fca00078e005c */
[----:B------:R3:W2:Y:S01]  /*23060*/  @P2 LDG.E.U8 R25, desc[UR20][R4.64] ;  /* 0x0000001404192981 */ /* 0x0006a2000c1e1100 */
[----:B------:R-:W-:Y:S02]  /*23070*/  PRMT R23, RZ, 0x7610, R23 ;  /* 0x00007610ff177816 */ /* 0x000fe40000000017 */
[----:B------:R-:W-:Y:S02]  /*23080*/  PRMT R22, RZ, 0x7610, R22 ;  /* 0x00007610ff167816 */ /* 0x000fe40000000016 */
[----:B------:R-:W-:Y:S02]  /*23090*/  PRMT R19, RZ, 0x7610, R19 ;  /* 0x00007610ff137816 */ /* 0x000fe40000000013 */
[----:B------:R-:W-:Y:S02]  /*230a0*/  PRMT R18, RZ, 0x7610, R18 ;  /* 0x00007610ff127816 */ /* 0x000fe40000000012 */
[----:B------:R-:W-:Y:S02]  /*230b0*/  PRMT R17, RZ, 0x7610, R17 ;  /* 0x00007610ff117816 */ /* 0x000fe40000000011 */
[----:B------:R-:W-:-:S02]  /*230c0*/  PRMT R16, RZ, 0x7610, R16 ;  /* 0x00007610ff107816 */ /* 0x000fc40000000010 */
[----:B------:R-:W-:Y:S02]  /*230d0*/  PRMT R15, RZ, 0x7610, R15 ;  /* 0x00007610ff0f7816 */ /* 0x000fe4000000000f */
[----:B------:R-:W-:Y:S02]  /*230e0*/  PRMT R14, RZ, 0x7610, R14 ;  /* 0x00007610ff0e7816 */ /* 0x000fe4000000000e */
[----:B------:R-:W-:Y:S02]  /*230f0*/  PRMT R13, RZ, 0x7610, R13 ;  /* 0x00007610ff0d7816 */ /* 0x000fe4000000000d */
[----:B------:R-:W-:Y:S01]  /*23100*/  PRMT R12, RZ, 0x7610, R12 ;  /* 0x00007610ff0c7816 */ /* 0x000fe2000000000c */
[----:B---3--:R-:W-:Y:S02]  /*23110*/  @P2 IMAD.MOV.U32 R4, RZ, RZ, R34 ;  /* 0x000000ffff042224 */ /* 0x008fe400078e0022 */
[----:B----4-:R-:W-:-:S05]  /*23120*/  @P2 IMAD.MOV.U32 R5, RZ, RZ, R29 ;  /* 0x000000ffff052224 */ /* 0x010fca00078e001d */
[----:B------:R5:W3:Y:S02]  /*23130*/  @P2 LDG.E.U8 R24, desc[UR20][R4.64] ;  /* 0x0000001404182981 */ /* 0x000ae4000c1e1100 */
[----:B-----5:R-:W-:Y:S02]  /*23140*/  @P2 IMAD.MOV.U32 R4, RZ, RZ, R38 ;  /* 0x000000ffff042224 */ /* 0x020fe400078e0026 */
[----:B------:R-:W-:-:S05]  /*23150*/  @P2 IMAD.MOV.U32 R5, RZ, RZ, R36 ;  /* 0x000000ffff052224 */ /* 0x000fca00078e0024 */
[----:B------:R1:W4:Y:S02]  /*23160*/  @P2 LDG.E.U8 R23, desc[UR20][R4.64] ;  /* 0x0000001404172981 */ /* 0x000324000c1e1100 */
[----:B-1----:R-:W-:Y:S02]  /*23170*/  @P2 IMAD.MOV.U32 R4, RZ, RZ, R42 ;  /* 0x000000ffff042224 */ /* 0x002fe400078e002a */
[----:B------:R-:W-:-:S05]  /*23180*/  @P2 IMAD.MOV.U32 R5, RZ, RZ, R40 ;  /* 0x000000ffff052224 */ /* 0x000fca00078e0028 */
[----:B------:R1:W5:Y:S02]  /*23190*/  @P2 LDG.E.U8 R22, desc[UR20][R4.64] ;  /* 0x0000001404162981 */ /* 0x000364000c1e1100 */
        /* <DEDUP_REMOVED lines=23> */
[----:B------:R1:W5:Y:S01]  /*23310*/  @P2 LDG.E.U8 R12, desc[UR20][R4.64] ;  /* 0x00000014040c2981 */ /* 0x000362000c1e1100 */
[----:B------:R-:W-:Y:S02]  /*23320*/  PRMT R10, RZ, 0x7610, R10 ;  /* 0x00007610ff0a7816 */ /* 0x000fe4000000000a */
        /* <DEDUP_REMOVED lines=12> */
[----:B0-----:R-:W-:Y:S02]  /*233f0*/  ISETP.GT.AND P0, PT, R3, UR12, P0 ;  /* 0x0000000c03007c0c */ /* 0x001fe40008704270 */
[----:B------:R-:W-:Y:S01]  /*23400*/  PRMT R3, RZ, 0x7610, R3 ;  /* 0x00007610ff037816 */ /* 0x000fe20000000003 */
[----:B-1----:R-:W-:Y:S02]  /*23410*/  @P2 IMAD.MOV.U32 R4, RZ, RZ, R32 ;  /* 0x000000ffff042224 */ /* 0x002fe400078e0020 */
[----:B------:R-:W-:Y:S01]  /*23420*/  @P2 IMAD.MOV.U32 R5, RZ, RZ, R86 ;  /* 0x000000ffff052224 */ /* 0x000fe200078e0056 */
[----:B------:R-:W-:Y:S04]  /*23430*/  STL [R1+0x260], R37 ;  /* 0x0002602501007387 */ /* 0x000fe80000100800 */
[----:B------:R0:W5:Y:S01]  /*23440*/  @P2 LDG.E.U8 R6, desc[UR20][R4.64] ;  /* 0x0000001404062981 */ /* 0x000162000c1e1100 */
[----:B------:R-:W-:-:S03]  /*23450*/  PRMT R2, RZ, 0x7610, R2 ;  /* 0x00007610ff027816 */ /* 0x000fc60000000002 */
[----:B------:R-:W-:Y:S01]  /*23460*/  STL [R1+0x254], R35 ;  /* 0x0002542301007387 */ /* 0x000fe20000100800 */
[----:B0-----:R-:W-:Y:S02]  /*23470*/  @P2 IMAD.MOV.U32 R4, RZ, RZ, R30 ;  /* 0x000000ffff042224 */ /* 0x001fe400078e001e */
[----:B------:R-:W-:Y:S01]  /*23480*/  @P2 IMAD.MOV.U32 R5, RZ, RZ, R31 ;  /* 0x000000ffff052224 */ /* 0x000fe200078e001f */
[----:B------:R-:W-:Y:S04]  /*23490*/  STL [R1+0x24c], R33 ;  /* 0x00024c2101007387 */ /* 0x000fe80000100800 */
[----:B------:R0:W5:Y:S04]  /*234a0*/  @P2 LDG.E.U8 R3, desc[UR20][R4.64] ;  /* 0x0000001404032981 */ /* 0x000168000c1e1100 */
[----:B------:R-:W5:Y:S04]  /*234b0*/  LDL.LU R20, [R1+0x1d94] ;  /* 0x001d940001147983 */ /* 0x000f680000300800 */
[----:B------:R-:W-:Y:S01]  /*234c0*/  STL [R1+0x244], R28 ;  /* 0x0002441c01007387 */ /* 0x000fe20000100800 */
[----:B0-----:R-:W-:-:S02]  /*234d0*/  @P2 IMAD.MOV.U32 R4, RZ, RZ, R62 ;  /* 0x000000ffff042224 */ /* 0x001fc400078e003e */
[----:B------:R-:W-:Y:S01]  /*234e0*/  @P2 IMAD.MOV.U32 R5, RZ, RZ, R21 ;  /* 0x000000ffff052224 */ /* 0x000fe200078e0015 */
[----:B------:R-:W-:Y:S01]  /*234f0*/  STL [R1+0x238], R26 ;  /* 0x0002381a01007387 */ /* 0x000fe20000100800 */
[----:B------:R-:W-:-:S03]  /*23500*/  PRMT R0, RZ, 0x7610, R0 ;  /* 0x00007610ff007816 */ /* 0x000fc60000000000 */
[----:B--2---:R-:W-:Y:S04]  /*23510*/  STL [R1+0x234], R25 ;  /* 0x0002341901007387 */ /* 0x004fe80000100800 */
[----:B------:R0:W2:Y:S02]  /*23520*/  @P2 LDG.E.U8 R2, desc[UR20][R4.64] ;  /* 0x0000001404022981 */ /* 0x0000a4000c1e1100 */
[----:B0-----:R-:W-:Y:S02]  /*23530*/  @P2 IMAD.MOV.U32 R4, RZ, RZ, R64 ;  /* 0x000000ffff042224 */ /* 0x001fe400078e0040 */
[----:B------:R-:W-:-:S05]  /*23540*/  @P2 IMAD.MOV.U32 R5, RZ, RZ, R11 ;  /* 0x000000ffff052224 */ /* 0x000fca00078e000b */
[----:B------:R-:W2:Y:S04]  /*23550*/  @P2 LDG.E.U8 R0, desc[UR20][R4.64] ;  /* 0x0000001404002981 */ /* 0x000ea8000c1e1100 */
[----:B---3--:R-:W-:Y:S04]  /*23560*/  STL [R1+0x228], R24 ;  /* 0x0002281801007387 */ /* 0x008fe80000100800 */
[----:B----4-:R-:W-:Y:S04]  /*23570*/  STL [R1+0x220], R23 ;  /* 0x0002201701007387 */ /* 0x010fe80000100800 */
[----:B-----5:R-:W-:Y:S04]  /*23580*/  STL [R1+0x214], R22 ;  /* 0x0002141601007387 */ /* 0x020fe80000100800 */
[----:B------:R-:W-:Y:S04]  /*23590*/  STL [R1+0x20c], R19 ;  /* 0x00020c1301007387 */ /* 0x000fe80000100800 */
[----:B------:R-:W-:Y:S04]  /*235a0*/  STL [R1+0x200], R18 ;  /* 0x0002001201007387 */ /* 0x000fe80000100800 */
[----:B------:R-:W-:Y:S04]  /*235b0*/  STL [R1+0x1f8], R17 ;  /* 0x0001f81101007387 */ /* 0x000fe80000100800 */
[----:B------:R-:W3:Y:S04]  /*235c0*/  LDL.LU R66, [R1+0x250] ;  /* 0x0002500001427983 */ /* 0x000ee80000300800 */
[----:B------:R-:W4:Y:S04]  /*235d0*/  LDL.LU R68, [R1+0x258] ;  /* 0x0002580001447983 */ /* 0x000f280000300800 */
[----:B------:R-:W5:Y:S04]  /*235e0*/  LDL.LU R70, [R1+0x25c] ;  /* 0x00025c0001467983 */ /* 0x000f680000300800 */
[----:B------:R-:W-:Y:S04]  /*235f0*/  STL [R1+0x1f0], R16 ;  /* 0x0001f01001007387 */ /* 0x000fe80000100800 */
[----:B------:R-:W5:Y:S04]  /*23600*/  LDL.LU R72, [R1+0x264] ;  /* 0x0002640001487983 */ /* 0x000f680000300800 */
[----:B------:R-:W5:Y:S04]  /*23610*/  LDL.LU R75, [R1+0x26c] ;  /* 0x00026c00014b7983 */ /* 0x000f680000300800 */
[----:B------:R-:W5:Y:S04]  /*23620*/  LDL.LU R78, [R1+0x274] ;  /* 0x00027400014e7983 */ /* 0x000f680000300800 */
[----:B------:R-:W5:Y:S04]  /*23630*/  LDL.LU R80, [R1+0x278] ;  /* 0x0002780001507983 */ /* 0x000f680000300800 */
[----:B------:R-:W-:Y:S04]  /*23640*/  STL [R1+0x1e8], R15 ;  /* 0x0001e80f01007387 */ /* 0x000fe80000100800 */
        /* <DEDUP_REMOVED lines=10> */
[----:B------:R-:W5:Y:S01]  /*236f0*/  LDL.LU R32, [R1+0x2b4] ;  /* 0x0002b40001207983 */ /* 0x000f620000300800 */
[----:B------:R-:W-:-:S03]  /*23700*/  PRMT R9, RZ, 0x7610, R9 ;  /* 0x00007610ff097816 */ /* 0x000fc60000000009 */
[----:B------:R-:W-:Y:S04]  /*23710*/  STL [R1+0x1bc], R10 ;  /* 0x0001bc0a01007387 */ /* 0x000fe80000100800 */
[----:B------:R-:W5:Y:S04]  /*23720*/  LDL.LU R30, [R1+0x2bc] ;  /* 0x0002bc00011e7983 */ /* 0x000f680000300800 */
[----:B------:R-:W-:Y:S04]  /*23730*/  STL [R1+0x1b4], R8 ;  /* 0x0001b40801007387 */ /* 0x000fe80000100800 */
[----:B------:R-:W-:Y:S04]  /*23740*/  STL [R1+0x1a4], R7 ;  /* 0x0001a40701007387 */ /* 0x000fe80000100800 */
[----:B------:R-:W-:Y:S04]  /*23750*/  STL [R1+0x1d70], R9 ;  /* 0x001d700901007387 */ /* 0x000fe80000100800 */
[----:B--2---:R3:W-:Y:S04]  /*23760*/  STL [R1+0xf4], R2 ;  /* 0x0000f40201007387 */ /* 0x0047e80000100800 */
[----:B------:R4:W-:Y:S04]  /*23770*/  STL [R1+0xf0], R0 ;  /* 0x0000f00001007387 */ /* 0x0009e80000100800 */
[----:B------:R5:W-:Y:S01]  /*23780*/  STL [R1+0x180], R3 ;  /* 0x0001800301007387 */ /* 0x000be20000100800 */
[----:B---3--:R-:W-:-:S02]  /*23790*/  SEL R2, R20, R66, !P3 ;  /* 0x0000004214027207 */ /* 0x008fc40005800000 */
[----:B----4-:R-:W-:-:S03]  /*237a0*/  SEL R0, R20, R68, !P3 ;  /* 0x0000004414007207 */ /* 0x010fc60005800000 */
[----:B------:R0:W-:Y:S01]  /*237b0*/  STL [R1+0x38], R2 ;  /* 0x0000380201007387 */ /* 0x0001e20000100800 */
[----:B-----5:R-:W-:-:S03]  /*237c0*/  SEL R3, R20, R70, !P3 ;  /* 0x0000004614037207 */ /* 0x020fc60005800000 */
[----:B------:R1:W-:Y:S04]  /*237d0*/  STL [R1+0x34], R0 ;  /* 0x0000340001007387 */ /* 0x0003e80000100800 */
[----:B------:R2:W-:Y:S01]  /*237e0*/  STL [R1+0x30], R3 ;  /* 0x0000300301007387 */ /* 0x0005e20000100800 */
[----:B0-----:R-:W-:-:S03]  /*237f0*/  SEL R2, R20, R72, !P3 ;  /* 0x0000004814027207 */ /* 0x001fc60005800000 */
[----:B------:R-:W-:Y:S01]  /*23800*/  STL [R1+0x194], R6 ;  /* 0x0001940601007387 */ /* 0x000fe20000100800 */
[----:B-1----:R-:W-:-:S03]  /*23810*/  SEL R0, R20, R75, !P3 ;  /* 0x0000004b14007207 */ /* 0x002fc60005800000 */
[----:B------:R0:W-:Y:S01]  /*23820*/  STL [R1+0x2c], R2 ;  /* 0x00002c0201007387 */ /* 0x0001e20000100800 */
[----:B--2---:R-:W-:-:S03]  /*23830*/  SEL R3, R20, R78, !P3 ;  /* 0x0000004e14037207 */ /* 0x004fc60005800000 */
[----:B------:R1:W-:Y:S01]  /*23840*/  STL [R1+0x28], R0 ;  /* 0x0000280001007387 */ /* 0x0003e20000100800 */
[----:B0-----:R-:W-:-:S03]  /*23850*/  SEL R2, R20, R80, !P3 ;  /* 0x0000005014027207 */ /* 0x001fc60005800000 */
[----:B------:R-:W-:Y:S01]  /*23860*/  STL [R1+0x24], R3 ;  /* 0x0000240301007387 */ /* 0x000fe20000100800 */
[C---:B-1----:R-:W-:Y:S02]  /*23870*/  SEL R0, R20.reuse, R82, !P3 ;  /* 0x0000005214007207 */ /* 0x042fe40005800000 */
[C---:B------:R-:W-:Y:S01]  /*23880*/  SEL R9, R20.reuse, R84, !P3 ;  /* 0x0000005414097207 */ /* 0x040fe20005800000 */
[----:B------:R-:W-:Y:S04]  /*23890*/  STL [R1+0x20], R2 ;  /* 0x0000200201007387 */ /* 0x000fe80000100800 */
[----:B------:R-:W-:Y:S01]  /*238a0*/  STL [R1+0x1d74], R9 ;  /* 0x001d740901007387 */ /* 0x000fe20000100800 */
[----:B------:R-:W-:-:S03]  /*238b0*/  SEL R76, R20, R86, !P3 ;  /* 0x00000056144c7207 */ /* 0x000fc60005800000 */
[----:B------:R0:W-:Y:S01]  /*238c0*/  STL [R1+0x1c], R0 ;  /* 0x00001c0001007387 */ /* 0x0001e20000100800 */
[----:B------:R-:W-:-:S03]  /*238d0*/  SEL R6, R20, R88, !P3 ;  /* 0x0000005814067207 */ /* 0x000fc60005800000 */
[----:B------:R-:W-:Y:S04]  /*238e0*/  STL [R1+0x1d78], R76 ;  /* 0x001d784c01007387 */ /* 0x000fe80000100800 */
[----:B------:R-:W-:Y:S01]  /*238f0*/  STL [R1+0x1d7c], R6 ;  /* 0x001d7c0601007387 */ /* 0x000fe20000100800 */
[C---:B------:R-:W-:Y:S02]  /*23900*/  SEL R74, R20.reuse, R90, !P3 ;  /* 0x0000005a144a7207 */ /* 0x040fe40005800000 */
[----:B------:R-:W-:-:S03]  /*23910*/  SEL R7, R20, R93, !P3 ;  /* 0x0000005d14077207 */ /* 0x000fc60005800000 */
[----:B------:R-:W-:Y:S04]  /*23920*/  STL [R1+0x1d80], R74 ;  /* 0x001d804a01007387 */ /* 0x000fe80000100800 */
[----:B------:R-:W-:Y:S01]  /*23930*/  STL [R1+0x1d84], R7 ;  /* 0x001d840701007387 */ /* 0x000fe20000100800 */
[C---:B0-----:R-:W-:Y:S02]  /*23940*/  SEL R0, R20.reuse, R31, !P3 ;  /* 0x0000001f14007207 */ /* 0x041fe40005800000 */
[----:B------:R-:W-:-:S03]  /*23950*/  SEL R2, R20, R32, !P3 ;  /* 0x0000002014027207 */ /* 0x000fc60005800000 */
[----:B------:R-:W-:Y:S04]  /*23960*/  STL [R1+0x1d88], R0 ;  /* 0x001d880001007387 */ /* 0x000fe80000100800 */
[----:B------:R-:W-:Y:S04]  /*23970*/  STL [R1+0x1d8c], R2 ;  /* 0x001d8c0201007387 */ /* 0x000fe80000100800 */
[----:B------:R-:W2:Y:S04]  /*23980*/  LDL.LU R36, [R1+0x2c0] ;  /* 0x0002c00001247983 */ /* 0x000ea80000300800 */
[----:B------:R-:W3:Y:S04]  /*23990*/  LDL.LU R38, [R1+0x2cc] ;  /* 0x0002cc0001267983 */ /* 0x000ee80000300800 */
[----:B------:R-:W4:Y:S04]  /*239a0*/  LDL.LU R90, [R1+0x2d0] ;  /* 0x0002d000015a7983 */ /* 0x000f280000300800 */
[----:B------:R-:W5:Y:S04]  /*239b0*/  LDL.LU R40, [R1+0x2dc] ;  /* 0x0002dc0001287983 */ /* 0x000f680000300800 */
[----:B------:R-:W4:Y:S04]  /*239c0*/  LDL.LU R88, [R1+0x2e0] ;  /* 0x0002e00001587983 */ /* 0x000f280000300800 */
        /* <DEDUP_REMOVED lines=18> */
[----:B------:R-:W4:Y:S01]  /*23af0*/  LDL.LU R60, [R1+0x76c] ;  /* 0x00076c00013c7983 */ /* 0x000f220000300800 */
[----:B------:R-:W-:-:S03]  /*23b00*/  SEL R93, R20, R30, !P3 ;  /* 0x0000001e145d7207 */ /* 0x000fc60005800000 */
[----:B------:R-:W4:Y:S04]  /*23b10*/  LDL.LU R66, [R1+0x7b4] ;  /* 0x0007b40001427983 */ /* 0x000f280000300800 */
[----:B------:R-:W4:Y:S04]  /*23b20*/  LDL.LU R62, [R1+0x7b8] ;  /* 0x0007b800013e7983 */ /* 0x000f280000300800 */
[----:B------:R-:W4:Y:S04]  /*23b30*/  LDL.LU R64, [R1+0x810] ;  /* 0x0008100001407983 */ /* 0x000f280000300800 */
[----:B------:R-:W4:Y:S04]  /*23b40*/  LDL.LU R31, [R1+0x820] ;  /* 0x00082000011f7983 */ /* 0x000f280000300800 */
[----:B------:R-:W4:Y:S04]  /*23b50*/  LDL.LU R32, [R1+0x824] ;  /* 0x0008240001207983 */ /* 0x000f280000300800 */
[----:B------:R-:W4:Y:S04]  /*23b60*/  LDL.LU R30, [R1+0x828] ;  /* 0x00082800011e7983 */ /* 0x000f280000300800 */
[----:B------:R0:W-:Y:S01]  /*23b70*/  STL [R1+0x1d90], R93 ;  /* 0x001d905d01007387 */ /* 0x0001e20000100800 */
[----:B--2---:R-:W-:-:S02]  /*23b80*/  SEL R92, R20, R36, !P3 ;  /* 0x00000024145c7207 */ /* 0x004fc40005800000 */
[C---:B---3--:R-:W-:Y:S02]  /*23b90*/  SEL R91, R20.reuse, R38, !P3 ;  /* 0x00000026145b7207 */ /* 0x048fe40005800000 */
[C---:B-----5:R-:W-:Y:S02]  /*23ba0*/  SEL R89, R20.reuse, R40, !P3 ;  /* 0x0000002814597207 */ /* 0x060fe40005800000 */
[C---:B----4-:R-:W-:Y:S02]  /*23bb0*/  SEL R87, R20.reuse, R42, !P3 ;  /* 0x0000002a14577207 */ /* 0x050fe40005800000 */
        /* <DEDUP_REMOVED lines=9> */
[----:B------:R-:W2:Y:S04]  /*23c50*/  LDL.LU R60, [R1+0x82c] ;  /* 0x00082c00013c7983 */ /* 0x000ea80000300800 */
[----:B------:R-:W3:Y:S04]  /*23c60*/  LDL.LU R59, [R1+0x830] ;  /* 0x00083000013b7983 */ /* 0x000ee80000300800 */
[----:B------:R-:W4:Y:S04]  /*23c70*/  LDL.LU R58, [R1+0x834] ;  /* 0x00083400013a7983 */ /* 0x000f280000300800 */
[----:B------:R-:W5:Y:S04]  /*23c80*/  LDL.LU R57, [R1+0x838] ;  /* 0x0008380001397983 */ /* 0x000f680000300800 */
[----:B------:R-:W2:Y:S04]  /*23c90*/  LDL.LU R56, [R1+0x844] ;  /* 0x0008440001387983 */ /* 0x000ea80000300800 */
[----:B------:R-:W2:Y:S04]  /*23ca0*/  LDL.LU R55, [R1+0x848] ;  /* 0x0008480001377983 */ /* 0x000ea80000300800 */
[----:B------:R-:W2:Y:S04]  /*23cb0*/  LDL.LU R54, [R1+0x84c] ;  /* 0x00084c0001367983 */ /* 0x000ea80000300800 */
[----:B------:R-:W2:Y:S04]  /*23cc0*/  LDL.LU R53, [R1+0x83c] ;  /* 0x00083c0001357983 */ /* 0x000ea80000300800 */
[----:B------:R-:W2:Y:S04]  /*23cd0*/  LDL.LU R52, [R1+0x840] ;  /* 0x0008400001347983 */ /* 0x000ea80000300800 */
[----:B------:R-:W2:Y:S04]  /*23ce0*/  LDL.LU R8, [R1+0x81c] ;  /* 0x00081c0001087983 */ /* 0x000ea80000300800 */
[----:B------:R-:W2:Y:S04]  /*23cf0*/  LDL.LU R50, [R1+0x818] ;  /* 0x0008180001327983 */ /* 0x000ea80000300800 */
[----:B------:R-:W2:Y:S04]  /*23d00*/  LDL.LU R17, [R1+0x814] ;  /* 0x0008140001117983 */ /* 0x000ea80000300800 */
[----:B------:R-:W3:Y:S04]  /*23d10*/  LDL.LU R48, [R1+0x7cc] ;  /* 0x0007cc0001307983 */ /* 0x000ee80000300800 */
[----:B------:R-:W3:Y:S04]  /*23d20*/  LDL.LU R15, [R1+0x7dc] ;  /* 0x0007dc00010f7983 */ /* 0x000ee80000300800 */
        /* <DEDUP_REMOVED lines=14> */
[----:B------:R-:W-:-:S02]  /*23e10*/  SEL R65, R20, R62, !P3 ;  /* 0x0000003e14417207 */ /* 0x000fc40005800000 */
[C---:B------:R-:W-:Y:S02]  /*23e20*/  SEL R62, R20.reuse, R32, !P3 ;  /* 0x00000020143e7207 */ /* 0x040fe40005800000 */
[C---:B------:R-:W-:Y:S01]  /*23e30*/  SEL R63, R20.reuse, R31, !P3 ;  /* 0x0000001f143f7207 */ /* 0x040fe20005800000 */
[----:B------:R-:W5:Y:S01]  /*23e40*/  LDL.LU R32, [R1+0x7d0] ;  /* 0x0007d00001207983 */ /* 0x000f620000300800 */
[----:B------:R-:W-:-:S03]  /*23e50*/  SEL R61, R20, R30, !P3 ;  /* 0x0000001e143d7207 */ /* 0x000fc60005800000 */
[----:B------:R-:W5:Y:S04]  /*23e60*/  LDL.LU R31, [R1+0x7c8] ;  /* 0x0007c800011f7983 */ /* 0x000f680000300800 */
[----:B------:R-:W5:Y:S01]  /*23e70*/  LDL.LU R30, [R1+0x7c4] ;  /* 0x0007c400011e7983 */ /* 0x000f620000300800 */
[C---:B--2---:R-:W-:Y:S02]  /*23e80*/  SEL R49, R20.reuse, R17, !P3 ;  /* 0x0000001114317207 */ /* 0x044fe40005800000 */
[C---:B---3--:R-:W-:Y:S02]  /*23e90*/  SEL R47, R20.reuse, R15, !P3 ;  /* 0x0000000f142f7207 */ /* 0x048fe40005800000 */
[C---:B----4-:R-:W-:Y:S02]  /*23ea0*/  SEL R45, R20.reuse, R13, !P3 ;  /* 0x0000000d142d7207 */ /* 0x050fe40005800000 */
[----:B------:R-:W-:-:S02]  /*23eb0*/  SEL R51, R20, R8, !P3 ;  /* 0x0000000814337207 */ /* 0x000fc40005800000 */
[C---:B-----5:R-:W-:Y:S02]  /*23ec0*/  SEL R41, R20.reuse, R21, !P3 ;  /* 0x0000001514297207 */ /* 0x060fe40005800000 */
[C---:B------:R-:W-:Y:S02]  /*23ed0*/  SEL R39, R20.reuse, R23, !P3 ;  /* 0x0000001714277207 */ /* 0x040fe40005800000 */
[C---:B------:R-:W-:Y:S02]  /*23ee0*/  SEL R37, R20.reuse, R25, !P3 ;  /* 0x0000001914257207 */ /* 0x040fe40005800000 */
[C---:B------:R-:W-:Y:S02]  /*23ef0*/  SEL R35, R20.reuse, R27, !P3 ;  /* 0x0000001b14237207 */ /* 0x040fe40005800000 */
[C---:B------:R-:W-:Y:S02]  /*23f00*/  SEL R33, R20.reuse, R29, !P3 ;  /* 0x0000001d14217207 */ /* 0x040fe40005800000 */
        /* <DEDUP_REMOVED lines=12> */
[----:B------:R-:W2:Y:S01]  /*23fd0*/  LDL.LU R16, [R1+0x75c] ;  /* 0x00075c0001107983 */ /* 0x000ea20000300800 */
[----:B------:R-:W-:-:S03]  /*23fe0*/  SEL R43, R20, R11, !P3 ;  /* 0x0000000b142b7207 */ /* 0x000fc60005800000 */
        /* <DEDUP_REMOVED lines=10> */
[----:B0-----:R-:W2:Y:S04]  /*24090*/  LDL.LU R93, [R1+0x38] ;  /* 0x00003800015d7983 */ /* 0x001ea80000300800 */
[----:B------:R-:W3:Y:S04]  /*240a0*/  LDL.LU R2, [R1+0x34] ;  /* 0x0000340001027983 */ /* 0x000ee80000300800 */
[----:B------:R-:W4:Y:S04]  /*240b0*/  LDL.LU R0, [R1+0x30] ;  /* 0x0000300001007983 */ /* 0x000f280000300800 */
[----:B------:R-:W5:Y:S04]  /*240c0*/  LDL.LU R7, [R1+0x2c] ;  /* 0x00002c0001077983 */ /* 0x000f680000300800 */
[----:B------:R-:W5:Y:S04]  /*240d0*/  LDL.LU R74, [R1+0x28] ;  /* 0x00002800014a7983 */ /* 0x000f680000300800 */
[----:B------:R-:W5:Y:S04]  /*240e0*/  LDL.LU R6, [R1+0x24] ;  /* 0x0000240001067983 */ /* 0x000f680000300800 */
[----:B------:R-:W5:Y:S04]  /*240f0*/  LDL.LU R76, [R1+0x20] ;  /* 0x00002000014c7983 */ /* 0x000f680000300800 */
[----:B------:R-:W5:Y:S01]  /*24100*/  LDL.LU R9, [R1+0x1c] ;  /* 0x00001c0001097983 */ /* 0x000f620000300800 */
[----:B--2---:R-:W-:-:S02]  /*24110*/  IMAD R93, R93, UR39, RZ ;  /* 0x000000275d5d7c24 */ /* 0x004fc4000f8e02ff */
[----:B---3--:R-:W-:-:S03]  /*24120*/  IMAD R2, R2, UR39, RZ ;  /* 0x0000002702027c24 */ /* 0x008fc6000f8e02ff */
[----:B------:R0:W-:Y:S01]  /*24130*/  STL [R1+0x38], R93 ;  /* 0x0000385d01007387 */ /* 0x0001e20000100800 */
[----:B----4-:R-:W-:Y:S02]  /*24140*/  IMAD R0, R0, UR39, RZ ;  /* 0x0000002700007c24 */ /* 0x010fe4000f8e02ff */
[----:B-----5:R-:W-:Y:S01]  /*24150*/  IMAD R7, R7, UR39, RZ ;  /* 0x0000002707077c24 */ /* 0x020fe2000f8e02ff */
[----:B0-----:R-:W2:Y:S01]  /*24160*/  LDL.LU R93, [R1+0x1d90] ;  /* 0x001d9000015d7983 */ /* 0x001ea20000300800 */
[----:B------:R-:W-:-:S03]  /*24170*/  IMAD R74, R74, UR39, RZ ;  /* 0x000000274a4a7c24 */ /* 0x000fc6000f8e02ff */
[----:B------:R0:W-:Y:S01]  /*24180*/  STL [R1+0x34], R2 ;  /* 0x0000340201007387 */ /* 0x0001e20000100800 */
[----:B------:R-:W-:Y:S02]  /*24190*/  IMAD R6, R6, UR39, RZ ;  /* 0x0000002706067c24 */ /* 0x000fe4000f8e02ff */
[----:B------:R-:W-:Y:S01]  /*241a0*/  IMAD R76, R76, UR39, RZ ;  /* 0x000000274c4c7c24 */ /* 0x000fe2000f8e02ff */
[----:B0-----:R-:W3:Y:S04]  /*241b0*/  LDL.LU R2, [R1+0x1d8c] ;  /* 0x001d8c0001027983 */ /* 0x001ee80000300800 */
[----:B------:R0:W-:Y:S01]  /*241c0*/  STL [R1+0x30], R0 ;  /* 0x0000300001007387 */ /* 0x0001e20000100800 */
[----:B------:R-:W-:-:S03]  /*241d0*/  IMAD R9, R9, UR39, RZ ;  /* 0x0000002709097c24 */ /* 0x000fc6000f8e02ff */
[----:B0-----:R-:W4:Y:S04]  /*241e0*/  LDL.LU R0, [R1+0x1d88] ;  /* 0x001d880001007983 */ /* 0x001f280000300800 */
[----:B------:R0:W-:Y:S04]  /*241f0*/  STL [R1+0x2c], R7 ;  /* 0x00002c0701007387 */ /* 0x0001e80000100800 */
[----:B0-----:R-:W5:Y:S04]  /*24200*/  LDL.LU R7, [R1+0x1d84] ;  /* 0x001d840001077983 */ /* 0x001f680000300800 */
[----:B------:R0:W-:Y:S04]  /*24210*/  STL [R1+0x28], R74 ;  /* 0x0000284a01007387 */ /* 0x0001e80000100800 */
[----:B0-----:R-:W2:Y:S04]  /*24220*/  LDL.LU R74, [R1+0x1d80] ;  /* 0x001d8000014a7983 */ /* 0x001ea80000300800 */
[----:B------:R0:W-:Y:S04]  /*24230*/  STL [R1+0x24], R6 ;  /* 0x0000240601007387 */ /* 0x0001e80000100800 */
[----:B0-----:R-:W2:Y:S04]  /*24240*/  LDL.LU R6, [R1+0x1d7c] ;  /* 0x001d7c0001067983 */ /* 0x001ea80000300800 */
[----:B------:R0:W-:Y:S04]  /*24250*/  STL [R1+0x20], R76 ;  /* 0x0000204c01007387 */ /* 0x0001e80000100800 */
[----:B0-----:R-:W2:Y:S04]  /*24260*/  LDL.LU R76, [R1+0x1d78] ;  /* 0x001d7800014c7983 */ /* 0x001ea80000300800 */
[----:B------:R0:W-:Y:S04]  /*24270*/  STL [R1+0x1c], R9 ;  /* 0x00001c0901007387 */ /* 0x0001e80000100800 */
[----:B0-----:R-:W2:Y:S01]  /*24280*/  LDL.LU R9, [R1+0x1d74] ;  /* 0x001d740001097983 */ /* 0x001ea20000300800 */
        /* <DEDUP_REMOVED lines=15> */
[----:B------:R-:W-:Y:S01]  /*24380*/  SEL R58, R20, R58, !P3 ;  /* 0x0000003a143a7207 */ /* 0x000fe20005800000 */
[----:B---3--:R-:W-:Y:S02]  /*24390*/  IMAD R2, R2, UR39, RZ ;  /* 0x0000002702027c24 */ /* 0x008fe4000f8e02ff */
[----:B----4-:R-:W-:Y:S02]  /*243a0*/  IMAD R0, R0, UR39, RZ ;  /* 0x0000002700007c24 */ /* 0x010fe4000f8e02ff */
[----:B-----5:R-:W-:Y:S02]  /*243b0*/  IMAD R7, R7, UR39, RZ ;  /* 0x0000002707077c24 */ /* 0x020fe4000f8e02ff */
[----:B--2---:R-:W-:-:S02]  /*243c0*/  IMAD R74, R74, UR39, RZ ;  /* 0x000000274a4a7c24 */ /* 0x004fc4000f8e02ff */
[----:B------:R-:W-:Y:S02]  /*243d0*/  IMAD R6, R6, UR39, RZ ;  /* 0x0000002706067c24 */ /* 0x000fe4000f8e02ff */
[----:B------:R-:W-:Y:S02]  /*243e0*/  IMAD R76, R76, UR39, RZ ;  /* 0x000000274c4c7c24 */ /* 0x000fe4000f8e02ff */
[----:B------:R-:W-:-:S05]  /*243f0*/  IMAD R9, R9, UR39, RZ ;  /* 0x0000002709097c24 */ /* 0x000fca000f8e02ff */
[----:B------:R0:W-:Y:S04]  /*24400*/  STL [R1+0x18], R9 ;  /* 0x0000180901007387 */ /* 0x0001e80000100800 */
[----:B0-----:R-:W2:Y:S04]  /*24410*/  LDL.LU R9, [R1+0x1d70] ;  /* 0x001d700001097983 */ /* 0x001ea80000300800 */
[----:B------:R0:W-:Y:S04]  /*24420*/  STL [R1+0x14], R76 ;  /* 0x0000144c01007387 */ /* 0x0001e80000100800 */
[----:B0-----:R-:W3:Y:S04]  /*24430*/  LDL.LU R76, [R1+0x1d6c] ;  /* 0x001d6c00014c7983 */ /* 0x001ee80000300800 */
[----:B------:R0:W-:Y:S04]  /*24440*/  STL [R1+0x10], R6 ;  /* 0x0000100601007387 */ /* 0x0001e80000100800 */
[----:B0-----:R-:W4:Y:S04]  /*24450*/  LDL.LU R6, [R1+0x1d68] ;  /* 0x001d680001067983 */ /* 0x001f280000300800 */
[----:B------:R0:W-:Y:S04]  /*24460*/  STL [R1+0xc], R74 ;  /* 0x00000c4a01007387 */ /* 0x0001e80000100800 */
[----:B0-----:R-:W5:Y:S04]  /*24470*/  LDL.LU R74, [R1+0x1d64] ;  /* 0x001d6400014a7983 */ /* 0x001f680000300800 */
[----:B------:R0:W-:Y:S04]  /*24480*/  STL [R1+0x8], R7 ;  /* 0x0000080701007387 */ /* 0x0001e80000100800 */
[----:B0-----:R-:W2:Y:S04]  /*24490*/  LDL.LU R7, [R1+0x1d60] ;  /* 0x001d600001077983 */ /* 0x001ea80000300800 */
[----:B------:R0:W-:Y:S04]  /*244a0*/  STL [R1+0x4], R0 ;  /* 0x0000040001007387 */ /* 0x0001e80000100800 */
[----:B0-----:R-:W2:Y:S04]  /*244b0*/  LDL.LU R0, [R1+0x1d5c] ;  /* 0x001d5c0001007983 */ /* 0x001ea80000300800 */
[----:B------:R0:W-:Y:S02]  /*244c0*/  STL [R1], R2 ;  /* 0x0000000201007387 */ /* 0x0001e40000100800 */
[----:B0-----:R-:W-:-:S05]  /*244d0*/  IMAD R2, R91, UR39, RZ ;  /* 0x000000275b027c24 */ /* 0x001fca000f8e02ff */
[----:B------:R0:W-:Y:S02]  /*244e0*/  STL [R1+0x40], R2 ;  /* 0x0000400201007387 */ /* 0x0001e40000100800 */
        /* <DEDUP_REMOVED lines=55> */
[----:B------:R0:W-:Y:S01]  /*24860*/  STL [R1+0xb4], R2 ;  /* 0x0000b40201007387 */ /* 0x0001e20000100800 */
[----:B------:R-:W-:Y:S01]  /*24870*/  SEL R57, R20, R57, !P3 ;  /* 0x0000003914397207 */ /* 0x000fe20005800000 */
        /* <DEDUP_REMOVED lines=16> */
[----:B------:R0:W-:Y:S02]  /*24980*/  STL [R1+0xcc], R2 ;  /* 0x0000cc0201007387 */ /* 0x0001e40000100800 */
        /* <DEDUP_REMOVED lines=95> */
[C---:B------:R-:W-:Y:S01]  /*24f80*/  SEL R15, R20.reuse, R15, !P3 ;  /* 0x0000000f140f7207 */ /* 0x040fe20005800000 */
[----:B0-----:R-:W-:Y:S01]  /*24f90*/  IMAD R2, R17, UR39, RZ ;  /* 0x0000002711027c24 */ /* 0x001fe2000f8e02ff */
[----:B------:R-:W-:-:S04]  /*24fa0*/  SEL R14, R20, R14, !P3 ;  /* 0x0000000e140e7207 */ /* 0x000fc80005800000 */
[----:B------:R0:W-:Y:S01]  /*24fb0*/  STL [R1+0x168], R2 ;  /* 0x0001680201007387 */ /* 0x0001e20000100800 */
[----:B------:R-:W-:Y:S01]  /*24fc0*/  SEL R10, R20, R10, !P3 ;  /* 0x0000000a140a7207 */ /* 0x000fe20005800000 */
[----:B------:R-:W-:Y:S01]  /*24fd0*/  IMAD R14, R14, UR39, RZ ;  /* 0x000000270e0e7c24 */ /* 0x000fe2000f8e02ff */
[----:B------:R-:W-:Y:S01]  /*24fe0*/  SEL R5, R20, R5, !P3 ;  /* 0x0000000514057207 */ /* 0x000fe20005800000 */
[----:B0-----:R-:W-:Y:S01]  /*24ff0*/  IMAD R2, R16, UR39, RZ ;  /* 0x0000002710027c24 */ /* 0x001fe2000f8e02ff */
[----:B------:R-:W-:-:S04]  /*25000*/  SEL R4, R20, R4, !P3 ;  /* 0x0000000414047207 */ /* 0x000fc80005800000 */
[----:B------:R0:W-:Y:S01]  /*25010*/  STL [R1+0x16c], R2 ;  /* 0x00016c0201007387 */ /* 0x0001e20000100800 */
[----:B------:R-:W-:Y:S02]  /*25020*/  IMAD R10, R10, UR39, RZ ;  /* 0x000000270a0a7c24 */ /* 0x000fe4000f8e02ff */
[----:B------:R-:W-:Y:S02]  /*25030*/  IMAD R5, R5, UR39, RZ ;  /* 0x0000002705057c24 */ /* 0x000fe4000f8e02ff */
[----:B0-----:R-:W-:Y:S02]  /*25040*/  IMAD R2, R15, UR39, RZ ;  /* 0x000000270f027c24 */ /* 0x001fe4000f8e02ff */
[----:B------:R-:W-:-:S03]  /*25050*/  IMAD R4, R4, UR39, RZ ;  /* 0x0000002704047c24 */ /* 0x000fc6000f8e02ff */
[----:B------:R0:W-:Y:S04]  /*25060*/  STL [R1+0x170], R2 ;  /* 0x0001700201007387 */ /* 0x0001e80000100800 */
[----:B0-----:R-:W2:Y:S04]  /*25070*/  LDL.LU R2, [R1+0x1d58] ;  /* 0x001d580001027983 */ /* 0x001ea80000300800 */
[----:B------:R0:W-:Y:S04]  /*25080*/  STL [R1+0x178], R14 ;  /* 0x0001780e01007387 */ /* 0x0001e80000100800 */
[----:B0-----:R-:W2:Y:S04]  /*25090*/  LDL.LU R14, [R1+0x784] ;  /* 0x00078400010e7983 */ /* 0x001ea80000300800 */
[----:B------:R0:W-:Y:S04]  /*250a0*/  STL [R1+0x17c], R10 ;  /* 0x00017c0a01007387 */ /* 0x0001e80000100800 */
[----:B0-----:R-:W2:Y:S04]  /*250b0*/  LDL.LU R10, [R1+0x790] ;  /* 0x00079000010a7983 */ /* 0x001ea80000300800 */
[----:B------:R0:W-:Y:S04]  /*250c0*/  STL [R1+0x188], R5 ;  /* 0x0001880501007387 */ /* 0x0001e80000100800 */
[----:B0-----:R-:W2:Y:S04]  /*250d0*/  LDL R5, [R1+0x15a0] ;  /* 0x0015a00001057983 */ /* 0x001ea80000100800 */
[----:B------:R0:W-:Y:S04]  /*250e0*/  STL [R1+0x184], R4 ;  /* 0x0001840401007387 */ /* 0x0001e80000100800 */
[----:B0-----:R-:W2:Y:S02]  /*250f0*/  LDL R4, [R1+0x159c] ;  /* 0x00159c0001047983 */ /* 0x001ea40000100800 */
[----:B--2---:R-:W-:-:S04]  /*25100*/  @P2 LOP3.LUT R5, R5, R4, RZ, 0x3c, !PT ;  /* 0x0000000405052212 */ /* 0x004fc800078e3cff */
[----:B------:R-:W-:-:S04]  /*25110*/  @P2 LOP3.LUT R4, R5, R4, RZ, 0x3c, !PT ;  /* 0x0000000405042212 */ /* 0x000fc800078e3cff */
[----:B------:R-:W-:-:S05]  /*25120*/  @P2 LOP3.LUT R5, R5, R4, RZ, 0x3c, !PT ;  /* 0x0000000405052212 */ /* 0x000fca00078e3cff */
[----:B------:R-:W2:Y:S01]  /*25130*/  @P2 LDG.E.U8 R9, desc[UR20][R4.64] ;  /* 0x0000001404092981 */ /* 0x000ea2000c1e1100 */
[----:B------:R-:W-:-:S05]  /*25140*/  SEL R3, R20, R3, !P3 ;  /* 0x0000000314037207 */ /* 0x000fca0005800000 */
[----:B------:R-:W-:-:S05]  /*25150*/  IMAD R3, R3, UR39, RZ ;  /* 0x0000002703037c24 */ /* 0x000fca000f8e02ff */
[----:B------:R-:W-:Y:S04]  /*25160*/  STL [R1+0x198], R3 ;  /* 0x0001980301007387 */ /* 0x000fe80000100800 */
[----:B--2---:R0:W-:Y:S04]  /*25170*/  STL [R1+0xe4], R9 ;  /* 0x0000e40901007387 */ /* 0x0041e80000100800 */
[----:B0-----:R-:W2:Y:S04]  /*25180*/  LDL.LU R9, [R1+0x1d54] ;  /* 0x001d540001097983 */ /* 0x001ea80000300800 */
[----:B------:R-:W2:Y:S04]  /*25190*/  LDL R4, [R1+0x15ac] ;  /* 0x0015ac0001047983 */ /* 0x000ea80000100800 */
[----:B------:R-:W2:Y:S01]  /*251a0*/  LDL R5, [R1+0x15b0] ;  /* 0x0015b00001057983 */ /* 0x000ea20000100800 */
[----:B------:R-:W-:-:S02]  /*251b0*/  PRMT R91, RZ, 0x7610, R91 ;  /* 0x00007610ff5b7816 */ /* 0x000fc4000000005b */
[----:B------:R-:W-:Y:S02]  /*251c0*/  SEL R8, R20, R8, !P3 ;  /* 0x0000000814087207 */ /* 0x000fe40005800000 */
[----:B--2---:R-:W-:-:S04]  /*251d0*/  @P2 LOP3.LUT R5, R5, R4, RZ, 0x3c, !PT ;  /* 0x0000000405052212 */ /* 0x004fc800078e3cff */
[----:B------:R-:W-:-:S04]  /*251e0*/  @P2 LOP3.LUT R4, R5, R4, RZ, 0x3c, !PT ;  /* 0x0000000405042212 */ /* 0x000fc800078e3cff */
[----:B------:R-:W-:-:S05]  /*251f0*/  @P2 LOP3.LUT R5, R5, R4, RZ, 0x3c, !PT ;  /* 0x0000000405052212 */ /* 0x000fca00078e3cff */
[----:B------:R-:W2:Y:S01]  /*25200*/  @P2 LDG.E.U8 R91, desc[UR20][R4.64] ;  /* 0x00000014045b2981 */ /* 0x000ea2000c1e1100 */
[----:B------:R-:W-:Y:S01]  /*25210*/  SEL R3, R20, R10, !P3 ;  /* 0x0000000a14037207 */ /* 0x000fe20005800000 */
[----:B------:R-:W-:Y:S01]  /*25220*/  IMAD R10, R8, UR40, RZ ;  /* 0x00000028080a7c24 */ /* 0x000fe2000f8e02ff */
[----:B------:R-:W-:Y:S01]  /*25230*/  PRMT R90, RZ, 0x7610, R90 ;  /* 0x00007610ff5a7816 */ /* 0x000fe2000000005a */
[----:B------:R-:W3:Y:S01]  /*25240*/  LDL.LU R8, [R1+0x1d50] ;  /* 0x001d500001087983 */ /* 0x000ee20000300800 */
[----:B------:R-:W-:Y:S01]  /*25250*/  PRMT R88, RZ, 0x7610, R88 ;  /* 0x00007610ff587816 */ /* 0x000fe20000000058 */
[----:B------:R-:W-:Y:S01]  /*25260*/  IMAD R3, R3, UR41, RZ ;  /* 0x0000002903037c24 */ /* 0x000fe2000f8e02ff */
[----:B------:R-:W-:Y:S01]  /*25270*/  PRMT R87, RZ, 0x7610, R87 ;  /* 0x00007610ff577816 */ /* 0x000fe20000000057 */
[----:B------:R0:W-:Y:S01]  /*25280*/  STL [R1+0x3c], R10 ;  /* 0x00003c0a01007387 */ /* 0x0001e20000100800 */
[----:B------:R-:W-:Y:S02]  /*25290*/  PRMT R86, RZ, 0x7610, R86 ;  /* 0x00007610ff567816 */ /* 0x000fe40000000056 */
[----:B------:R-:W-:-:S02]  /*252a0*/  SEL R13, R20, R13, !P3 ;  /* 0x0000000d140d7207 */ /* 0x000fc40005800000 */
[C---:B------:R-:W-:Y:S02]  /*252b0*/  SEL R12, R20.reuse, R12, !P3 ;  /* 0x0000000c140c7207 */ /* 0x040fe40005800000 */
[----:B------:R-:W-:Y:S01]  /*252c0*/  SEL R11, R20, R11, !P3 ;  /* 0x0000000b140b7207 */ /* 0x000fe20005800000 */
[----:B------:R-:W-:Y:S01]  /*252d0*/  IMAD R93, R93, UR39, RZ ;  /* 0x000000275d5d7c24 */ /* 0x000fe2000f8e02ff */
[----:B------:R-:W-:Y:S01]  /*252e0*/  PRMT R85, RZ, 0x7610, R85 ;  /* 0x00007610ff557816 */ /* 0x000fe20000000055 */
[----:B------:R-:W-:Y:S01]  /*252f0*/  IMAD R92, R92, UR39, RZ ;  /* 0x000000275c5c7c24 */ /* 0x000fe2000f8e02ff */
[----:B0-----:R-:W-:Y:S01]  /*25300*/  SEL R10, R20, R14, !P3 ;  /* 0x0000000e140a7207 */ /* 0x001fe20005800000 */
[----:B------:R-:W-:Y:S01]  /*25310*/  IMAD R89, R89, UR39, RZ ;  /* 0x0000002759597c24 */ /* 0x000fe2000f8e02ff */
[----:B------:R-:W3:Y:S01]  /*25320*/  LDL.LU R14, [R1+0x770] ;  /* 0x00077000010e7983 */ /* 0x000ee20000300800 */
[----:B------:R-:W-:Y:S01]  /*25330*/  PRMT R84, RZ, 0x7610, R84 ;  /* 0x00007610ff547816 */ /* 0x000fe20000000054 */
[----:B------:R-:W0:Y:S02]  /*25340*/  LDCU UR40, c[0x0][0x3b0] ;  /* 0x00007600ff2877ac */ /* 0x000e240008000800 */
[----:B------:R1:W-:Y:S01]  /*25350*/  STL [R1+0x190], R3 ;  /* 0x0001900301007387 */ /* 0x0003e20000100800 */
[----:B------:R-:W-:Y:S01]  /*25360*/  PRMT R83, RZ, 0x7610, R83 ;  /* 0x00007610ff537816 */ /* 0x000fe20000000053 */
[----:B------:R-:W0:Y:S02]  /*25370*/  LDCU UR41, c[0x0][0x3b0] ;  /* 0x00007600ff2977ac */ /* 0x000e240008000800 */
[----:B-1----:R-:W3:Y:S04]  /*25380*/  LDL.LU R3, [R1+0x78c] ;  /* 0x00078c0001037983 */ /* 0x002ee80000300800 */
[----:B------:R-:W3:Y:S04]  /*25390*/  LDL R4, [R1+0x5c4] ;  /* 0x0005c40001047983 */ /* 0x000ee80000100800 */
[----:B------:R-:W3:Y:S04]  /*253a0*/  LDL R5, [R1+0x5c8] ;  /* 0x0005c80001057983 */ /* 0x000ee80000100800 */
[----:B--2---:R1:W-:Y:S04]  /*253b0*/  STL [R1+0x1c08], R91 ;  /* 0x001c085b01007387 */ /* 0x0043e80000100800 */
[----:B-1----:R-:W2:Y:S01]  /*253c0*/  LDL.LU R91, [R1+0x77c] ;  /* 0x00077c00015b7983 */ /* 0x002ea20000300800 */
[----:B------:R-:W-:Y:S01]  /*253d0*/  IMAD R10, R10, UR42, RZ ;  /* 0x0000002a0a0a7c24 */ /* 0x000fe2000f8e02ff */
[----:B------:R-:W-:-:S02]  /*253e0*/  PRMT R82, RZ, 0x7610, R82 ;  /* 0x00007610ff527816 */ /* 0x000fc40000000052 */
[----:B------:R-:W-:Y:S02]  /*253f0*/  PRMT R81, RZ, 0x7610, R81 ;  /* 0x00007610ff517816 */ /* 0x000fe40000000051 */
[----:B------:R-:W-:Y:S01]  /*25400*/  PRMT R80, RZ, 0x7610, R80 ;  /* 0x00007610ff507816 */ /* 0x000fe20000000050 */
[----:B------:R2:W-:Y:S01]  /*25410*/  STL [R1+0x18c], R10 ;  /* 0x00018c0a01007387 */ /* 0x0005e20000100800 */
[----:B------:R-:W-:Y:S02]  /*25420*/  PRMT R79, RZ, 0x7610, R79 ;  /* 0x00007610ff4f7816 */ /* 0x000fe4000000004f */
[----:B------:R-:W-:Y:S02]  /*25430*/  PRMT R78, RZ, 0x7610, R78 ;  /* 0x00007610ff4e7816 */ /* 0x000fe4000000004e */
[----:B------:R-:W-:Y:S02]  /*25440*/  PRMT R77, RZ, 0x7610, R77 ;  /* 0x00007610ff4d7816 */ /* 0x000fe4000000004d */
[----:B------:R-:W-:-:S02]  /*25450*/  PRMT R75, RZ, 0x7610, R75 ;  /* 0x00007610ff4b7816 */ /* 0x000fc4000000004b */
        /* <DEDUP_REMOVED lines=11> */
[----:B------:R-:W-:Y:S01]  /*25510*/  PRMT R62, RZ, 0x7610, R62 ;  /* 0x00007610ff3e7816 */ /* 0x000fe2000000003e */
[----:B------:R-:W-:Y:S01]  /*25520*/  IMAD R13, R13, UR39, RZ ;  /* 0x000000270d0d7c24 */ /* 0x000fe2000f8e02ff */
[-C--:B---3--:R-:W-:Y:S01]  /*25530*/  @P2 LOP3.LUT R5, R5, R4.reuse, RZ, 0x3c, !PT ;  /* 0x0000000405052212 */ /* 0x088fe200078e3cff */
[----:B------:R-:W-:Y:S01]  /*25540*/  IMAD R12, R12, UR39, RZ ;  /* 0x000000270c0c7c24 */ /* 0x000fe2000f8e02ff */
[C---:B------:R-:W-:Y:S01]  /*25550*/  SEL R3, R20.reuse, R3, !P3 ;  /* 0x0000000314037207 */ /* 0x040fe20005800000 */
[----:B------:R-:W-:Y:S01]  /*25560*/  IMAD R11, R11, UR39, RZ ;  /* 0x000000270b0b7c24 */ /* 0x000fe2000f8e02ff */
[C---:B------:R-:W-:Y:S01]  /*25570*/  @P2 LOP3.LUT R4, R5.reuse, R4, RZ, 0x3c, !PT ;  /* 0x0000000405042212 */ /* 0x040fe200078e3cff */
[----:B------:R-:W1:Y:S03]  /*25580*/  LDCU UR39, c[0x0][0x3b0] ;  /* 0x00007600ff2777ac */ /* 0x000e660008000800 */
[----:B------:R-:W-:Y:S01]  /*25590*/  @P2 LOP3.LUT R5, R5, R4, RZ, 0x3c, !PT ;  /* 0x0000000405052212 */ /* 0x000fe200078e3cff */
[----:B------:R-:W3:Y:S04]  /*255a0*/  LDCU UR42, c[0x0][0x3b0] ;  /* 0x00007600ff2a77ac */ /* 0x000ee80008000800 */
[----:B------:R-:W3:Y:S01]  /*255b0*/  @P2 LDG.E.U8 R90, desc[UR20][R4.64] ;  /* 0x00000014045a2981 */ /* 0x000ee2000c1e1100 */
[----:B--2---:R-:W-:Y:S01]  /*255c0*/  SEL R10, R20, R91, !P3 ;  /* 0x0000005b140a7207 */ /* 0x004fe20005800000 */
[----:B------:R-:W-:Y:S01]  /*255d0*/  IMAD R91, R3, UR43, RZ ;  /* 0x0000002b035b7c24 */ /* 0x000fe2000f8e02ff */
[----:B------:R-:W-:Y:S01]  /*255e0*/  PRMT R61, RZ, 0x7610, R61 ;  /* 0x00007610ff3d7816 */ /* 0x000fe2000000003d */
[----:B------:R-:W2:Y:S01]  /*255f0*/  LDL.LU R3, [R1+0x778] ;  /* 0x0007780001037983 */ /* 0x000ea20000300800 */
[----:B------:R-:W-:Y:S01]  /*25600*/  PRMT R60, RZ, 0x7610, R60 ;  /* 0x00007610ff3c7816 */ /* 0x000fe2000000003c */
[----:B------:R-:W-:Y:S01]  /*25610*/  IMAD R10, R10, UR44, RZ ;  /* 0x0000002c0a0a7c24 */ /* 0x000fe2000f8e02ff */
[----:B------:R-:W0:Y:S01]  /*25620*/  LDCU UR43, c[0x0][0x3b0] ;  /* 0x00007600ff2b77ac */ /* 0x000e220008000800 */
[----:B------:R1:W-:Y:S01]  /*25630*/  STL [R1+0x1a0], R91 ;  /* 0x0001a05b01007387 */ /* 0x0003e20000100800 */
[----:B------:R-:W-:Y:S01]  /*25640*/  PRMT R59, RZ, 0x7610, R59 ;  /* 0x00007610ff3b7816 */ /* 0x000fe2000000003b */
[----:B------:R-:W0:Y:S02]  /*25650*/  LDCU UR44, c[0x0][0x3b0] ;  /* 0x00007600ff2c77ac */ /* 0x000e240008000800 */
[----:B-1----:R-:W4:Y:S04]  /*25660*/  LDL.LU R91, [R1+0x744] ;  /* 0x00074400015b7983 */ /* 0x002f280000300800 */
[----:B------:R-:W4:Y:S04]  /*25670*/  LDL R4, [R1+0x624] ;  /* 0x0006240001047983 */ /* 0x000f280000100800 */
[----:B------:R-:W4:Y:S04]  /*25680*/  LDL R5, [R1+0x628] ;  /* 0x0006280001057983 */ /* 0x000f280000100800 */
[----:B---3--:R1:W-:Y:S04]  /*25690*/  STL [R1+0x1c0c], R90 ;  /* 0x001c0c5a01007387 */ /* 0x0083e80000100800 */
[----:B-1----:R-:W3:Y:S04]  /*256a0*/  LDL R90, [R1+0x11c0] ;  /* 0x0011c000015a7983 */ /* 0x002ee80000100800 */
[----:B------:R1:W-:Y:S04]  /*256b0*/  STL [R1+0x19c], R10 ;  /* 0x00019c0a01007387 */ /* 0x0003e80000100800 */
[----:B-1----:R-:W3:Y:S01]  /*256c0*/  LDL.LU R10, [R1+0x774] ;  /* 0x00077400010a7983 */ /* 0x002ee20000300800 */
[----:B--2---:R-:W-:-:S05]  /*256d0*/  SEL R3, R20, R3, !P3 ;  /* 0x0000000314037207 */ /* 0x004fca0005800000 */
[----:B------:R-:W-:Y:S01]  /*256e0*/  IMAD R3, R3, UR45, RZ ;  /* 0x0000002d03037c24 */ /* 0x000fe2000f8e02ff */
[----:B------:R-:W1:Y:S01]  /*256f0*/  LDCU UR45, c[0x0][0x3b0] ;  /* 0x00007600ff2d77ac */ /* 0x000e620008000800 */
[----:B----4-:R-:W-:-:S04]  /*25700*/  @P2 LOP3.LUT R5, R5, R4, RZ, 0x3c, !PT ;  /* 0x0000000405052212 */ /* 0x010fc800078e3cff */
[----:B------:R-:W-:-:S04]  /*25710*/  @P2 LOP3.LUT R4, R5, R4, RZ, 0x3c, !PT ;  /* 0x0000000405042212 */ /* 0x000fc800078e3cff */
[----:B------:R-:W-:Y:S01]  /*25720*/  @P2 LOP3.LUT R5, R5, R4, RZ, 0x3c, !PT ;  /* 0x0000000405052212 */ /* 0x000fe200078e3cff */
[----:B------:R2:W-:Y:S04]  /*25730*/  STL [R1+0x1ac], R3 ;  /* 0x0001ac0301007387 */ /* 0x0005e80000100800 */
[----:B------:R-:W4:Y:S04]  /*25740*/  @P2 LDG.E.U8 R88, desc[UR20][R4.64] ;  /* 0x0000001404582981 */ /* 0x000f28000c1e1100 */
[----:B------:R-:W5:Y:S04]  /*25750*/  LDL.LU R4, [R1+0x764] ;  /* 0x0007640001047983 */ /* 0x000f680000300800 */
[----:B------:R-:W5:Y:S01]  /*25760*/  LDL R5, [R1+0x11bc] ;  /* 0x0011bc0001057983 */ /* 0x000f620000100800 */
[----:B--2---:R-:W-:-:S02]  /*25770*/  SEL R3, R20, R14, !P3 ;  /* 0x0000000e14037207 */ /* 0x004fc40005800000 */
[----:B---3--:R-:W-:-:S05]  /*25780*/  SEL R10, R20, R10, !P3 ;  /* 0x0000000a140a7207 */ /* 0x008fca0005800000 */
[----:B------:R-:W-:Y:S01]  /*25790*/  IMAD R10, R10, UR46, RZ ;  /* 0x0000002e0a0a7c24 */ /* 0x000fe2000f8e02ff */
[----:B------:R-:W-:Y:S01]  /*257a0*/  PRMT R58, RZ, 0x7610, R58 ;  /* 0x00007610ff3a7816 */ /* 0x000fe2000000003a */
[----:B------:R-:W2:Y:S01]  /*257b0*/  LDCU UR46, c[0x0][0x3b0] ;  /* 0x00007600ff2e77ac */ /* 0x000ea20008000800 */
[----:B----4-:R3:W-:Y:S04]  /*257c0*/  STL [R1+0x1c10], R88 ;  /* 0x001c105801007387 */ /* 0x0107e80000100800 */
[----:B---3--:R-:W3:Y:S04]  /*257d0*/  LDL.LU R88, [R1+0x74c] ;  /* 0x00074c0001587983 */ /* 0x008ee80000300800 */
[----:B------:R-:W4:Y:S04]  /*257e0*/  LDL.LU R14, [R1+0x734] ;  /* 0x00073400010e7983 */ /* 0x000f280000300800 */
[----:B------:R5:W-:Y:S02]  /*257f0*/  STL [R1+0x1a8], R10 ;  /* 0x0001a80a01007387 */ /* 0x000be40000100800 */
[----:B-----5:R-:W-:Y:S01]  /*25800*/  SEL R10, R20, R4, !P3 ;  /* 0x00000004140a7207 */ /* 0x020fe20005800000 */
[----:B------:R-:W-:Y:S01]  /*25810*/  IMAD R4, R3, UR47, RZ ;  /* 0x0000002f03047c24 */ /* 0x000fe2000f8e02ff */
[----:B------:R-:W5:Y:S01]  /*25820*/  LDCU UR47, c[0x0][0x3b0] ;  /* 0x00007600ff2f77ac */ /* 0x000f620008000800 */
[----:B------:R-:W2:Y:S04]  /*25830*/  LDL.LU R3, [R1+0x760] ;  /* 0x0007600001037983 */ /* 0x000ea80000300800 */
[----:B------:R0:W-:Y:S02]  /*25840*/  STL [R1+0x1b8], R4 ;  /* 0x0001b80401007387 */ /* 0x0001e40000100800 */
[----:B0-----:R-:W-:-:S02]  /*25850*/  @P2 IMAD.MOV.U32 R4, RZ, RZ, R90 ;  /* 0x000000ffff042224 */ /* 0x001fc400078e005a */
[----:B------:R-:W3:Y:S04]  /*25860*/  LDL.LU R90, [R1+0x730] ;  /* 0x00073000015a7983 */ /* 0x000ee80000300800 */
[----:B------:R-:W3:Y:S04]  /*25870*/  @P2 LDG.E.U8 R87, desc[UR20][R4.64] ;  /* 0x0000001404572981 */ /* 0x000ee8000c1e1100 */
[----:B------:R-:W4:Y:S04]  /*25880*/  LDL R4, [R1+0x11d4] ;  /* 0x0011d40001047983 */ /* 0x000f280000100800 */
[----:B------:R-:W4:Y:S01]  /*25890*/  LDL R5, [R1+0x11d8] ;  /* 0x0011d80001057983 */ /* 0x000f220000100800 */
[----:B------:R-:W-:Y:S01]  /*258a0*/  IMAD R10, R10, UR48, RZ ;  /* 0x000000300a0a7c24 */ /* 0x000fe2000f8e02ff */
[----:B------:R-:W-:Y:S01]  /*258b0*/  PRMT R57, RZ, 0x7610, R57 ;  /* 0x00007610ff397816 */ /* 0x000fe20000000039 */
[----:B------:R-:W0:Y:S01]  /*258c0*/  LDCU UR48, c[0x0][0x3b0] ;  /* 0x00007600ff3077ac */ /* 0x000e220008000800 */
[----:B--2---:R-:W-:-:S05]  /*258d0*/  SEL R3, R20, R3, !P3 ;  /* 0x0000000314037207 */ /* 0x004fca0005800000 */
[----:B------:R-:W-:Y:S01]  /*258e0*/  IMAD R3, R3, UR49, RZ ;  /* 0x0000003103037c24 */ /* 0x000fe2000f8e02ff */
[----:B------:R-:W2:Y:S01]  /*258f0*/  LDCU UR49, c[0x0][0x3b0] ;  /* 0x00007600ff3177ac */ /* 0x000ea20008000800 */
[----:B---3--:R3:W-:Y:S04]  /*25900*/  STL [R1+0x1c14], R87 ;  /* 0x001c145701007387 */ /* 0x0087e80000100800 */
[----:B---3--:R-:W3:Y:S01]  /*25910*/  LDL R87, [R1+0x1208] ;  /* 0x0012080001577983 */ /* 0x008ee20000100800 */
[----:B----4-:R-:W-:-:S04]  /*25920*/  @P2 LOP3.LUT R5, R5, R4, RZ, 0x3c, !PT ;  /* 0x0000000405052212 */ /* 0x010fc800078e3cff */
[C---:B------:R-:W-:Y:S01]  /*25930*/  @P2 LOP3.LUT R4, R5.reuse, R4, RZ, 0x3c, !PT ;  /* 0x0000000405042212 */ /* 0x040fe200078e3cff */
[----:B------:R4:W-:Y:S03]  /*25940*/  STL [R1+0x1b0], R10 ;  /* 0x0001b00a01007387 */ /* 0x0009e60000100800 */
[----:B------:R-:W-:-:S05]  /*25950*/  @P2 LOP3.LUT R5, R5, R4, RZ, 0x3c, !PT ;  /* 0x0000000405052212 */ /* 0x000fca00078e3cff */
[----:B------:R-:W2:Y:S01]  /*25960*/  @P2 LDG.E.U8 R86, desc[UR20][R4.64] ;  /* 0x0000001404562981 */ /* 0x000ea2000c1e1100 */
[----:B----4-:R-:W-:-:S03]  /*25970*/  SEL R10, R20, R91, !P3 ;  /* 0x0000005b140a7207 */ /* 0x010fc60005800000 */
[----:B------:R-:W4:Y:S04]  /*25980*/  LDL.LU R91, [R1+0x72c] ;  /* 0x00072c00015b7983 */ /* 0x000f280000300800 */
[----:B------:R0:W-:Y:S04]  /*25990*/  STL [R1+0x1c4], R3 ;  /* 0x0001c40301007387 */ /* 0x0001e80000100800 */
[----:B------:R-:W3:Y:S04]  /*259a0*/  LDL R4, [R1+0x11ec] ;  /* 0x0011ec0001047983 */ /* 0x000ee80000100800 */
[----:B------:R-:W3:Y:S01]  /*259b0*/  LDL R5, [R1+0x11f0] ;  /* 0x0011f00001057983 */ /* 0x000ee20000100800 */
[----:B------:R-:W-:Y:S01]  /*259c0*/  IMAD R10, R10, UR50, RZ ;  /* 0x000000320a0a7c24 */ /* 0x000fe2000f8e02ff */
[----:B0-----:R-:W-:Y:S01]  /*259d0*/  SEL R3, R20, R88, !P3 ;  /* 0x0000005814037207 */ /* 0x001fe20005800000 */
[----:B------:R-:W0:Y:S01]  /*259e0*/  LDCU UR50, c[0x0][0x3b0] ;  /* 0x00007600ff3277ac */ /* 0x000e220008000800 */
[----:B--2---:R2:W-:Y:S04]  /*259f0*/  STL [R1+0x1c18], R86 ;  /* 0x001c185601007387 */ /* 0x0045e80000100800 */
[----:B--2---:R-:W2:Y:S04]  /*25a00*/  LDL R86, [R1+0x1204] ;  /* 0x0012040001567983 */ /* 0x004ea80000100800 */
[----:B------:R-:W4:Y:S01]  /*25a10*/  LDL.LU R88, [R1+0x728] ;  /* 0x0007280001587983 */ /* 0x000f220000300800 */
[----:B---3--:R-:W-:-:S04]  /*25a20*/  @P2 LOP3.LUT R5, R5, R4, RZ, 0x3c, !PT ;  /* 0x0000000405052212 */ /* 0x008fc800078e3cff */
[C---:B------:R-:W-:Y:S01]  /*25a30*/  @P2 LOP3.LUT R4, R5.reuse, R4, RZ, 0x3c, !PT ;  /* 0x0000000405042212 */ /* 0x040fe200078e3cff */
[----:B------:R3:W-:Y:S03]  /*25a40*/  STL [R1+0x1c0], R10 ;  /* 0x0001c00a01007387 */ /* 0x0007e60000100800 */
[----:B------:R-:W-:-:S05]  /*25a50*/  @P2 LOP3.LUT R5, R5, R4, RZ, 0x3c, !PT ;  /* 0x0000000405052212 */ /* 0x000fca00078e3cff */
[----:B------:R0:W4:Y:S01]  /*25a60*/  @P2 LDG.E.U8 R85, desc[UR20][R4.64] ;  /* 0x0000001404552981 */ /* 0x000122000c1e1100 */
[----:B---3--:R-:W-:Y:S01]  /*25a70*/  SEL R10, R20, R14, !P3 ;  /* 0x0000000e140a7207 */ /* 0x008fe20005800000 */
[----:B------:R-:W-:Y:S01]  /*25a80*/  IMAD R14, R3, UR51, RZ ;  /* 0x00000033030e7c24 */ /* 0x000fe2000f8e02ff */
[----:B------:R-:W-:Y:S01]  /*25a90*/  PRMT R56, RZ, 0x7610, R56 ;  /* 0x00007610ff387816 */ /* 0x000fe20000000038 */
[----:B------:R-:W3:Y:S01]  /*25aa0*/  LDL.LU R3, [R1+0x738] ;  /* 0x0007380001037983 */ /* 0x000ee20000300800 */
[----:B------:R-:W-:Y:S01]  /*25ab0*/  PRMT R55, RZ, 0x7610, R55 ;  /* 0x00007610ff377816 */ /* 0x000fe20000000037 */
[----:B------:R-:W1:Y:S02]  /*25ac0*/  LDCU UR51, c[0x0][0x3b0] ;  /* 0x00007600ff3377ac */ /* 0x000e640008000800 */
[----:B------:R5:W-:Y:S01]  /*25ad0*/  STL [R1+0x1d0], R14 ;  /* 0x0001d00e01007387 */ /* 0x000be20000100800 */
[----:B0-----:R-:W-:Y:S01]  /*25ae0*/  IMAD R4, R10, UR52, RZ ;  /* 0x000000340a047c24 */ /* 0x001fe2000f8e02ff */
[----:B------:R-:W-:Y:S01]  /*25af0*/  SEL R10, R20, R90, !P3 ;  /* 0x0000005a140a7207 */ /* 0x000fe20005800000 */
[----:B------:R-:W0:Y:S01]  /*25b00*/  LDCU UR52, c[0x0][0x3b0] ;  /* 0x00007600ff3477ac */ /* 0x000e220008000800 */
[----:B-----5:R-:W5:Y:S01]  /*25b10*/  LDL.LU R14, [R1+0x720] ;  /* 0x00072000010e7983 */ /* 0x020f620000300800 */
[----:B--2---:R-:W-:-:S03]  /*25b20*/  @P2 IMAD.MOV.U32 R5, RZ, RZ, R86 ;  /* 0x000000ffff052224 */ /* 0x004fc600078e0056 */
[----:B----4-:R2:W-:Y:S01]  /*25b30*/  STL [R1+0x1c1c], R85 ;  /* 0x001c1c5501007387 */ /* 0x0105e20000100800 */
[----:B---3--:R-:W-:-:S03]  /*25b40*/  SEL R3, R20, R3, !P3 ;  /* 0x0000000314037207 */ /* 0x008fc60005800000 */
[----:B--2---:R-:W2:Y:S02]  /*25b50*/  LDL.LU R85, [R1+0x724] ;  /* 0x0007240001557983 */ /* 0x004ea40000300800 */
[----:B------:R-:W-:Y:S01]  /*25b60*/  IMAD R3, R3, UR53, RZ ;  /* 0x0000003503037c24 */ /* 0x000fe2000f8e02ff */
[----:B------:R-:W3:Y:S01]  /*25b70*/  LDCU UR53, c[0x0][0x3b0] ;  /* 0x00007600ff3577ac */ /* 0x000ee20008000800 */
[----:B------:R4:W-:Y:S04]  /*25b80*/  STL [R1+0x1cc], R4 ;  /* 0x0001cc0401007387 */ /* 0x0009e80000100800 */
[----:B------:R-:W2:Y:S01]  /*25b90*/  LDL.LU R90, [R1+0x71c] ;  /* 0x00071c00015a7983 */ /* 0x000ea20000300800 */
[----:B----4-:R-:W-:-:S03]  /*25ba0*/  @P2 IMAD.MOV.U32 R4, RZ, RZ, R87 ;  /* 0x000000ffff042224 */ /* 0x010fc600078e0057 */
[----:B------:R4:W-:Y:S04]  /*25bb0*/  STL [R1+0x1e0], R3 ;  /* 0x0001e00301007387 */ /* 0x0009e80000100800 */
[----:B------:R0:W2:Y:S04]  /*25bc0*/  @P2 LDG.E.U8 R84, desc[UR20][R4.64] ;  /* 0x0000001404542981 */ /* 0x0000a8000c1e1100 */
[----:B------:R-:W0:Y:S04]  /*25bd0*/  LDL R4, [R1+0x121c] ;  /* 0x00121c0001047983 */ /* 0x000e280000100800 */
[----:B------:R-:W0:Y:S01]  /*25be0*/  LDL R5, [R1+0x1220] ;  /* 0x0012200001057983 */ /* 0x000e220000100800 */
[----:B------:R-:W-:Y:S01]  /*25bf0*/  IMAD R10, R10, UR54, RZ ;  /* 0x000000360a0a7c24 */ /* 0x000fe2000f8e02ff */
[----:B----4-:R-:W-:Y:S01]  /*25c00*/  SEL R3, R20, R91, !P3 ;  /* 0x0000005b14037207 */ /* 0x010fe20005800000 */
[----:B------:R-:W4:Y:S01]  /*25c10*/  LDCU UR54, c[0x0][0x3b0] ;  /* 0x00007600ff3677ac */ /* 0x000f220008000800 */
[----:B0-----:R-:W-:-:S04]  /*25c20*/  @P2 LOP3.LUT R5, R5, R4, RZ, 0x3c, !PT ;  /* 0x0000000405052212 */ /* 0x001fc800078e3cff */
[----:B------:R-:W-:-:S04]  /*25c30*/  @P2 LOP3.LUT R4, R5, R4, RZ, 0x3c, !PT ;  /* 0x0000000405042212 */ /* 0x000fc800078e3cff */
[----:B------:R-:W-:Y:S01]  /*25c40*/  @P2 LOP3.LUT R5, R5, R4, RZ, 0x3c, !PT ;  /* 0x0000000405052212 */ /* 0x000fe200078e3cff */
[----:B--2---:R0:W-:Y:S04]  /*25c50*/  STL [R1+0x1c20], R84 ;  /* 0x001c205401007387 */ /* 0x0041e80000100800 */
[----:B------:R2:W3:Y:S04]  /*25c60*/  @P2 LDG.E.U8 R83, desc[UR20][R4.64] ;  /* 0x0000001404532981 */ /* 0x0004e8000c1e1100 */
[----:B0-----:R-:W3:Y:S04]  /*25c70*/  LDL R84, [R1+0x1234] ;  /* 0x0012340001547983 */ /* 0x001ee80000100800 */
[----:B------:R-:W4:Y:S04]  /*25c80*/  LDL.LU R86, [R1+0x704] ;  /* 0x0007040001567983 */ /* 0x000f280000300800 */
[----:B------:R-:W4:Y:S04]  /*25c90*/  LDL R87, [R1+0x1244] ;  /* 0x0012440001577983 */ /* 0x000f280000100800 */
[----:B------:R-:W4:Y:S01]  /*25ca0*/  LDL R91, [R1+0x1248] ;  /* 0x00124800015b7983 */ /* 0x000f220000100800 */
[----:B------:R-:W-:Y:S01]  /*25cb0*/  IMAD R3, R3, UR55, RZ ;  /* 0x0000003703037c24 */ /* 0x000fe2000f8e02ff */
[----:B------:R-:W-:Y:S01]  /*25cc0*/  PRMT R54, RZ, 0x7610, R54 ;  /* 0x00007610ff367816 */ /* 0x000fe20000000036 */
[----:B------:R-:W0:Y:S01]  /*25cd0*/  LDCU UR55, c[0x0][0x3b0] ;  /* 0x00007600ff3777ac */ /* 0x000e220008000800 */
[----:B------:R1:W-:Y:S02]  /*25ce0*/  STL [R1+0x1d8], R10 ;  /* 0x0001d80a01007387 */ /* 0x0003e40000100800 */
[----:B-1----:R-:W-:-:S02]  /*25cf0*/  SEL R10, R20, R88, !P3 ;  /* 0x00000058140a7207 */ /* 0x002fc40005800000 */
[----:B------:R-:W4:Y:S03]  /*25d00*/  LDL.LU R88, [R1+0x6ec] ;  /* 0x0006ec0001587983 */ /* 0x000f260000300800 */
[----:B--2---:R-:W-:Y:S01]  /*25d10*/  IMAD R4, R10, UR56, RZ ;  /* 0x000000380a047c24 */ /* 0x004fe2000f8e02ff */
[----:B------:R5:W-:Y:S01]  /*25d20*/  STL [R1+0x1ec], R3 ;  /* 0x0001ec0301007387 */ /* 0x000be20000100800 */
[----:B---3--:R-:W-:-:S03]  /*25d30*/  @P2 IMAD.MOV.U32 R5, RZ, RZ, R84 ;  /* 0x000000ffff052224 */ /* 0x008fc600078e0054 */
[----:B------:R-:W-:Y:S01]  /*25d40*/  STL [R1+0x1c24], R83 ;  /* 0x001c245301007387 */ /* 0x000fe20000100800 */
[----:B-----5:R-:W-:Y:S01]  /*25d50*/  SEL R3, R20, R14, !P3 ;  /* 0x0000000e14037207 */ /* 0x020fe20005800000 */
[----:B------:R-:W1:Y:S02]  /*25d60*/  LDCU UR56, c[0x0][0x3b0] ;  /* 0x00007600ff3877ac */ /* 0x000e640008000800 */
[----:B------:R-:W2:Y:S04]  /*25d70*/  LDL.LU R14, [R1+0x6f4] ;  /* 0x0006f400010e7983 */ /* 0x000ea80000300800 */
[----:B------:R3:W-:Y:S02]  /*25d80*/  STL [R1+0x1e4], R4 ;  /* 0x0001e40401007387 */ /* 0x0007e40000100800 */
[----:B---3--:R-:W-:-:S05]  /*25d90*/  @P2 IMAD.MOV.U32 R4, RZ, RZ, R8 ;  /* 0x000000ffff042224 */ /* 0x008fca00078e0008 */
[----:B------:R3:W5:Y:S01]  /*25da0*/  @P2 LDG.E.U8 R82, desc[UR20][R4.64] ;  /* 0x0000001404522981 */ /* 0x000762000c1e1100 */
[----:B------:R-:W-:Y:S01]  /*25db0*/  SEL R10, R20, R85, !P3 ;  /* 0x00000055140a7207 */ /* 0x000fe20005800000 */
[----:B------:R-:W-:Y:S01]  /*25dc0*/  IMAD R3, R3, UR57, RZ ;  /* 0x0000003903037c24 */ /* 0x000fe2000f8e02ff */
[----:B------:R-:W-:Y:S01]  /*25dd0*/  PRMT R53, RZ, 0x7610, R53 ;  /* 0x00007610ff357816 */ /* 0x000fe20000000035 */
[----:B------:R-:W2:Y:S01]  /*25de0*/  LDL R85, [R1+0x1254] ;  /* 0x0012540001557983 */ /* 0x000ea20000100800 */
[----:B------:R-:W-:Y:S01]  /*25df0*/  PRMT R52, RZ, 0x7610, R52 ;  /* 0x00007610ff347816 */ /* 0x000fe20000000034 */
[----:B------:R-:W0:Y:S02]  /*25e00*/  LDCU UR57, c[0x0][0x3b0] ;  /* 0x00007600ff3977ac */ /* 0x000e240008000800 */
[----:B------:R1:W-:Y:S01]  /*25e10*/  STL [R1+0x1fc], R3 ;  /* 0x0001fc0301007387 */ /* 0x0003e20000100800 */
[----:B---3--:R-:W-:-:S03]  /*25e20*/  IMAD R4, R10, UR58, RZ ;  /* 0x0000003a0a047c24 */ /* 0x008fc6000f8e02ff */
[----:B------:R-:W3:Y:S01]  /*25e30*/  LDL.LU R8, [R1+0x6fc] ;  /* 0x0006fc0001087983 */ /* 0x000ee20000300800 */
[----:B----4-:R-:W-:Y:S01]  /*25e40*/  @P2 IMAD.MOV.U32 R5, RZ, RZ, R87 ;  /* 0x000000ffff052224 */ /* 0x010fe200078e0057 */
[C---:B-1----:R-:W-:Y:S01]  /*25e50*/  SEL R3, R20.reuse, R90, !P3 ;  /* 0x0000005a14037207 */ /* 0x042fe20005800000 */
[----:B------:R-:W1:Y:S01]  /*25e60*/  LDCU UR58, c[0x0][0x3b0] ;  /* 0x00007600ff3a77ac */ /* 0x000e620008000800 */
[----:B-----5:R-:W-:Y:S04]  /*25e70*/  STL [R1+0x1c28], R82 ;  /* 0x001c285201007387 */ /* 0x020fe80000100800 */
[----:B------:R-:W4:Y:S04]  /*25e80*/  LDL.LU R90, [R1+0x700] ;  /* 0x00070000015a7983 */ /* 0x000f280000300800 */
[----:B------:R5:W-:Y:S01]  /*25e90*/  STL [R1+0x1f4], R4 ;  /* 0x0001f40401007387 */ /* 0x000be20000100800 */
[----:B------:R-:W-:Y:S01]  /*25ea0*/  SEL R10, R20, R86, !P3 ;  /* 0x00000056140a7207 */ /* 0x000fe20005800000 */
[----:B------:R-:W-:Y:S01]  /*25eb0*/  IMAD R3, R3, UR59, RZ ;  /* 0x0000003b03037c24 */ /* 0x000fe2000f8e02ff */
[----:B------:R-:W0:Y:S01]  /*25ec0*/  LDCU UR59, c[0x0][0x3b0] ;  /* 0x00007600ff3b77ac */ /* 0x000e220008000800 */
[----:B------:R-:W3:Y:S04]  /*25ed0*/  LDL R83, [R1+0x1264] ;  /* 0x0012640001537983 */ /* 0x000ee80000100800 */
[----:B------:R-:W3:Y:S01]  /*25ee0*/  LDL R86, [R1+0x1268] ;  /* 0x0012680001567983 */ /* 0x000ee20000100800 */
[----:B-----5:R-:W-:-:S05]  /*25ef0*/  @P2 IMAD.MOV.U32 R4, RZ, RZ, R91 ;  /* 0x000000ffff042224 */ /* 0x020fca00078e005b */
[----:B------:R5:W3:Y:S04]  /*25f00*/  @P2 LDG.E.U8 R81, desc[UR20][R4.64] ;  /* 0x0000001404512981 */ /* 0x000ae8000c1e1100 */
[----:B------:R0:W-:Y:S04]  /*25f10*/  STL [R1+0x208], R3 ;  /* 0x0002080301007387 */ /* 0x0001e80000100800 */
[----:B------:R-:W4:Y:S01]  /*25f20*/  LDL.LU R91, [R1+0x6f8] ;  /* 0x0006f800015b7983 */ /* 0x000f220000300800 */
[----:B-----5:R-:W-:Y:S02]  /*25f30*/  IMAD R4, R10, UR60, RZ ;  /* 0x0000003c0a047c24 */ /* 0x020fe4000f8e02ff */
[----:B--2---:R-:W-:Y:S01]  /*25f40*/  @P2 IMAD.MOV.U32 R5, RZ, RZ, R85 ;  /* 0x000000ffff052224 */ /* 0x004fe200078e0055 */
[----:B---3--:R-:W-:Y:S01]  /*25f50*/  STL [R1+0x1c2c], R81 ;  /* 0x001c2c5101007387 */ /* 0x008fe20000100800 */
[C---:B0-----:R-:W-:Y:S01]  /*25f60*/  SEL R3, R20.reuse, R88, !P3 ;  /* 0x0000005814037207 */ /* 0x041fe20005800000 */
[----:B------:R-:W0:Y:S02]  /*25f70*/  LDCU UR60, c[0x0][0x3b0] ;  /* 0x00007600ff3c77ac */ /* 0x000e240008000800 */
[----:B------:R-:W2:Y:S04]  /*25f80*/  LDL.LU R87, [R1+0x6e0] ;  /* 0x0006e00001577983 */ /* 0x000ea80000300800 */
[----:B------:R3:W-:Y:S01]  /*25f90*/  STL [R1+0x204], R4 ;  /* 0x0002040401007387 */ /* 0x0007e20000100800 */
[----:B------:R-:W-:Y:S01]  /*25fa0*/  SEL R10, R20, R14, !P3 ;  /* 0x0000000e140a7207 */ /* 0x000fe20005800000 */
[----:B------:R-:W-:Y:S01]  /*25fb0*/  IMAD R3, R3, UR61, RZ ;  /* 0x0000003d03037c24 */ /* 0x000fe2000f8e02ff */
[----:B------:R-:W-:Y:S01]  /*25fc0*/  PRMT R51, RZ, 0x7610, R51 ;  /* 0x00007610ff337816 */ /* 0x000fe20000000033 */
[----:B------:R-:W5:Y:S01]  /*25fd0*/  LDL R88, [R1+0x1274] ;  /* 0x0012740001587983 */ /* 0x000f620000100800 */
[----:B------:R-:W0:Y:S03]  /*25fe0*/  LDCU UR61, c[0x0][0x3b0] ;  /* 0x00007600ff3d77ac */ /* 0x000e260008000800 */
[----:B------:R-:W2:Y:S01]  /*25ff0*/  LDL R14, [R1+0x1278] ;  /* 0x00127800010e7983 */ /* 0x000ea20000100800 */
[----:B---3--:R-:W-:-:S05]  /*26000*/  @P2 IMAD.MOV.U32 R4, RZ, RZ, R9 ;  /* 0x000000ffff042224 */ /* 0x008fca00078e0009 */
[----:B------:R3:W2:Y:S04]  /*26010*/  @P2 LDG.E.U8 R80, desc[UR20][R4.64] ;  /* 0x0000001404502981 */ /* 0x0006a8000c1e1100 */
[----:B------:R0:W-:Y:S04]  /*26020*/  STL [R1+0x218], R3 ;  /* 0x0002180301007387 */ /* 0x0001e80000100800 */
[----:B------:R-:W5:Y:S01]  /*26030*/  LDL.LU R9, [R1+0x6e4] ;  /* 0x0006e40001097983 */ /* 0x000f620000300800 */
[----:B---3--:R-:W-:Y:S01]  /*26040*/  IMAD R4, R10, UR62, RZ ;  /* 0x0000003e0a047c24 */ /* 0x008fe2000f8e02ff */
[C---:B0-----:R-:W-:Y:S01]  /*26050*/  SEL R3, R20.reuse, R8, !P3 ;  /* 0x0000000814037207 */ /* 0x041fe20005800000 */
[----:B------:R-:W-:Y:S01]  /*26060*/  @P2 IMAD.MOV.U32 R5, RZ, RZ, R83 ;  /* 0x000000ffff052224 */ /* 0x000fe200078e0053 */
[----:B--2---:R-:W-:Y:S01]  /*26070*/  STL [R1+0x1c30], R80 ;  /* 0x001c305001007387 */ /* 0x004fe20000100800 */
[----:B----4-:R-:W-:Y:S01]  /*26080*/  SEL R10, R20, R90, !P3 ;  /* 0x0000005a140a7207 */ /* 0x010fe20005800000 */
[----:B------:R-:W0:Y:S02]  /*26090*/  LDCU UR62, c[0x0][0x3b0] ;  /* 0x00007600ff3e77ac */ /* 0x000e240008000800 */
[----:B------:R-:W2:Y:S04]  /*260a0*/  LDL.LU R8, [R1+0x6dc] ;  /* 0x0006dc0001087983 */ /* 0x000ea80000300800 */
[----:B------:R3:W-:Y:S04]  /*260b0*/  STL [R1+0x210], R4 ;  /* 0x0002100401007387 */ /* 0x0007e80000100800 */
[----:B------:R-:W4:Y:S04]  /*260c0*/  LDL R84, [R1+0x1284] ;  /* 0x0012840001547983 */ /* 0x000f280000100800 */
[----:B------:R-:W2:Y:S01]  /*260d0*/  LDL R85, [R1+0x1288] ;  /* 0x0012880001557983 */ /* 0x000ea20000100800 */
[----:B---3--:R-:W-:-:S02]  /*260e0*/  @P2 IMAD.MOV.U32 R4, RZ, RZ, R86 ;  /* 0x000000ffff042224 */ /* 0x008fc400078e0056 */
[----:B------:R-:W-:Y:S01]  /*260f0*/  IMAD R90, R3, UR63, RZ ;  /* 0x0000003f035a7c24 */ /* 0x000fe2000f8e02ff */
[----:B------:R-:W3:Y:S04]  /*26100*/  LDL.LU R86, [R1+0x6d8] ;  /* 0x0006d80001567983 */ /* 0x000ee80000300800 */
[----:B------:R0:W2:Y:S01]  /*26110*/  @P2 LDG.E.U8 R79, desc[UR20][R4.64] ;  /* 0x00000014044f2981 */ /* 0x0000a2000c1e1100 */
[----:B------:R-:W-:Y:S01]  /*26120*/  SEL R3, R20, R91, !P3 ;  /* 0x0000005b14037207 */ /* 0x000fe20005800000 */
[----:B------:R-:W1:Y:S01]  /*26130*/  LDCU UR63, c[0x0][0x3b0] ;  /* 0x00007600ff3f77ac */ /* 0x000e620008000800 */
[----:B0-----:R-:W-:Y:S02]  /*26140*/  IMAD R4, R10, UR64, RZ ;  /* 0x000000400a047c24 */ /* 0x001fe4000f8e02ff */
[----:B-----5:R-:W-:Y:S01]  /*26150*/  @P2 IMAD.MOV.U32 R5, RZ, RZ, R88 ;  /* 0x000000ffff052224 */ /* 0x020fe200078e0058 */
[----:B------:R-:W-:Y:S01]  /*26160*/  SEL R10, R20, R87, !P3 ;  /* 0x00000057140a7207 */ /* 0x000fe20005800000 */
[----:B--2---:R-:W-:Y:S01]  /*26170*/  STL [R1+0x1c34], R79 ;  /* 0x001c344f01007387 */ /* 0x004fe20000100800 */
[----:B------:R-:W-:Y:S01]  /*26180*/  IMAD R3, R3, UR65, RZ ;  /* 0x0000004103037c24 */ /* 0x000fe2000f8e02ff */
[----:B------:R-:W-:Y:S01]  /*26190*/  PRMT R50, RZ, 0x7610, R50 ;  /* 0x00007610ff327816 */ /* 0x000fe20000000032 */
[----:B------:R-:W0:Y:S01]  /*261a0*/  LDCU UR64, c[0x0][0x3b0] ;  /* 0x00007600ff4077ac */ /* 0x000e220008000800 */
[----:B------:R-:W2:Y:S01]  /*261b0*/  LDL.LU R91, [R1+0x6d4] ;  /* 0x0006d400015b7983 */ /* 0x000ea20000300800 */
[----:B------:R-:W-:-:S02]  /*261c0*/  PRMT R49, RZ, 0x7610, R49 ;  /* 0x00007610ff317816 */ /* 0x000fc40000000031 */
[----:B------:R-:W-:Y:S01]  /*261d0*/  PRMT R48, RZ, 0x7610, R48 ;  /* 0x00007610ff307816 */ /* 0x000fe20000000030 */
[----:B------:R5:W-:Y:S01]  /*261e0*/  STL [R1+0x21c], R4 ;  /* 0x00021c0401007387 */ /* 0x000be20000100800 */
[----:B------:R-:W0:Y:S03]  /*261f0*/  LDCU UR65, c[0x0][0x3b0] ;  /* 0x00007600ff4177ac */ /* 0x000e260008000800 */
[----:B------:R-:W2:Y:S04]  /*26200*/  LDL R80, [R1+0x1294] ;  /* 0x0012940001507983 */ /* 0x000ea80000100800 */
[----:B------:R-:W3:Y:S01]  /*26210*/  LDL R87, [R1+0x1298] ;  /* 0x0012980001577983 */ /* 0x000ee20000100800 */
[----:B-----5:R-:W-:-:S05]  /*26220*/  @P2 IMAD.MOV.U32 R4, RZ, RZ, R14 ;  /* 0x000000ffff042224 */ /* 0x020fca00078e000e */
[----:B------:R5:W3:Y:S02]  /*26230*/  @P2 LDG.E.U8 R78, desc[UR20][R4.64] ;  /* 0x00000014044e2981 */ /* 0x000ae4000c1e1100 */
[----:B-----5:R-:W-:Y:S02]  /*26240*/  @P2 IMAD.MOV.U32 R4, RZ, RZ, R85 ;  /* 0x000000ffff042224 */ /* 0x020fe400078e0055 */
[----:B----4-:R-:W-:-:S05]  /*26250*/  @P2 IMAD.MOV.U32 R5, RZ, RZ, R84 ;  /* 0x000000ffff052224 */ /* 0x010fca00078e0054 */
[----:B------:R4:W5:Y:S04]  /*26260*/  @P2 LDG.E.U8 R77, desc[UR20][R4.64] ;  /* 0x00000014044d2981 */ /* 0x000968000c1e1100 */
[----:B------:R0:W-:Y:S04]  /*26270*/  STL [R1+0x230], R3 ;  /* 0x0002300301007387 */ /* 0x0001e80000100800 */
[----:B------:R-:W5:Y:S01]  /*26280*/  LDL.LU R88, [R1+0x6d0] ;  /* 0x0006d00001587983 */ /* 0x000f620000300800 */
[----:B0-----:R-:W-:Y:S01]  /*26290*/  SEL R3, R20, R9, !P3 ;  /* 0x0000000914037207 */ /* 0x001fe20005800000 */
[----:B------:R-:W-:Y:S01]  /*262a0*/  IMAD R9, R10, UR66, RZ ;  /* 0x000000420a097c24 */ /* 0x000fe2000f8e02ff */
[----:B------:R-:W-:Y:S01]  /*262b0*/  SEL R10, R20, R8, !P3 ;  /* 0x00000008140a7207 */ /* 0x000fe20005800000 */
[----:B------:R-:W0:Y:S04]  /*262c0*/  LDCU UR66, c[0x0][0x3b0] ;  /* 0x00007600ff4277ac */ /* 0x000e280008000800 */
[----:B----4-:R-:W-:Y:S01]  /*262d0*/  IMAD R4, R10, UR68, RZ ;  /* 0x000000440a047c24 */ /* 0x010fe2000f8e02ff */
[----:B------:R-:W-:Y:S01]  /*262e0*/  PRMT R47, RZ, 0x7610, R47 ;  /* 0x00007610ff2f7816 */ /* 0x000fe2000000002f */
[----:B--2---:R-:W-:Y:S01]  /*262f0*/  @P2 IMAD.MOV.U32 R5, RZ, RZ, R80 ;  /* 0x000000ffff052224 */ /* 0x004fe200078e0050 */
[----:B---3--:R-:W-:Y:S01]  /*26300*/  STL [R1+0x1c38], R78 ;  /* 0x001c384e01007387 */ /* 0x008fe20000100800 */
[C---:B------:R-:W-:Y:S01]  /*26310*/  SEL R10, R20.reuse, R91, !P3 ;  /* 0x0000005b140a7207 */ /* 0x040fe20005800000 */
[----:B------:R-:W-:Y:S01]  /*26320*/  IMAD R8, R3, UR67, RZ ;  /* 0x0000004303087c24 */ /* 0x000fe2000f8e02ff */
[----:B------:R-:W2:Y:S01]  /*26330*/  LDCU UR68, c[0x0][0x3b0] ;  /* 0x00007600ff4477ac */ /* 0x000ea20008000800 */
[----:B------:R-:W3:Y:S01]  /*26340*/  LDL.LU R14, [R1+0x6c8] ;  /* 0x0006c800010e7983 */ /* 0x000ee20000300800 */
[----:B------:R-:W-:Y:S01]  /*26350*/  SEL R3, R20, R86, !P3 ;  /* 0x0000005614037207 */ /* 0x000fe20005800000 */
[----:B------:R-:W4:Y:S02]  /*26360*/  LDCU UR67, c[0x0][0x3b0] ;  /* 0x00007600ff4377ac */ /* 0x000f240008000800 */
[----:B------:R-:W2:Y:S04]  /*26370*/  LDL R81, [R1+0x12a4] ;  /* 0x0012a40001517983 */ /* 0x000ea80000100800 */
[----:B------:R-:W4:Y:S04]  /*26380*/  LDL R82, [R1+0x12a8] ;  /* 0x0012a80001527983 */ /* 0x000f280000100800 */
[----:B------:R-:W4:Y:S04]  /*26390*/  LDL.LU R85, [R1+0x6c4] ;  /* 0x0006c40001557983 */ /* 0x000f280000300800 */
[----:B-----5:R-:W-:Y:S04]  /*263a0*/  STL [R1+0x1c3c], R77 ;  /* 0x001c3c4d01007387 */ /* 0x020fe80000100800 */
[----:B------:R-:W5:Y:S04]  /*263b0*/  LDL.LU R83, [R1+0x6bc] ;  /* 0x0006bc0001537983 */ /* 0x000f680000300800 */
[----:B------:R0:W-:Y:S01]  /*263c0*/  STL [R1+0x23c], R4 ;  /* 0x00023c0401007387 */ /* 0x0001e20000100800 */
[----:B------:R-:W-:-:S02]  /*263d0*/  IMAD R91, R3, UR69, RZ ;  /* 0x00000045035b7c24 */ /* 0x000fc4000f8e02ff */
[----:B0-----:R-:W-:Y:S01]  /*263e0*/  @P2 IMAD.MOV.U32 R4, RZ, RZ, R87 ;  /* 0x000000ffff042224 */ /* 0x001fe200078e0057 */
[----:B------:R-:W4:Y:S01]  /*263f0*/  LDL R84, [R1+0x12b4] ;  /* 0x0012b40001547983 */ /* 0x000f220000100800 */
[----:B------:R-:W-:Y:S01]  /*26400*/  SEL R3, R20, R88, !P3 ;  /* 0x0000005814037207 */ /* 0x000fe20005800000 */
[----:B------:R-:W0:Y:S02]  /*26410*/  LDCU UR69, c[0x0][0x3b0] ;  /* 0x00007600ff4577ac */ /* 0x000e240008000800 */
[----:B------:R1:W4:Y:S04]  /*26420*/  @P2 LDG.E.U8 R75, desc[UR20][R4.64] ;  /* 0x00000014044b2981 */ /* 0x000328000c1e1100 */
[----:B------:R-:W5:Y:S04]  /*26430*/  LDL R86, [R1+0x12b8] ;  /* 0x0012b80001567983 */ /* 0x000f680000100800 */
[----:B------:R-:W5:Y:S01]  /*26440*/  LDL.LU R87, [R1+0x6b8] ;  /* 0x0006b80001577983 */ /* 0x000f620000300800 */
[----:B-1----:R-:W-:Y:S01]  /*26450*/  IMAD R4, R10, UR70, RZ ;  /* 0x000000460a047c24 */ /* 0x002fe2000f8e02ff */
[----:B------:R-:W-:Y:S01]  /*26460*/  PRMT R46, RZ, 0x7610, R46 ;  /* 0x00007610ff2e7816 */ /* 0x000fe2000000002e */
[----:B------:R-:W-:Y:S01]  /*26470*/  IMAD R3, R3, UR71, RZ ;  /* 0x0000004703037c24 */ /* 0x000fe2000f8e02ff */
[----:B------:R-:W-:Y:S01]  /*26480*/  PRMT R45, RZ, 0x7610, R45 ;  /* 0x00007610ff2d7816 */ /* 0x000fe2000000002d */
[----:B------:R-:W1:Y:S01]  /*26490*/  LDCU UR70, c[0x0][0x3b0] ;  /* 0x00007600ff4677ac */ /* 0x000e620008000800 */
[----:B------:R-:W0:Y:S01]  /*264a0*/  LDCU UR71, c[0x0][0x3b0] ;  /* 0x00007600ff4777ac */ /* 0x000e220008000800 */
[----:B--2---:R-:W-:Y:S01]  /*264b0*/  @P2 IMAD.MOV.U32 R5, RZ, RZ, R81 ;  /* 0x000000ffff052224 */ /* 0x004fe200078e0051 */
[----:B---3--:R-:W-:Y:S01]  /*264c0*/  SEL R10, R20, R14, !P3 ;  /* 0x0000000e140a7207 */ /* 0x008fe20005800000 */
[----:B----4-:R-:W-:Y:S04]  /*264d0*/  STL [R1+0x1c40], R75 ;  /* 0x001c404b01007387 */ /* 0x010fe80000100800 */
[----:B------:R-:W2:Y:S04]  /*264e0*/  LDL.LU R88, [R1+0x6b0] ;  /* 0x0006b00001587983 */ /* 0x000ea80000300800 */
[----:B------:R3:W-:Y:S04]  /*264f0*/  STL [R1+0x248], R4 ;  /* 0x0002480401007387 */ /* 0x0007e80000100800 */
[----:B------:R-:W4:Y:S04]  /*26500*/  LDL R79, [R1+0x12c4] ;  /* 0x0012c400014f7983 */ /* 0x000f280000100800 */
[----:B------:R-:W2:Y:S01]  /*26510*/  LDL R14, [R1+0x12c8] ;  /* 0x0012c800010e7983 */ /* 0x000ea20000100800 */
[----:B---3--:R-:W-:-:S05]  /*26520*/  @P2 IMAD.MOV.U32 R4, RZ, RZ, R82 ;  /* 0x000000ffff042224 */ /* 0x008fca00078e0052 */
[----:B------:R3:W2:Y:S04]  /*26530*/  @P2 LDG.E.U8 R73, desc[UR20][R4.64] ;  /* 0x0000001404492981 */ /* 0x0006a8000c1e1100 */
[----:B------:R0:W-:Y:S04]  /*26540*/  STL [R1+0x25c], R3 ;  /* 0x00025c0301007387 */ /* 0x0001e80000100800 */
[----:B------:R-:W4:Y:S01]  /*26550*/  LDL.LU R82, [R1+0x6b4] ;  /* 0x0006b40001527983 */ /* 0x000f220000300800 */
[----:B---3--:R-:W-:Y:S01]  /*26560*/  IMAD R4, R10, UR72, RZ ;  /* 0x000000480a047c24 */ /* 0x008fe2000f8e02ff */
[C---:B0-----:R-:W-:Y:S01]  /*26570*/  SEL R3, R20.reuse, R85, !P3 ;  /* 0x0000005514037207 */ /* 0x041fe20005800000 */
[----:B------:R-:W-:Y:S01]  /*26580*/  @P2 IMAD.MOV.U32 R5, RZ, RZ, R84 ;  /* 0x000000ffff052224 */ /* 0x000fe200078e0054 */
[----:B-----5:R-:W-:Y:S01]  /*26590*/  SEL R10, R20, R83, !P3 ;  /* 0x00000053140a7207 */ /* 0x020fe20005800000 */
[----:B------:R-:W0:Y:S01]  /*265a0*/  LDCU UR72, c[0x0][0x3b0] ;  /* 0x00007600ff4877ac */ /* 0x000e220008000800 */
[----:B--2---:R-:W-:Y:S04]  /*265b0*/  STL [R1+0x1c44], R73 ;  /* 0x001c444901007387 */ /* 0x004fe80000100800 */
[----:B------:R-:W2:Y:S04]  /*265c0*/  LDL.LU R85, [R1+0x6ac] ;  /* 0x0006ac0001557983 */ /* 0x000ea80000300800 */
[----:B------:R3:W-:Y:S04]  /*265d0*/  STL [R1+0x258], R4 ;  /* 0x0002580401007387 */ /* 0x0007e80000100800 */
[----:B------:R-:W5:Y:S04]  /*265e0*/  LDL R81, [R1+0x12d4] ;  /* 0x0012d40001517983 */ /* 0x000f680000100800 */
[----:B------:R-:W2:Y:S01]  /*265f0*/  LDL R83, [R1+0x12d8] ;  /* 0x0012d80001537983 */ /* 0x000ea20000100800 */
[----:B---3--:R-:W-:-:S05]  /*26600*/  @P2 IMAD.MOV.U32 R4, RZ, RZ, R86 ;  /* 0x000000ffff042224 */ /* 0x008fca00078e0056 */
[----:B------:R3:W2:Y:S02]  /*26610*/  @P2 LDG.E.U8 R72, desc[UR20][R4.64] ;  /* 0x0000001404482981 */ /* 0x0006a4000c1e1100 */
[----:B---3--:R-:W-:Y:S02]  /*26620*/  @P2 IMAD.MOV.U32 R4, RZ, RZ, R14 ;  /* 0x000000ffff042224 */ /* 0x008fe400078e000e */
[----:B----4-:R-:W-:-:S05]  /*26630*/  @P2 IMAD.MOV.U32 R5, RZ, RZ, R79 ;  /* 0x000000ffff052224 */ /* 0x010fca00078e004f */
[----:B------:R3:W4:Y:S01]  /*26640*/  @P2 LDG.E.U8 R71, desc[UR20][R4.64] ;  /* 0x0000001404472981 */ /* 0x000722000c1e1100 */
[----:B------:R-:W-:Y:S01]  /*26650*/  IMAD R3, R3, UR73, RZ ;  /* 0x0000004903037c24 */ /* 0x000fe2000f8e02ff */
[----:B------:R-:W0:Y:S04]  /*26660*/  LDCU UR73, c[0x0][0x3b0] ;  /* 0x00007600ff4977ac */ /* 0x000e280008000800 */
[----:B------:R1:W-:Y:S04]  /*26670*/  STL [R1+0x26c], R3 ;  /* 0x00026c0301007387 */ /* 0x0003e80000100800 */
[----:B------:R-:W4:Y:S01]  /*26680*/  LDL.LU R86, [R1+0x6a4] ;  /* 0x0006a40001567983 */ /* 0x000f220000300800 */
[----:B-1----:R-:W-:Y:S01]  /*26690*/  SEL R3, R20, R87, !P3 ;  /* 0x0000005714037207 */ /* 0x002fe20005800000 */
[----:B------:R-:W-:Y:S01]  /*266a0*/  IMAD R87, R10, UR74, RZ ;  /* 0x0000004a0a577c24 */ /* 0x000fe2000f8e02ff */
[----:B------:R-:W-:Y:S01]  /*266b0*/  SEL R10, R20, R88, !P3 ;  /* 0x00000058140a7207 */ /* 0x000fe20005800000 */
[----:B------:R-:W1:Y:S02]  /*266c0*/  LDCU UR74, c[0x0][0x3b0] ;  /* 0x00007600ff4a77ac */ /* 0x000e640008000800 */
[----:B------:R-:W-:-:S02]  /*266d0*/  IMAD R3, R3, UR75, RZ ;  /* 0x0000004b03037c24 */ /* 0x000fc4000f8e02ff */
[----:B---3--:R-:W-:Y:S01]  /*266e0*/  IMAD R4, R10, UR76, RZ ;  /* 0x0000004c0a047c24 */ /* 0x008fe2000f8e02ff */
[----:B------:R-:W-:Y:S01]  /*266f0*/  PRMT R44, RZ, 0x7610, R44 ;  /* 0x00007610ff2c7816 */ /* 0x000fe2000000002c */
[----:B------:R-:W3:Y:S01]  /*26700*/  LDCU UR75, c[0x0][0x3b0] ;  /* 0x00007600ff4b77ac */ /* 0x000ee20008000800 */
[----:B------:R-:W-:Y:S01]  /*26710*/  PRMT R43, RZ, 0x7610, R43 ;  /* 0x00007610ff2b7816 */ /* 0x000fe2000000002b */
[----:B------:R-:W0:Y:S01]  /*26720*/  LDCU UR76, c[0x0][0x3b0] ;  /* 0x00007600ff4c77ac */ /* 0x000e220008000800 */
[----:B-----5:R-:W-:Y:S01]  /*26730*/  @P2 IMAD.MOV.U32 R5, RZ, RZ, R81 ;  /* 0x000000ffff052224 */ /* 0x020fe200078e0051 */
[----:B--2---:R-:W-:Y:S04]  /*26740*/  STL [R1+0x1c48], R72 ;  /* 0x001c484801007387 */ /* 0x004fe80000100800 */
[----:B------:R-:W2:Y:S04]  /*26750*/  LDL.LU R80, [R1+0x6a8] ;  /* 0x0006a80001507983 */ /* 0x000ea80000300800 */
[----:B------:R-:W5:Y:S04]  /*26760*/  LDL R84, [R1+0x12e4] ;  /* 0x0012e40001547983 */ /* 0x000f680000100800 */
[----:B------:R-:W3:Y:S04]  /*26770*/  LDL R88, [R1+0x12e8] ;  /* 0x0012e80001587983 */ /* 0x000ee80000100800 */
[----:B------:R-:W-:Y:S04]  /*26780*/  STL [R1+0x278], R3 ;  /* 0x0002780301007387 */ /* 0x000fe80000100800 */
[----:B------:R-:W3:Y:S04]  /*26790*/  LDL.LU R14, [R1+0x698] ;  /* 0x00069800010e7983 */ /* 0x000ee80000300800 */
[----:B----4-:R-:W-:Y:S04]  /*267a0*/  STL [R1+0x1c4c], R71 ;  /* 0x001c4c4701007387 */ /* 0x010fe80000100800 */
[----:B------:R-:W4:Y:S04]  /*267b0*/  LDL.LU R78, [R1+0x69c] ;  /* 0x00069c00014e7983 */ /* 0x000f280000300800 */
[----:B------:R0:W-:Y:S02]  /*267c0*/  STL [R1+0x274], R4 ;  /* 0x0002740401007387 */ /* 0x0001e40000100800 */
[----:B0-----:R-:W-:-:S05]  /*267d0*/  @P2 IMAD.MOV.U32 R4, RZ, RZ, R83 ;  /* 0x000000ffff042224 */ /* 0x001fca00078e0053 */
[----:B------:R5:W4:Y:S01]  /*267e0*/  @P2 LDG.E.U8 R70, desc[UR20][R4.64] ;  /* 0x0000001404462981 */ /* 0x000b22000c1e1100 */
[C---:B------:R-:W-:Y:S02]  /*267f0*/  SEL R3, R20.reuse, R82, !P3 ;  /* 0x0000005214037207 */ /* 0x040fe40005800000 */
[C---:B------:R-:W-:Y:S01]  /*26800*/  SEL R10, R20.reuse, R85, !P3 ;  /* 0x00000055140a7207 */ /* 0x040fe20005800000 */
[----:B------:R-:W4:Y:S02]  /*26810*/  LDL R82, [R1+0x12f4] ;  /* 0x0012f40001527983 */ /* 0x000f240000100800 */
[----:B------:R-:W-:Y:S01]  /*26820*/  IMAD R3, R3, UR7, RZ ;  /* 0x0000000703037c24 */ /* 0x000fe2000f8e02ff */
[----:B------:R-:W0:Y:S01]  /*26830*/  LDCU UR7, c[0x0][0x3b0] ;  /* 0x00007600ff0777ac */ /* 0x000e220008000800 */
[----:B------:R-:W4:Y:S04]  /*26840*/  LDL R85, [R1+0x12f8] ;  /* 0x0012f80001557983 */ /* 0x000f280000100800 */
[----:B------:R1:W-:Y:S04]  /*26850*/  STL [R1+0x288], R3 ;  /* 0x0002880301007387 */ /* 0x0003e80000100800 */
[----:B------:R-:W4:Y:S01]  /*26860*/  LDL.LU R83, [R1+0x694] ;  /* 0x0006940001537983 */ /* 0x000f220000300800 */
[----:B-1----:R-:W-:Y:S01]  /*26870*/  SEL R3, R20, R86, !P3 ;  /* 0x0000005614037207 */ /* 0x002fe20005800000 */
[----:B------:R-:W-:Y:S01]  /*26880*/  IMAD R86, R10, UR16, RZ ;  /* 0x000000100a567c24 */ /* 0x000fe2000f8e02ff */
[----:B------:R-:W-:Y:S01]  /*26890*/  PRMT R42, RZ, 0x7610, R42 ;  /* 0x00007610ff2a7816 */ /* 0x000fe2000000002a */
[----:B------:R-:W1:Y:S01]  /*268a0*/  LDCU UR16, c[0x0][0x3b0] ;  /* 0x00007600ff1077ac */ /* 0x000e620008000800 */
[----:B--2---:R-:W-:Y:S01]  /*268b0*/  SEL R10, R20, R80, !P3 ;  /* 0x00000050140a7207 */ /* 0x004fe20005800000 */
[----:B-----5:R-:W-:-:S02]  /*268c0*/  @P2 IMAD.MOV.U32 R5, RZ, RZ, R84 ;  /* 0x000000ffff052224 */ /* 0x020fc400078e0054 */
[----:B---3--:R-:W-:-:S05]  /*268d0*/  @P2 IMAD.MOV.U32 R4, RZ, RZ, R88 ;  /* 0x000000ffff042224 */ /* 0x008fca00078e0058 */
[----:B------:R2:W3:Y:S04]  /*268e0*/  @P2 LDG.E.U8 R69, desc[UR20][R4.64] ;  /* 0x0000001404452981 */ /* 0x0004e8000c1e1100 */
[----:B----4-:R-:W-:Y:S04]  /*268f0*/  STL [R1+0x1c50], R70 ;  /* 0x001c504601007387 */ /* 0x010fe80000100800 */
[----:B------:R-:W4:Y:S04]  /*26900*/  LDL.LU R81, [R1+0x67c] ;  /* 0x00067c0001517983 */ /* 0x000f280000300800 */
[----:B------:R-:W5:Y:S04]  /*26910*/  LDL R79, [R1+0x1304] ;  /* 0x00130400014f7983 */ /* 0x000f680000100800 */
[----:B------:R-:W4:Y:S01]  /*26920*/  LDL R80, [R1+0x1308] ;  /* 0x0013080001507983 */ /* 0x000f220000100800 */
[----:B--2---:R-:W-:-:S02]  /*26930*/  @P2 IMAD.MOV.U32 R4, RZ, RZ, R85 ;  /* 0x000000ffff042224 */ /* 0x004fc400078e0055 */
[----:B------:R-:W-:Y:S02]  /*26940*/  @P2 IMAD.MOV.U32 R5, RZ, RZ, R82 ;  /* 0x000000ffff052224 */ /* 0x000fe400078e0052 */
[----:B------:R-:W-:Y:S01]  /*26950*/  IMAD R3, R3, UR17, RZ ;  /* 0x0000001103037c24 */ /* 0x000fe2000f8e02ff */
[----:B------:R-:W2:Y:S02]  /*26960*/  LDCU UR17, c[0x0][0x3b0] ;  /* 0x00007600ff1177ac */ /* 0x000ea40008000800 */
[----:B------:R5:W2:Y:S01]  /*26970*/  @P2 LDG.E.U8 R68, desc[UR20][R4.64] ;  /* 0x0000001404442981 */ /* 0x000aa2000c1e1100 */
[----:B------:R-:W-:-:S03]  /*26980*/  IMAD R84, R10, UR18, RZ ;  /* 0x000000120a547c24 */ /* 0x000fc6000f8e02ff */
[----:B------:R0:W-:Y:S01]  /*26990*/  STL [R1+0x294], R3 ;  /* 0x0002940301007387 */ /* 0x0001e20000100800 */
[C---:B------:R-:W-:Y:S01]  /*269a0*/  SEL R10, R20.reuse, R78, !P3 ;  /* 0x0000004e140a7207 */ /* 0x040fe20005800000 */
[----:B------:R-:W1:Y:S02]  /*269b0*/  LDCU UR18, c[0x0][0x3b0] ;  /* 0x00007600ff1277ac */ /* 0x000e640008000800 */
[----:B------:R-:W2:Y:S01]  /*269c0*/  LDL.LU R88, [R1+0x680] ;  /* 0x0006800001587983 */ /* 0x000ea20000300800 */
[----:B0-----:R-:W-:-:S03]  /*269d0*/  SEL R3, R20, R14, !P3 ;  /* 0x0000000e14037207 */ /* 0x001fc60005800000 */
[----:B---3--:R-:W-:Y:S04]  /*269e0*/  STL [R1+0x1c54], R69 ;  /* 0x001c544501007387 */ /* 0x008fe80000100800 */
[----:B------:R-:W3:Y:S04]  /*269f0*/  LDL.LU R14, [R1+0x688] ;  /* 0x00068800010e7983 */ /* 0x000ee80000300800 */
[----:B------:R-:W3:Y:S04]  /*26a00*/  LDL R71, [R1+0x1314] ;  /* 0x0013140001477983 */ /* 0x000ee80000100800 */
[----:B------:R-:W3:Y:S01]  /*26a10*/  LDL R78, [R1+0x1318] ;  /* 0x00131800014e7983 */ /* 0x000ee20000100800 */
[----:B-----5:R-:W-:-:S02]  /*26a20*/  @P2 IMAD.MOV.U32 R5, RZ, RZ, R79 ;  /* 0x000000ffff052224 */ /* 0x020fc400078e004f */
[----:B----4-:R-:W-:-:S05]  /*26a30*/  @P2 IMAD.MOV.U32 R4, RZ, RZ, R80 ;  /* 0x000000ffff042224 */ /* 0x010fca00078e0050 */
[----:B------:R0:W4:Y:S01]  /*26a40*/  @P2 LDG.E.U8 R67, desc[UR20][R4.64] ;  /* 0x0000001404432981 */ /* 0x000122000c1e1100 */
[----:B------:R-:W-:Y:S01]  /*26a50*/  IMAD R3, R3, UR19, RZ ;  /* 0x0000001303037c24 */ /* 0x000fe2000f8e02ff */
[----:B------:R-:W-:Y:S01]  /*26a60*/  PRMT R41, RZ, 0x7610, R41 ;  /* 0x00007610ff297816 */ /* 0x000fe20000000029 */
[----:B------:R-:W5:Y:S03]  /*26a70*/  LDCU UR19, c[0x0][0x3b0] ;  /* 0x00007600ff1377ac */ /* 0x000f660008000800 */
[----:B------:R0:W-:Y:S04]  /*26a80*/  STL [R1+0x2a8], R3 ;  /* 0x0002a80301007387 */ /* 0x0001e80000100800 */
[----:B------:R-:W5:Y:S01]  /*26a90*/  LDL.LU R85, [R1+0x690] ;  /* 0x0006900001557983 */ /* 0x000f620000300800 */
[----:B0-----:R-:W-:Y:S01]  /*26aa0*/  SEL R3, R20, R83, !P3 ;  /* 0x0000005314037207 */ /* 0x001fe20005800000 */
[----:B------:R-:W-:Y:S01]  /*26ab0*/  IMAD R83, R10, UR28, RZ ;  /* 0x0000001c0a537c24 */ /* 0x000fe2000f8e02ff */
[----:B------:R-:W-:Y:S01]  /*26ac0*/  SEL R10, R20, R81, !P3 ;  /* 0x00000051140a7207 */ /* 0x000fe20005800000 */
[----:B--2---:R-:W-:Y:S01]  /*26ad0*/  STL [R1+0x1c58], R68 ;  /* 0x001c584401007387 */ /* 0x004fe20000100800 */
[----:B------:R-:W-:Y:S01]  /*26ae0*/  PRMT R40, RZ, 0x7610, R40 ;  /* 0x00007610ff287816 */ /* 0x000fe20000000028 */
[----:B------:R-:W0:Y:S02]  /*26af0*/  LDCU UR28, c[0x0][0x3b0] ;  /* 0x00007600ff1c77ac */ /* 0x000e240008000800 */
[----:B------:R-:W2:Y:S01]  /*26b00*/  LDL.LU R77, [R1+0x684] ;  /* 0x00068400014d7983 */ /* 0x000ea20000300800 */
[----:B------:R-:W-:Y:S01]  /*26b10*/  IMAD R4, R10, UR30, RZ ;  /* 0x0000001e0a047c24 */ /* 0x000fe2000f8e02ff */
[----:B------:R-:W-:Y:S01]  /*26b20*/  PRMT R39, RZ, 0x7610, R39 ;  /* 0x00007610ff277816 */ /* 0x000fe20000000027 */
[----:B------:R-:W-:Y:S01]  /*26b30*/  IMAD R81, R3, UR29, RZ ;  /* 0x0000001d03517c24 */ /* 0x000fe2000f8e02ff */
[----:B------:R-:W2:Y:S01]  /*26b40*/  LDL R72, [R1+0x1324] ;  /* 0x0013240001487983 */ /* 0x000ea20000100800 */
[----:B------:R-:W-:Y:S01]  /*26b50*/  SEL R3, R20, R88, !P3 ;  /* 0x0000005814037207 */ /* 0x000fe20005800000 */
[----:B------:R-:W0:Y:S02]  /*26b60*/  LDCU UR29, c[0x0][0x3b0] ;  /* 0x00007600ff1d77ac */ /* 0x000e240008000800 */
[----:B------:R-:W2:Y:S01]  /*26b70*/  LDL R82, [R1+0x1328] ;  /* 0x0013280001527983 */ /* 0x000ea20000100800 */
[----:B------:R-:W0:Y:S03]  /*26b80*/  LDCU UR30, c[0x0][0x3b0] ;  /* 0x00007600ff1e77ac */ /* 0x000e260008000800 */
[----:B------:R-:W2:Y:S01]  /*26b90*/  LDL.LU R73, [R1+0x68c] ;  /* 0x00068c0001497983 */ /* 0x000ea20000300800 */
[----:B---3--:R-:W-:-:S03]  /*26ba0*/  @P2 IMAD.MOV.U32 R5, RZ, RZ, R71 ;  /* 0x000000ffff052224 */ /* 0x008fc600078e0047 */
[----:B----4-:R-:W-:Y:S04]  /*26bb0*/  STL [R1+0x1c5c], R67 ;  /* 0x001c5c4301007387 */ /* 0x010fe80000100800 */
[----:B------:R-:W3:Y:S04]  /*26bc0*/  LDL.LU R88, [R1+0x674] ;  /* 0x0006740001587983 */ /* 0x000ee80000300800 */
[----:B------:R-:W4:Y:S04]  /*26bd0*/  LDL R75, [R1+0x1334] ;  /* 0x00133400014b7983 */ /* 0x000f280000100800 */
[----:B------:R-:W3:Y:S04]  /*26be0*/  LDL R79, [R1+0x1338] ;  /* 0x00133800014f7983 */ /* 0x000ee80000100800 */
[----:B------:R0:W-:Y:S02]  /*26bf0*/  STL [R1+0x2ac], R4 ;  /* 0x0002ac0401007387 */ /* 0x0001e40000100800 */
[----:B0-----:R-:W-:-:S05]  /*26c00*/  @P2 IMAD.MOV.U32 R4, RZ, RZ, R78 ;  /* 0x000000ffff042224 */ /* 0x001fca00078e004e */
[----:B------:R2:W3:Y:S02]  /*26c10*/  @P2 LDG.E.U8 R66, desc[UR20][R4.64] ;  /* 0x0000001404422981 */ /* 0x0004e4000c1e1100 */
[----:B--2---:R-:W-:Y:S02]  /*26c20*/  @P2 IMAD.MOV.U32 R4, RZ, RZ, R82 ;  /* 0x000000ffff042224 */ /* 0x004fe400078e0052 */
[----:B------:R-:W-:-:S05]  /*26c30*/  @P2 IMAD.MOV.U32 R5, RZ, RZ, R72 ;  /* 0x000000ffff052224 */ /* 0x000fca00078e0048 */
[----:B------:R4:W2:Y:S01]  /*26c40*/  @P2 LDG.E.U8 R65, desc[UR20][R4.64] ;  /* 0x0000001404412981 */ /* 0x0008a2000c1e1100 */
[C---:B------:R-:W-:Y:S01]  /*26c50*/  SEL R10, R20.reuse, R14, !P3 ;  /* 0x0000000e140a7207 */ /* 0x040fe20005800000 */
[----:B------:R-:W-:Y:S01]  /*26c60*/  IMAD R80, R3, UR31, RZ ;  /* 0x0000001f03507c24 */ /* 0x000fe2000f8e02ff */
[----:B-----5:R-:W-:Y:S01]  /*26c70*/  SEL R3, R20, R85, !P3 ;  /* 0x0000005514037207 */ /* 0x020fe20005800000 */
[----:B------:R-:W5:Y:S01]  /*26c80*/  LDL.LU R14, [R1+0x668] ;  /* 0x00066800010e7983 */ /* 0x000f620000300800 */
[----:B------:R-:W0:Y:S03]  /*26c90*/  LDCU UR31, c[0x0][0x3b0] ;  /* 0x00007600ff1f77ac */ /* 0x000e260008000800 */
[----:B---3--:R-:W-:Y:S04]  /*26ca0*/  STL [R1+0x1c60], R66 ;  /* 0x001c604201007387 */ /* 0x008fe80000100800 */
[----:B------:R-:W3:Y:S04]  /*26cb0*/  LDL.LU R85, [R1+0x66c] ;  /* 0x00066c0001557983 */ /* 0x000ee80000300800 */
[----:B------:R-:W3:Y:S01]  /*26cc0*/  LDL R71, [R1+0x1344] ;  /* 0x0013440001477983 */ /* 0x000ee20000100800 */
[----:B------:R-:W-:Y:S01]  /*26cd0*/  IMAD R78, R10, UR32, RZ ;  /* 0x000000200a4e7c24 */ /* 0x000fe2000f8e02ff */
[----:B------:R-:W-:Y:S01]  /*26ce0*/  SEL R10, R20, R77, !P3 ;  /* 0x0000004d140a7207 */ /* 0x000fe20005800000 */
[----:B----4-:R-:W-:Y:S01]  /*26cf0*/  @P2 IMAD.MOV.U32 R5, RZ, RZ, R75 ;  /* 0x000000ffff052224 */ /* 0x010fe200078e004b */
[----:B------:R-:W4:Y:S01]  /*26d00*/  LDL.LU R82, [R1+0x658] ;  /* 0x0006580001527983 */ /* 0x000f220000300800 */
[----:B------:R-:W-:Y:S01]  /*26d10*/  PRMT R38, RZ, 0x7610, R38 ;  /* 0x00007610ff267816 */ /* 0x000fe20000000026 */
[----:B------:R-:W0:Y:S01]  /*26d20*/  LDCU UR32, c[0x0][0x3b0] ;  /* 0x00007600ff2077ac */ /* 0x000e220008000800 */
[----:B------:R-:W-:Y:S01]  /*26d30*/  IMAD R4, R10, UR34, RZ ;  /* 0x000000220a047c24 */ /* 0x000fe2000f8e02ff */
[----:B--2---:R-:W-:Y:S01]  /*26d40*/  STL [R1+0x1c64], R65 ;  /* 0x001c644101007387 */ /* 0x004fe20000100800 */
[----:B------:R-:W-:Y:S01]  /*26d50*/  IMAD R77, R3, UR33, RZ ;  /* 0x00000021034d7c24 */ /* 0x000fe2000f8e02ff */
[C---:B------:R-:W-:Y:S01]  /*26d60*/  SEL R10, R20.reuse, R88, !P3 ;  /* 0x00000058140a7207 */ /* 0x040fe20005800000 */
[----:B------:R-:W2:Y:S01]  /*26d70*/  LDCU UR33, c[0x0][0x3b0] ;  /* 0x00007600ff2177ac */ /* 0x000ea20008000800 */
[----:B------:R-:W2:Y:S01]  /*26d80*/  LDL.LU R72, [R1+0x654] ;  /* 0x0006540001487983 */ /* 0x000ea20000300800 */
[----:B------:R-:W-:Y:S01]  /*26d90*/  PRMT R37, RZ, 0x7610, R37 ;  /* 0x00007610ff257816 */ /* 0x000fe20000000025 */
[----:B------:R-:W0:Y:S02]  /*26da0*/  LDCU UR34, c[0x0][0x3b0] ;  /* 0x00007600ff2277ac */ /* 0x000e240008000800 */
[----:B------:R1:W-:Y:S01]  /*26db0*/  STL [R1+0x2cc], R4 ;  /* 0x0002cc0401007387 */ /* 0x0003e20000100800 */
[----:B------:R-:W-:-:S03]  /*26dc0*/  SEL R3, R20, R73, !P3 ;  /* 0x0000004914037207 */ /* 0x000fc60005800000 */
[----:B------:R-:W2:Y:S04]  /*26dd0*/  LDL R73, [R1+0x1354] ;  /* 0x0013540001497983 */ /* 0x000ea80000100800 */
[----:B------:R-:W2:Y:S01]  /*26de0*/  LDL R88, [R1+0x1358] ;  /* 0x0013580001587983 */ /* 0x000ea20000100800 */
[----:B-1----:R-:W-:-:S05]  /*26df0*/  @P2 IMAD.MOV.U32 R4, RZ, RZ, R79 ;  /* 0x000000ffff042224 */ /* 0x002fca00078e004f */
[----:B------:R1:W2:Y:S02]  /*26e00*/  @P2 LDG.E.U8 R64, desc[UR20][R4.64] ;  /* 0x0000001404402981 */ /* 0x0002a4000c1e1100 */
[----:B-1----:R-:W-:Y:S02]  /*26e10*/  @P2 IMAD.MOV.U32 R4, RZ, RZ, R2 ;  /* 0x000000ffff042224 */ /* 0x002fe400078e0002 */
[----:B---3--:R-:W-:-:S05]  /*26e20*/  @P2 IMAD.MOV.U32 R5, RZ, RZ, R71 ;  /* 0x000000ffff052224 */ /* 0x008fca00078e0047 */
[----:B------:R1:W3:Y:S01]  /*26e30*/  @P2 LDG.E.U8 R63, desc[UR20][R4.64] ;  /* 0x00000014043f2981 */ /* 0x0002e2000c1e1100 */
[----:B------:R-:W-:Y:S01]  /*26e40*/  IMAD R3, R3, UR35, RZ ;  /* 0x0000002303037c24 */ /* 0x000fe2000f8e02ff */
[----:B------:R-:W0:Y:S04]  /*26e50*/  LDCU UR35, c[0x0][0x3b0] ;  /* 0x00007600ff2377ac */ /* 0x000e280008000800 */
[----:B------:R5:W-:Y:S01]  /*26e60*/  STL [R1+0x2e0], R3 ;  /* 0x0002e00301007387 */ /* 0x000be20000100800 */
[----:B------:R-:W-:Y:S01]  /*26e70*/  IMAD R79, R10, UR36, RZ ;  /* 0x000000240a4f7c24 */ /* 0x000fe2000f8e02ff */
[C---:B------:R-:W-:Y:S01]  /*26e80*/  SEL R10, R20.reuse, R85, !P3 ;  /* 0x00000055140a7207 */ /* 0x040fe20005800000 */
[----:B------:R-:W0:Y:S01]  /*26e90*/  LDCU UR36, c[0x0][0x3b0] ;  /* 0x00007600ff2477ac */ /* 0x000e220008000800 */
[----:B------:R-:W3:Y:S01]  /*26ea0*/  LDL.LU R75, [R1+0x664] ;  /* 0x00066400014b7983 */ /* 0x000ee20000300800 */
[----:B-----5:R-:W-:-:S02]  /*26eb0*/  SEL R3, R20, R14, !P3 ;  /* 0x0000000e14037207 */ /* 0x020fc40005800000 */
[----:B-1----:R-:W-:-:S03]  /*26ec0*/  IMAD R4, R10, UR5, RZ ;  /* 0x000000050a047c24 */ /* 0x002fc6000f8e02ff */
[----:B------:R-:W-:Y:S01]  /*26ed0*/  IMAD R3, R3, UR37, RZ ;  /* 0x0000002503037c24 */ /* 0x000fe2000f8e02ff */
[----:B--2---:R-:W-:Y:S01]  /*26ee0*/  STL [R1+0x1c68], R64 ;  /* 0x001c684001007387 */ /* 0x004fe20000100800 */
[----:B------:R-:W-:Y:S01]  /*26ef0*/  @P2 IMAD.MOV.U32 R5, RZ, RZ, R73 ;  /* 0x000000ffff052224 */ /* 0x000fe200078e0049 */
[C---:B------:R-:W-:Y:S01]  /*26f00*/  SEL R10, R20.reuse, R72, !P3 ;  /* 0x00000048140a7207 */ /* 0x040fe20005800000 */
[----:B------:R-:W1:Y:S01]  /*26f10*/  LDCU UR37, c[0x0][0x3b0] ;  /* 0x00007600ff2577ac */ /* 0x000e620008000800 */
[----:B------:R-:W2:Y:S01]  /*26f20*/  LDL.LU R14, [R1+0x648] ;  /* 0x00064800010e7983 */ /* 0x000ea20000300800 */
[----:B------:R-:W-:Y:S02]  /*26f30*/  PRMT R36, RZ, 0x7610, R36 ;  /* 0x00007610ff247816 */ /* 0x000fe40000000024 */
[----:B------:R-:W-:Y:S01]  /*26f40*/  PRMT R35, RZ, 0x7610, R35 ;  /* 0x00007610ff237816 */ /* 0x000fe20000000023 */
[----:B------:R-:W5:Y:S01]  /*26f50*/  LDL R70, [R1+0x1364] ;  /* 0x0013640001467983 */ /* 0x000f620000100800 */
[----:B------:R-:W0:Y:S03]  /*26f60*/  LDCU UR5, c[0x0][0x3b0] ;  /* 0x00007600ff0577ac */ /* 0x000e260008000800 */
[----:B------:R-:W2:Y:S04]  /*26f70*/  LDL R85, [R1+0x1368] ;  /* 0x0013680001557983 */ /* 0x000ea80000100800 */
[----:B------:R4:W-:Y:S04]  /*26f80*/  STL [R1+0x2ec], R3 ;  /* 0x0002ec0301007387 */ /* 0x0009e80000100800 */
[----:B------:R-:W2:Y:S01]  /*26f90*/  LDL.LU R2, [R1+0x64c] ;  /* 0x00064c0001027983 */ /* 0x000ea20000300800 */
[----:B----4-:R-:W-:-:S03]  /*26fa0*/  SEL R3, R20, R82, !P3 ;  /* 0x0000005214037207 */ /* 0x010fc60005800000 */
[----:B---3--:R-:W-:Y:S04]  /*26fb0*/  STL [R1+0x1c6c], R63 ;  /* 0x001c6c3f01007387 */ /* 0x008fe80000100800 */
[----:B------:R-:W3:Y:S04]  /*26fc0*/  LDL.LU R82, [R1+0x644] ;  /* 0x0006440001527983 */ /* 0x000ee80000300800 */
[----:B------:R4:W-:Y:S01]  /*26fd0*/  STL [R1+0x2e8], R4 ;  /* 0x0002e80401007387 */ /* 0x0009e20000100800 */
[----:B------:R-:W-:Y:S01]  /*26fe0*/  IMAD R3, R3, UR38, RZ ;  /* 0x0000002603037c24 */ /* 0x000fe2000f8e02ff */
[----:B------:R-:W0:Y:S02]  /*26ff0*/  LDCU UR38, c[0x0][0x3b0] ;  /* 0x00007600ff2677ac */ /* 0x000e240008000800 */
[----:B------:R-:W2:Y:S04]  /*27000*/  LDL R71, [R1+0x1374] ;  /* 0x0013740001477983 */ /* 0x000ea80000100800 */
[----:B------:R-:W2:Y:S01]  /*27010*/  LDL R72, [R1+0x1378] ;  /* 0x0013780001487983 */ /* 0x000ea20000100800 */
[----:B----4-:R-:W-:-:S05]  /*27020*/  @P2 IMAD.MOV.U32 R4, RZ, RZ, R88 ;  /* 0x000000ffff042224 */ /* 0x010fca00078e0058 */
[----:B------:R4:W2:Y:S04]  /*27030*/  @P2 LDG.E.U8 R62, desc[UR20][R4.64] ;  /* 0x00000014043e2981 */ /* 0x0008a8000c1e1100 */
[----:B------:R0:W-:Y:S04]  /*27040*/  STL [R1+0x2fc], R3 ;  /* 0x0002fc0301007387 */ /* 0x0001e80000100800 */
[----:B------:R-:W3:Y:S01]  /*27050*/  LDL.LU R88, [R1+0x324] ;  /* 0x0003240001587983 */ /* 0x000ee20000300800 */
[----:B----4-:R-:W-:Y:S01]  /*27060*/  IMAD R4, R10, UR39, RZ ;  /* 0x000000270a047c24 */ /* 0x010fe2000f8e02ff */
[C---:B0-----:R-:W-:Y:S01]  /*27070*/  SEL R3, R20.reuse, R75, !P3 ;  /* 0x0000004b14037207 */ /* 0x041fe20005800000 */
[----:B-----5:R-:W-:Y:S01]  /*27080*/  @P2 IMAD.MOV.U32 R5, RZ, RZ, R70 ;  /* 0x000000ffff052224 */ /* 0x020fe200078e0046 */
[----:B--2---:R-:W-:Y:S01]  /*27090*/  STL [R1+0x1c70], R62 ;  /* 0x001c703e01007387 */ /* 0x004fe20000100800 */
[----:B------:R-:W-:Y:S01]  /*270a0*/  SEL R10, R20, R14, !P3 ;  /* 0x0000000e140a7207 */ /* 0x000fe20005800000 */
[----:B------:R-:W0:Y:S02]  /*270b0*/  LDCU UR39, c[0x0][0x3b0] ;  /* 0x00007600ff2777ac */ /* 0x000e240008000800 */
[----:B------:R-:W-:Y:S04]  /*270c0*/  STL [R1+0x1c7c], R62 ;  /* 0x001c7c3e01007387 */ /* 0x000fe80000100800 */
[----:B------:R-:W2:Y:S04]  /*270d0*/  LDL.LU R75, [R1+0x320] ;  /* 0x00032000014b7983 */ /* 0x000ea80000300800 */
[----:B------:R4:W-:Y:S01]  /*270e0*/  STL [R1+0x2f8], R4 ;  /* 0x0002f80401007387 */ /* 0x0009e20000100800 */
[----:B------:R-:W-:Y:S01]  /*270f0*/  IMAD R3, R3, UR40, RZ ;  /* 0x0000002803037c24 */ /* 0x000fe2000f8e02ff */
[----:B------:R-:W-:Y:S01]  /*27100*/  PRMT R34, RZ, 0x7610, R34 ;  /* 0x00007610ff227816 */ /* 0x000fe20000000022 */
[----:B------:R-:W5:Y:S01]  /*27110*/  LDCU UR40, c[0x0][0x3b0] ;  /* 0x00007600ff2877ac */ /* 0x000f620008000800 */
[----:B------:R-:W2:Y:S04]  /*27120*/  LDL R73, [R1+0x1384] ;  /* 0x0013840001497983 */ /* 0x000ea80000100800 */
[----:B------:R-:W2:Y:S01]  /*27130*/  LDL R14, [R1+0x1388] ;  /* 0x00138800010e7983 */ /* 0x000ea20000100800 */
[----:B----4-:R-:W-:-:S05]  /*27140*/  @P2 IMAD.MOV.U32 R4, RZ, RZ, R85 ;  /* 0x000000ffff042224 */ /* 0x010fca00078e0055 */
[----:B------:R4:W2:Y:S04]  /*27150*/  @P2 LDG.E.U8 R61, desc[UR20][R4.64] ;  /* 0x00000014043d2981 */ /* 0x0008a8000c1e1100 */
[----:B------:R0:W-:Y:S04]  /*27160*/  STL [R1+0x30c], R3 ;  /* 0x00030c0301007387 */ /* 0x0001e80000100800 */
[----:B------:R-:W5:Y:S01]  /*27170*/  LDL.LU R85, [R1+0x384] ;  /* 0x0003840001557983 */ /* 0x000f620000300800 */
[----:B----4-:R-:W-:Y:S01]  /*27180*/  IMAD R4, R10, UR41, RZ ;  /* 0x000000290a047c24 */ /* 0x010fe2000f8e02ff */
[C---:B0-----:R-:W-:Y:S01]  /*27190*/  SEL R3, R20.reuse, R2, !P3 ;  /* 0x0000000214037207 */ /* 0x041fe20005800000 */
[----:B------:R-:W-:Y:S01]  /*271a0*/  @P2 IMAD.MOV.U32 R5, RZ, RZ, R71 ;  /* 0x000000ffff052224 */ /* 0x000fe200078e0047 */
[----:B--2---:R-:W-:Y:S01]  /*271b0*/  STL [R1+0x1c80], R61 ;  /* 0x001c803d01007387 */ /* 0x004fe20000100800 */
[----:B---3--:R-:W-:Y:S01]  /*271c0*/  SEL R10, R20, R82, !P3 ;  /* 0x00000052140a7207 */ /* 0x008fe20005800000 */
[----:B------:R-:W0:Y:S02]  /*271d0*/  LDCU UR41, c[0x0][0x3b0] ;  /* 0x00007600ff2977ac */ /* 0x000e240008000800 */
[----:B------:R-:W2:Y:S04]  /*271e0*/  LDL.LU R2, [R1+0x334] ;  /* 0x0003340001027983 */ /* 0x000ea80000300800 */
[----:B------:R3:W-:Y:S01]  /*271f0*/  STL [R1+0x304], R4 ;  /* 0x0003040401007387 */ /* 0x0007e20000100800 */
[----:B------:R-:W-:Y:S01]  /*27200*/  IMAD R3, R3, UR42, RZ ;  /* 0x0000002a03037c24 */ /* 0x000fe2000f8e02ff */
[----:B------:R-:W-:Y:S01]  /*27210*/  PRMT R33, RZ, 0x7610, R33 ;  /* 0x00007610ff217816 */ /* 0x000fe20000000021 */
[----:B------:R-:W4:Y:S01]  /*27220*/  LDCU UR42, c[0x0][0x3b0] ;  /* 0x00007600ff2a77ac */ /* 0x000f220008000800 */
[----:B------:R-:W2:Y:S04]  /*27230*/  LDL R69, [R1+0x1394] ;  /* 0x0013940001457983 */ /* 0x000ea80000100800 */
        /* <DEDUP_REMOVED lines=8> */
[----:B--2---:R-:W-:Y:S01]  /*272c0*/  STL [R1+0x1c84], R60 ;  /* 0x001c843c01007387 */ /* 0x004fe20000100800 */
[----:B------:R-:W-:Y:S01]  /*272d0*/  SEL R10, R20, R75, !P3 ;  /* 0x0000004b140a7207 */ /* 0x000fe20005800000 */
[----:B------:R-:W0:Y:S02]  /*272e0*/  LDCU UR43, c[0x0][0x3b0] ;  /* 0x00007600ff2b77ac */ /* 0x000e240008000800 */
[----:B------:R-:W2:Y:S04]  /*272f0*/  LDL.LU R88, [R1+0x344] ;  /* 0x0003440001587983 */ /* 0x000ea80000300800 */
[----:B------:R3:W-:Y:S01]  /*27300*/  STL [R1+0x314], R4 ;  /* 0x0003140401007387 */ /* 0x0007e20000100800 */
[----:B------:R-:W-:-:S02]  /*27310*/  IMAD R75, R3, UR44, RZ ;  /* 0x0000002c034b7c24 */ /* 0x000fc4000f8e02ff */
[----:B---3--:R-:W-:Y:S01]  /*27320*/  @P2 IMAD.MOV.U32 R4, RZ, RZ, R14 ;  /* 0x000000ffff042224 */ /* 0x008fe200078e000e */
[----:B------:R-:W3:Y:S01]  /*27330*/  LDL R68, [R1+0x13a4] ;  /* 0x0013a40001447983 */ /* 0x000ee20000100800 */
[----:B-----5:R-:W-:Y:S01]  /*27340*/  SEL R3, R20, R85, !P3 ;  /* 0x0000005514037207 */ /* 0x020fe20005800000 */
[----:B------:R-:W5:Y:S02]  /*27350*/  LDCU UR44, c[0x0][0x3b0] ;  /* 0x00007600ff2c77ac */ /* 0x000f640008000800 */
[----:B------:R0:W2:Y:S04]  /*27360*/  @P2 LDG.E.U8 R59, desc[UR20][R4.64] ;  /* 0x00000014043b2981 */ /* 0x0000a8000c1e1100 */
[----:B------:R-:W3:Y:S04]  /*27370*/  LDL R72, [R1+0x13a8] ;  /* 0x0013a80001487983 */ /* 0x000ee80000100800 */
[----:B------:R-:W3:Y:S01]  /*27380*/  LDL.LU R14, [R1+0x33c] ;  /* 0x00033c00010e7983 */ /* 0x000ee20000300800 */
[----:B0-----:R-:W-:-:S02]  /*27390*/  IMAD R4, R10, UR45, RZ ;  /* 0x0000002d0a047c24 */ /* 0x001fc4000f8e02ff */
[----:B------:R-:W-:Y:S01]  /*273a0*/  @P2 IMAD.MOV.U32 R5, RZ, RZ, R69 ;  /* 0x000000ffff052224 */ /* 0x000fe200078e0045 */
[----:B--2---:R-:W-:Y:S01]  /*273b0*/  STL [R1+0x1c88], R59 ;  /* 0x001c883b01007387 */ /* 0x004fe20000100800 */
[----:B------:R-:W-:Y:S01]  /*273c0*/  SEL R10, R20, R2, !P3 ;  /* 0x00000002140a7207 */ /* 0x000fe20005800000 */
[----:B------:R-:W0:Y:S02]  /*273d0*/  LDCU UR45, c[0x0][0x3b0] ;  /* 0x00007600ff2d77ac */ /* 0x000e240008000800 */
[----:B------:R-:W2:Y:S04]  /*273e0*/  LDL.LU R85, [R1+0x350] ;  /* 0x0003500001557983 */ /* 0x000ea80000300800 */
[----:B------:R1:W-:Y:S04]  /*273f0*/  STL [R1+0x320], R4 ;  /* 0x0003200401007387 */ /* 0x0003e80000100800 */
[----:B------:R-:W2:Y:S04]  /*27400*/  LDL R71, [R1+0x13b4] ;  /* 0x0013b40001477983 */ /* 0x000ea80000100800 */
[----:B------:R-:W2:Y:S01]  /*27410*/  LDL R73, [R1+0x13b8] ;  /* 0x0013b80001497983 */ /* 0x000ea20000100800 */
[----:B-1----:R-:W-:-:S03]  /*27420*/  @P2 IMAD.MOV.U32 R4, RZ, RZ, R82 ;  /* 0x000000ffff042224 */ /* 0x002fc600078e0052 */
[----:B------:R-:W2:Y:S04]  /*27430*/  LDL.LU R82, [R1+0x34c] ;  /* 0x00034c0001527983 */ /* 0x000ea80000300800 */
[----:B------:R1:W2:Y:S02]  /*27440*/  @P2 LDG.E.U8 R58, desc[UR20][R4.64] ;  /* 0x00000014043a2981 */ /* 0x0002a4000c1e1100 */
[----:B-1----:R-:W-:Y:S02]  /*27450*/  IMAD R4, R10, UR47, RZ ;  /* 0x0000002f0a047c24 */ /* 0x002fe4000f8e02ff */
[----:B---3--:R-:W-:Y:S02]  /*27460*/  @P2 IMAD.MOV.U32 R5, RZ, RZ, R68 ;  /* 0x000000ffff052224 */ /* 0x008fe400078e0044 */
[----:B------:R-:W-:Y:S01]  /*27470*/  IMAD R2, R3, UR46, RZ ;  /* 0x0000002e03027c24 */ /* 0x000fe2000f8e02ff */
[C---:B----4-:R-:W-:Y:S01]  /*27480*/  SEL R3, R20.reuse, R70, !P3 ;  /* 0x0000004614037207 */ /* 0x050fe20005800000 */
[----:B------:R-:W1:Y:S01]  /*27490*/  LDCU UR46, c[0x0][0x3b0] ;  /* 0x00007600ff2e77ac */ /* 0x000e620008000800 */
[----:B--2---:R-:W-:Y:S01]  /*274a0*/  STL [R1+0x1c8c], R58 ;  /* 0x001c8c3a01007387 */ /* 0x004fe20000100800 */
[----:B------:R-:W-:Y:S01]  /*274b0*/  SEL R10, R20, R88, !P3 ;  /* 0x00000058140a7207 */ /* 0x000fe20005800000 */
[----:B------:R-:W2:Y:S02]  /*274c0*/  LDCU UR47, c[0x0][0x3b0] ;  /* 0x00007600ff2f77ac */ /* 0x000ea40008000800 */
[----:B------:R-:W3:Y:S04]  /*274d0*/  LDL.LU R69, [R1+0x35c] ;  /* 0x00035c0001457983 */ /* 0x000ee80000300800 */
[----:B------:R4:W-:Y:S04]  /*274e0*/  STL [R1+0x330], R4 ;  /* 0x0003300401007387 */ /* 0x0009e80000100800 */
[----:B------:R-:W2:Y:S04]  /*274f0*/  LDL R65, [R1+0x13c4] ;  /* 0x0013c40001417983 */ /* 0x000ea80000100800 */
[----:B------:R-:W2:Y:S01]  /*27500*/  LDL R70, [R1+0x13c8] ;  /* 0x0013c80001467983 */ /* 0x000ea20000100800 */
[----:B----4-:R-:W-:-:S02]  /*27510*/  @P2 IMAD.MOV.U32 R4, RZ, RZ, R72 ;  /* 0x000000ffff042224 */ /* 0x010fc400078e0048 */
[----:B------:R-:W-:Y:S01]  /*27520*/  IMAD R88, R3, UR48, RZ ;  /* 0x0000003003587c24 */ /* 0x000fe2000f8e02ff */
[----:B------:R-:W4:Y:S04]  /*27530*/  LDL.LU R72, [R1+0x358] ;  /* 0x0003580001487983 */ /* 0x000f280000300800 */
[----:B------:R0:W2:Y:S01]  /*27540*/  @P2 LDG.E.U8 R57, desc[UR20][R4.64] ;  /* 0x0000001404392981 */ /* 0x0000a2000c1e1100 */
[----:B------:R-:W-:Y:S01]  /*27550*/  SEL R3, R20, R14, !P3 ;  /* 0x0000000e14037207 */ /* 0x000fe20005800000 */
[----:B------:R-:W1:Y:S01]  /*27560*/  LDCU UR48, c[0x0][0x3b0] ;  /* 0x00007600ff3077ac */ /* 0x000e620008000800 */
[----:B0-----:R-:W-:Y:S02]  /*27570*/  IMAD R4, R10, UR49, RZ ;  /* 0x000000310a047c24 */ /* 0x001fe4000f8e02ff */
[----:B------:R-:W-:Y:S01]  /*27580*/  @P2 IMAD.MOV.U32 R5, RZ, RZ, R71 ;  /* 0x000000ffff052224 */ /* 0x000fe200078e0047 */
[----:B--2---:R-:W-:Y:S01]  /*27590*/  STL [R1+0x1c90], R57 ;  /* 0x001c903901007387 */ /* 0x004fe20000100800 */
[----:B------:R-:W-:Y:S01]  /*275a0*/  SEL R10, R20, R85, !P3 ;  /* 0x00000055140a7207 */ /* 0x000fe20005800000 */
[----:B------:R-:W0:Y:S02]  /*275b0*/  LDCU UR49, c[0x0][0x3b0] ;  /* 0x00007600ff3177ac */ /* 0x000e240008000800 */
[----:B------:R-:W2:Y:S04]  /*275c0*/  LDL.LU R14, [R1+0x370] ;  /* 0x00037000010e7983 */ /* 0x000ea80000300800 */
[----:B------:R1:W-:Y:S04]  /*275d0*/  STL [R1+0x33c], R4 ;  /* 0x00033c0401007387 */ /* 0x0003e80000100800 */
[----:B------:R-:W2:Y:S04]  /*275e0*/  LDL R66, [R1+0x13d4] ;  /* 0x0013d40001427983 */ /* 0x000ea80000100800 */
[----:B------:R-:W5:Y:S01]  /*275f0*/  LDL R67, [R1+0x13d8] ;  /* 0x0013d80001437983 */ /* 0x000f620000100800 */
[----:B-1----:R-:W-:-:S02]  /*27600*/  @P2 IMAD.MOV.U32 R4, RZ, RZ, R73 ;  /* 0x000000ffff042224 */ /* 0x002fc400078e0049 */
[----:B------:R-:W-:Y:S01]  /*27610*/  IMAD R85, R3, UR50, RZ ;  /* 0x0000003203557c24 */ /* 0x000fe2000f8e02ff */
[----:B------:R-:W5:Y:S04]  /*27620*/  LDL.LU R73, [R1+0x368] ;  /* 0x0003680001497983 */ /* 0x000f680000300800 */
[----:B------:R1:W5:Y:S01]  /*27630*/  @P2 LDG.E.U8 R56, desc[UR20][R4.64] ;  /* 0x0000001404382981 */ /* 0x000362000c1e1100 */
[----:B------:R-:W-:Y:S01]  /*27640*/  SEL R3, R20, R82, !P3 ;  /* 0x0000005214037207 */ /* 0x000fe20005800000 */
[----:B------:R-:W0:Y:S01]  /*27650*/  LDCU UR50, c[0x0][0x3b0] ;  /* 0x00007600ff3277ac */ /* 0x000e220008000800 */
[----:B-1----:R-:W-:Y:S02]  /*27660*/  @P2 IMAD.MOV.U32 R4, RZ, RZ, R70 ;  /* 0x000000ffff042224 */ /* 0x002fe400078e0046 */
[----:B------:R-:W-:-:S05]  /*27670*/  @P2 IMAD.MOV.U32 R5, RZ, RZ, R65 ;  /* 0x000000ffff052224 */ /* 0x000fca00078e0041 */
[----:B------:R1:W5:Y:S01]  /*27680*/  @P2 LDG.E.U8 R55, desc[UR20][R4.64] ;  /* 0x0000001404372981 */ /* 0x000362000c1e1100 */
[----:B------:R-:W-:Y:S01]  /*27690*/  IMAD R82, R10, UR51, RZ ;  /* 0x000000330a527c24 */ /* 0x000fe2000f8e02ff */
[C---:B---3--:R-:W-:Y:S01]  /*276a0*/  SEL R10, R20.reuse, R69, !P3 ;  /* 0x00000045140a7207 */ /* 0x048fe20005800000 */
[----:B------:R-:W-:Y:S01]  /*276b0*/  IMAD R62, R3, UR52, RZ ;  /* 0x00000034033e7c24 */ /* 0x000fe2000f8e02ff */
[----:B----4-:R-:W-:Y:S01]  /*276c0*/  SEL R3, R20, R72, !P3 ;  /* 0x0000004814037207 */ /* 0x010fe20005800000 */
[----:B------:R-:W3:Y:S02]  /*276d0*/  LDCU UR51, c[0x0][0x3b0] ;  /* 0x00007600ff3377ac */ /* 0x000ee40008000800 */
[----:B-1----:R-:W-:Y:S01]  /*276e0*/  IMAD R4, R10, UR53, RZ ;  /* 0x000000350a047c24 */ /* 0x002fe2000f8e02ff */
[----:B------:R-:W-:Y:S01]  /*276f0*/  PRMT R32, RZ, 0x7610, R32 ;  /* 0x00007610ff207816 */ /* 0x000fe20000000020 */
[----:B--2---:R-:W-:Y:S01]  /*27700*/  @P2 IMAD.MOV.U32 R5, RZ, RZ, R66 ;  /* 0x000000ffff052224 */ /* 0x004fe200078e0042 */
[----:B-----5:R-:W-:Y:S01]  /*27710*/  STL [R1+0x1c94], R56 ;  /* 0x001c943801007387 */ /* 0x020fe20000100800 */
[----:B------:R-:W-:Y:S01]  /*27720*/  SEL R10, R20, R14, !P3 ;  /* 0x0000000e140a7207 */ /* 0x000fe20005800000 */
[----:B------:R-:W-:Y:S01]  /*27730*/  IMAD R3, R3, UR54, RZ ;  /* 0x0000003603037c24 */ /* 0x000fe2000f8e02ff */
[----:B------:R-:W-:Y:S01]  /*27740*/  PRMT R31, RZ, 0x7610, R31 ;  /* 0x00007610ff1f7816 */ /* 0x000fe2000000001f */
[----:B------:R-:W2:Y:S01]  /*27750*/  LDL.LU R71, [R1+0x378] ;  /* 0x0003780001477983 */ /* 0x000ea20000300800 */
[----:B------:R-:W-:Y:S01]  /*27760*/  PRMT R30, RZ, 0x7610, R30 ;  /* 0x00007610ff1e7816 */ /* 0x000fe2000000001e */
[----:B------:R-:W1:Y:S02]  /*27770*/  LDCU UR52, c[0x0][0x3b0] ;  /* 0x00007600ff3477ac */ /* 0x000e640008000800 */
[----:B------:R-:W4:Y:S01]  /*27780*/  LDL R68, [R1+0x13e4] ;  /* 0x0013e40001447983 */ /* 0x000f220000100800 */
[----:B------:R-:W-:Y:S01]  /*27790*/  PRMT R29, RZ, 0x7610, R29 ;  /* 0x00007610ff1d7816 */ /* 0x000fe2000000001d */
[----:B------:R-:W5:Y:S02]  /*277a0*/  LDCU UR53, c[0x0][0x3b0] ;  /* 0x00007600ff3577ac */ /* 0x000f640008000800 */
[----:B------:R-:W3:Y:S01]  /*277b0*/  LDL R69, [R1+0x13e8] ;  /* 0x0013e80001457983 */ /* 0x000ee20000100800 */
[----:B------:R-:W-:Y:S01]  /*277c0*/  PRMT R28, RZ, 0x7610, R28 ;  /* 0x00007610ff1c7816 */ /* 0x000fe2000000001c */
[----:B------:R-:W0:Y:S02]  /*277d0*/  LDCU UR54, c[0x0][0x3b0] ;  /* 0x00007600ff3677ac */ /* 0x000e240008000800 */
[----:B------:R-:W3:Y:S04]  /*277e0*/  LDL.LU R70, [R1+0x374] ;  /* 0x0003740001467983 */ /* 0x000ee80000300800 */
[----:B------:R-:W-:Y:S04]  /*277f0*/  STL [R1+0x1c98], R55 ;  /* 0x001c983701007387 */ /* 0x000fe80000100800 */
[----:B------:R-:W3:Y:S04]  /*27800*/  LDL.LU R72, [R1+0x380] ;  /* 0x0003800001487983 */ /* 0x000ee80000300800 */
[----:B------:R0:W-:Y:S04]  /*27810*/  STL [R1+0x358], R4 ;  /* 0x0003580401007387 */ /* 0x0001e80000100800 */
[----:B------:R-:W3:Y:S04]  /*27820*/  LDL R64, [R1+0x13f4] ;  /* 0x0013f40001407983 */ /* 0x000ee80000100800 */
[----:B------:R-:W3:Y:S01]  /*27830*/  LDL R14, [R1+0x13f8] ;  /* 0x0013f800010e7983 */ /* 0x000ee20000100800 */
[----:B0-----:R-:W-:-:S05]  /*27840*/  @P2 IMAD.MOV.U32 R4, RZ, RZ, R67 ;  /* 0x000000ffff042224 */ /* 0x001fca00078e0043 */
[----:B------:R0:W3:Y:S04]  /*27850*/  @P2 LDG.E.U8 R54, desc[UR20][R4.64] ;  /* 0x0000001404362981 */ /* 0x0000e8000c1e1100 */
[----:B------:R1:W-:Y:S04]  /*27860*/  STL [R1+0x370], R3 ;  /* 0x0003700301007387 */ /* 0x0003e80000100800 */
[----:B------:R-:W5:Y:S01]  /*27870*/  LDL.LU R67, [R1+0x394] ;  /* 0x0003940001437983 */ /* 0x000f620000300800 */
[----:B0-----:R-:W-:Y:S01]  /*27880*/  IMAD R4, R10, UR55, RZ ;  /* 0x000000370a047c24 */ /* 0x001fe2000f8e02ff */
[----:B------:R-:W-:Y:S01]  /*27890*/  PRMT R27, RZ, 0x7610, R27 ;  /* 0x00007610ff1b7816 */ /* 0x000fe2000000001b */
[----:B------:R-:W0:Y:S01]  /*278a0*/  LDCU UR55, c[0x0][0x3b0] ;  /* 0x00007600ff3777ac */ /* 0x000e220008000800 */
[C---:B-1----:R-:W-:Y:S01]  /*278b0*/  SEL R3, R20.reuse, R73, !P3 ;  /* 0x0000004914037207 */ /* 0x042fe20005800000 */
[----:B----4-:R-:W-:Y:S01]  /*278c0*/  @P2 IMAD.MOV.U32 R5, RZ, RZ, R68 ;  /* 0x000000ffff052224 */ /* 0x010fe200078e0044 */
[----:B--2---:R-:W-:Y:S01]  /*278d0*/  SEL R10, R20, R71, !P3 ;  /* 0x00000047140a7207 */ /* 0x004fe20005800000 */
[----:B---3--:R-:W-:Y:S04]  /*278e0*/  STL [R1+0x1c9c], R54 ;  /* 0x001c9c3601007387 */ /* 0x008fe80000100800 */
[----:B------:R-:W2:Y:S04]  /*278f0*/  LDL.LU R73, [R1+0x38c] ;  /* 0x00038c0001497983 */ /* 0x000ea80000300800 */
[----:B------:R1:W-:Y:S04]  /*27900*/  STL [R1+0x368], R4 ;  /* 0x0003680401007387 */ /* 0x0003e80000100800 */
[----:B------:R-:W3:Y:S04]  /*27910*/  LDL R65, [R1+0x1404] ;  /* 0x0014040001417983 */ /* 0x000ee80000100800 */
[----:B------:R-:W4:Y:S01]  /*27920*/  LDL R71, [R1+0x1408] ;  /* 0x0014080001477983 */ /* 0x000f220000100800 */
[----:B-1----:R-:W-:-:S05]  /*27930*/  @P2 IMAD.MOV.U32 R4, RZ, RZ, R69 ;  /* 0x000000ffff042224 */ /* 0x002fca00078e0045 */
[----:B------:R1:W2:Y:S02]  /*27940*/  @P2 LDG.E.U8 R53, desc[UR20][R4.64] ;  /* 0x0000001404352981 */ /* 0x0002a4000c1e1100 */
[----:B-1----:R-:W-:Y:S02]  /*27950*/  @P2 IMAD.MOV.U32 R4, RZ, RZ, R14 ;  /* 0x000000ffff042224 */ /* 0x002fe400078e000e */
[----:B------:R-:W-:-:S05]  /*27960*/  @P2 IMAD.MOV.U32 R5, RZ, RZ, R64 ;  /* 0x000000ffff052224 */ /* 0x000fca00078e0040 */
[----:B------:R1:W4:Y:S01]  /*27970*/  @P2 LDG.E.U8 R52, desc[UR20][R4.64] ;  /* 0x0000001404342981 */ /* 0x000322000c1e1100 */
[----:B------:R-:W-:Y:S01]  /*27980*/  IMAD R3, R3, UR56, RZ ;  /* 0x0000003803037c24 */ /* 0x000fe2000f8e02ff */
[----:B------:R-:W-:Y:S01]  /*27990*/  PRMT R26, RZ, 0x7610, R26 ;  /* 0x00007610ff1a7816 */ /* 0x000fe2000000001a */
[----:B------:R-:W-:Y:S01]  /*279a0*/  IMAD R69, R10, UR57, RZ ;  /* 0x000000390a457c24 */ /* 0x000fe2000f8e02ff */
[----:B------:R-:W0:Y:S02]  /*279b0*/  LDCU UR56, c[0x0][0x3b0] ;  /* 0x00007600ff3877ac */ /* 0x000e240008000800 */
[----:B------:R1:W-:Y:S01]  /*279c0*/  STL [R1+0x378], R3 ;  /* 0x0003780301007387 */ /* 0x0003e20000100800 */
[C---:B------:R-:W-:Y:S01]  /*279d0*/  SEL R10, R20.reuse, R72, !P3 ;  /* 0x00000048140a7207 */ /* 0x040fe20005800000 */
[----:B------:R-:W0:Y:S02]  /*279e0*/  LDCU UR57, c[0x0][0x3b0] ;  /* 0x00007600ff3977ac */ /* 0x000e240008000800 */
[----:B------:R-:W5:Y:S01]  /*279f0*/  LDL.LU R66, [R1+0x39c] ;  /* 0x00039c0001427983 */ /* 0x000f620000300800 */
[----:B-1----:R-:W-:Y:S01]  /*27a00*/  SEL R3, R20, R70, !P3 ;  /* 0x0000004614037207 */ /* 0x002fe20005800000 */
[----:B------:R-:W-:Y:S01]  /*27a10*/  IMAD R4, R10, UR59, RZ ;  /* 0x0000003b0a047c24 */ /* 0x000fe2000f8e02ff */
[----:B------:R-:W-:Y:S01]  /*27a20*/  PRMT R25, RZ, 0x7610, R25 ;  /* 0x00007610ff197816 */ /* 0x000fe20000000019 */
[----:B------:R-:W1:Y:S02]  /*27a30*/  LDCU UR59, c[0x0][0x3b0] ;  /* 0x00007600ff3b77ac */ /* 0x000e640008000800 */
[----:B------:R-:W-:Y:S01]  /*27a40*/  IMAD R3, R3, UR58, RZ ;  /* 0x0000003a03037c24 */ /* 0x000fe2000f8e02ff */
[----:B------:R-:W-:Y:S01]  /*27a50*/  PRMT R24, RZ, 0x7610, R24 ;  /* 0x00007610ff187816 */ /* 0x000fe20000000018 */
[----:B------:R-:W0:Y:S01]  /*27a60*/  LDCU UR58, c[0x0][0x3b0] ;  /* 0x00007600ff3a77ac */ /* 0x000e220008000800 */
[----:B---3--:R-:W-:Y:S01]  /*27a70*/  @P2 IMAD.MOV.U32 R5, RZ, RZ, R65 ;  /* 0x000000ffff052224 */ /* 0x008fe200078e0041 */
[----:B--2---:R-:W-:Y:S04]  /*27a80*/  STL [R1+0x1ca0], R53 ;  /* 0x001ca03501007387 */ /* 0x004fe80000100800 */
[----:B------:R-:W2:Y:S04]  /*27a90*/  LDL.LU R68, [R1+0x3a0] ;  /* 0x0003a00001447983 */ /* 0x000ea80000300800 */
[----:B------:R-:W3:Y:S04]  /*27aa0*/  LDL R70, [R1+0x1414] ;  /* 0x0014140001467983 */ /* 0x000ee80000100800 */
[----:B------:R-:W2:Y:S04]  /*27ab0*/  LDL R72, [R1+0x1418] ;  /* 0x0014180001487983 */ /* 0x000ea80000100800 */
[----:B------:R5:W-:Y:S04]  /*27ac0*/  STL [R1+0x384], R3 ;  /* 0x0003840301007387 */ /* 0x000be80000100800 */
[----:B------:R-:W2:Y:S04]  /*27ad0*/  LDL.LU R14, [R1+0x3b0] ;  /* 0x0003b000010e7983 */ /* 0x000ea80000300800 */
[----:B----4-:R-:W-:Y:S04]  /*27ae0*/  STL [R1+0x1ca4], R52 ;  /* 0x001ca43401007387 */ /* 0x010fe80000100800 */
[----:B------:R-:W4:Y:S04]  /*27af0*/  LDL.LU R63, [R1+0x3ac] ;  /* 0x0003ac00013f7983 */ /* 0x000f280000300800 */
[----:B------:R0:W-:Y:S01]  /*27b00*/  STL [R1+0x380], R4 ;  /* 0x0003800401007387 */ /* 0x0001e20000100800 */
[----:B------:R-:W-:-:S02]  /*27b10*/  SEL R10, R20, R73, !P3 ;  /* 0x00000049140a7207 */ /* 0x000fc40005800000 */
[----:B-----5:R-:W-:Y:S01]  /*27b20*/  SEL R3, R20, R67, !P3 ;  /* 0x0000004314037207 */ /* 0x020fe20005800000 */
[----:B------:R-:W5:Y:S04]  /*27b30*/  LDL R64, [R1+0x1424] ;  /* 0x0014240001407983 */ /* 0x000f680000100800 */
[----:B------:R-:W4:Y:S01]  /*27b40*/  LDL R67, [R1+0x1428] ;  /* 0x0014280001437983 */ /* 0x000f220000100800 */
[----:B0-----:R-:W-:-:S03]  /*27b50*/  @P2 IMAD.MOV.U32 R4, RZ, RZ, R71 ;  /* 0x000000ffff042224 */ /* 0x001fc600078e0047 */
[----:B------:R-:W4:Y:S04]  /*27b60*/  LDL.LU R71, [R1+0x3bc] ;  /* 0x0003bc0001477983 */ /* 0x000f280000300800 */
[----:B------:R0:W4:Y:S02]  /*27b70*/  @P2 LDG.E.U8 R51, desc[UR20][R4.64] ;  /* 0x0000001404332981 */ /* 0x000124000c1e1100 */
[----:B0-----:R-:W-:Y:S01]  /*27b80*/  IMAD R4, R10, UR61, RZ ;  /* 0x0000003d0a047c24 */ /* 0x001fe2000f8e02ff */
[----:B------:R-:W-:Y:S01]  /*27b90*/  PRMT R23, RZ, 0x7610, R23 ;  /* 0x00007610ff177816 */ /* 0x000fe20000000017 */
[----:B------:R-:W-:Y:S01]  /*27ba0*/  IMAD R73, R3, UR60, RZ ;  /* 0x0000003c03497c24 */ /* 0x000fe2000f8e02ff */
[C---:B------:R-:W-:Y:S01]  /*27bb0*/  SEL R3, R20.reuse, R66, !P3 ;  /* 0x0000004214037207 */ /* 0x040fe20005800000 */
[----:B------:R-:W0:Y:S01]  /*27bc0*/  LDCU UR60, c[0x0][0x3b0] ;  /* 0x00007600ff3c77ac */ /* 0x000e220008000800 */
[----:B---3--:R-:W-:Y:S01]  /*27bd0*/  @P2 IMAD.MOV.U32 R5, RZ, RZ, R70 ;  /* 0x000000ffff052224 */ /* 0x008fe200078e0046 */
[----:B--2---:R-:W-:Y:S01]  /*27be0*/  SEL R10, R20, R68, !P3 ;  /* 0x00000044140a7207 */ /* 0x004fe20005800000 */
[----:B----4-:R-:W-:Y:S01]  /*27bf0*/  STL [R1+0x1ca8], R51 ;  /* 0x001ca83301007387 */ /* 0x010fe20000100800 */
[----:B------:R-:W2:Y:S03]  /*27c00*/  LDCU UR61, c[0x0][0x3b0] ;  /* 0x00007600ff3d77ac */ /* 0x000ea60008000800 */
[----:B------:R-:W3:Y:S04]  /*27c10*/  LDL.LU R65, [R1+0x3e0] ;  /* 0x0003e00001417983 */ /* 0x000ee80000300800 */
[----:B------:R4:W-:Y:S04]  /*27c20*/  STL [R1+0x38c], R4 ;  /* 0x00038c0401007387 */ /* 0x0009e80000100800 */
[----:B------:R-:W2:Y:S04]  /*27c30*/  LDL R66, [R1+0x1434] ;  /* 0x0014340001427983 */ /* 0x000ea80000100800 */
[----:B------:R-:W3:Y:S01]  /*27c40*/  LDL R68, [R1+0x1438] ;  /* 0x0014380001447983 */ /* 0x000ee20000100800 */
[----:B----4-:R-:W-:-:S05]  /*27c50*/  @P2 IMAD.MOV.U32 R4, RZ, RZ, R72 ;  /* 0x000000ffff042224 */ /* 0x010fca00078e0048 */
[----:B------:R4:W3:Y:S01]  /*27c60*/  @P2 LDG.E.U8 R50, desc[UR20][R4.64] ;  /* 0x0000001404322981 */ /* 0x0008e2000c1e1100 */
[----:B------:R-:W-:Y:S01]  /*27c70*/  IMAD R3, R3, UR62, RZ ;  /* 0x0000003e03037c24 */ /* 0x000fe2000f8e02ff */
[----:B------:R-:W0:Y:S04]  /*27c80*/  LDCU UR62, c[0x0][0x3b0] ;  /* 0x00007600ff3e77ac */ /* 0x000e280008000800 */
[----:B------:R1:W-:Y:S04]  /*27c90*/  STL [R1+0x3a0], R3 ;  /* 0x0003a00301007387 */ /* 0x0003e80000100800 */
[----:B------:R-:W3:Y:S01]  /*27ca0*/  LDL.LU R70, [R1+0x3b8] ;  /* 0x0003b80001467983 */ /* 0x000ee20000300800 */
[----:B----4-:R-:W-:-:S02]  /*27cb0*/  @P2 IMAD.MOV.U32 R4, RZ, RZ, R67 ;  /* 0x000000ffff042224 */ /* 0x010fc400078e0043 */
[----:B-----5:R-:W-:Y:S01]  /*27cc0*/  @P2 IMAD.MOV.U32 R5, RZ, RZ, R64 ;  /* 0x000000ffff052224 */ /* 0x020fe200078e0040 */
[----:B-1----:R-:W-:-:S04]  /*27cd0*/  SEL R3, R20, R14, !P3 ;  /* 0x0000000e14037207 */ /* 0x002fc80005800000 */
[----:B------:R2:W4:Y:S02]  /*27ce0*/  @P2 LDG.E.U8 R49, desc[UR20][R4.64] ;  /* 0x0000001404312981 */ /* 0x000524000c1e1100 */
[----:B--2---:R-:W-:Y:S02]  /*27cf0*/  @P2 IMAD.MOV.U32 R5, RZ, RZ, R66 ;  /* 0x000000ffff052224 */ /* 0x004fe400078e0042 */
[----:B---3--:R-:W-:Y:S04]  /*27d00*/  STL [R1+0x1cac], R50 ;  /* 0x001cac3201007387 */ /* 0x008fe80000100800 */
[----:B------:R-:W2:Y:S04]  /*27d10*/  LDL.LU R14, [R1+0x3c8] ;  /* 0x0003c800010e7983 */ /* 0x000ea80000300800 */
[----:B------:R-:W3:Y:S04]  /*27d20*/  LDL R59, [R1+0x1444] ;  /* 0x00144400013b7983 */ /* 0x000ee80000100800 */
[----:B------:R-:W5:Y:S01]  /*27d30*/  LDL R60, [R1+0x1448] ;  /* 0x00144800013c7983 */ /* 0x000f620000100800 */
[----:B------:R-:W-:-:S05]  /*27d40*/  @P2 IMAD.MOV.U32 R4, RZ, RZ, R68 ;  /* 0x000000ffff042224 */ /* 0x000fca00078e0044 */
[----:B------:R3:W2:Y:S01]  /*27d50*/  @P2 LDG.E.U8 R48, desc[UR20][R4.64] ;  /* 0x0000001404302981 */ /* 0x0006a2000c1e1100 */
[----:B------:R-:W-:Y:S01]  /*27d60*/  IMAD R3, R3, UR64, RZ ;  /* 0x0000004003037c24 */ /* 0x000fe2000f8e02ff */
[----:B------:R-:W1:Y:S01]  /*27d70*/  LDCU UR64, c[0x0][0x3b0] ;  /* 0x00007600ff4077ac */ /* 0x000e620008000800 */
[----:B------:R-:W-:Y:S01]  /*27d80*/  IMAD R72, R10, UR63, RZ ;  /* 0x0000003f0a487c24 */ /* 0x000fe2000f8e02ff */
[C---:B------:R-:W-:Y:S02]  /*27d90*/  SEL R10, R20.reuse, R63, !P3 ;  /* 0x0000003f140a7207 */ /* 0x040fe40005800000 */
[----:B------:R0:W-:Y:S01]  /*27da0*/  STL [R1+0x3b0], R3 ;  /* 0x0003b00301007387 */ /* 0x0001e20000100800 */
[----:B------:R-:W1:Y:S03]  /*27db0*/  LDCU UR63, c[0x0][0x3b0] ;  /* 0x00007600ff3f77ac */ /* 0x000e660008000800 */
[----:B------:R-:W2:Y:S01]  /*27dc0*/  LDL.LU R61, [R1+0x3c4] ;  /* 0x0003c400013d7983 */ /* 0x000ea20000300800 */
[----:B0-----:R-:W-:-:S03]  /*27dd0*/  SEL R3, R20, R71, !P3 ;  /* 0x0000004714037207 */ /* 0x001fc60005800000 */
[----:B----4-:R-:W-:Y:S01]  /*27de0*/  STL [R1+0x1cb0], R49 ;  /* 0x001cb03101007387 */ /* 0x010fe20000100800 */
[----:B------:R-:W-:Y:S01]  /*27df0*/  IMAD R71, R10, UR65, RZ ;  /* 0x000000410a477c24 */ /* 0x000fe2000f8e02ff */
[C---:B------:R-:W-:Y:S01]  /*27e00*/  SEL R10, R20.reuse, R65, !P3 ;  /* 0x00000041140a7207 */ /* 0x040fe20005800000 */
[----:B------:R-:W0:Y:S01]  /*27e10*/  LDCU UR65, c[0x0][0x3b0] ;  /* 0x00007600ff4177ac */ /* 0x000e220008000800 */
[----:B------:R-:W-:Y:S01]  /*27e20*/  IMAD R3, R3, UR66, RZ ;  /* 0x0000004203037c24 */ /* 0x000fe2000f8e02ff */
[----:B------:R-:W4:Y:S01]  /*27e30*/  LDL.LU R67, [R1+0x3d4] ;  /* 0x0003d40001437983 */ /* 0x000f220000300800 */
[----:B------:R-:W-:Y:S01]  /*27e40*/  PRMT R22, RZ, 0x7610, R22 ;  /* 0x00007610ff167816 */ /* 0x000fe20000000016 */
[----:B------:R-:W0:Y:S02]  /*27e50*/  LDCU UR66, c[0x0][0x3b0] ;  /* 0x00007600ff4277ac */ /* 0x000e240008000800 */
[----:B------:R-:W4:Y:S04]  /*27e60*/  LDL R63, [R1+0x1454] ;  /* 0x00145400013f7983 */ /* 0x000f280000100800 */
[----:B------:R-:W4:Y:S04]  /*27e70*/  LDL R64, [R1+0x1458] ;  /* 0x0014580001407983 */ /* 0x000f280000100800 */
[----:B------:R0:W-:Y:S04]  /*27e80*/  STL [R1+0x3bc], R3 ;  /* 0x0003bc0301007387 */ /* 0x0001e80000100800 */
[----:B------:R-:W4:Y:S01]  /*27e90*/  LDL.LU R66, [R1+0x3d0] ;  /* 0x0003d00001427983 */ /* 0x000f220000300800 */
[----:B0-----:R-:W-:Y:S01]  /*27ea0*/  SEL R3, R20, R70, !P3 ;  /* 0x0000004614037207 */ /* 0x001fe20005800000 */
[----:B------:R-:W-:Y:S01]  /*27eb0*/  IMAD R70, R10, UR67, RZ ;  /* 0x000000430a467c24 */ /* 0x000fe2000f8e02ff */
[----:B------:R-:W0:Y:S01]  /*27ec0*/  LDCU UR67, c[0x0][0x3b0] ;  /* 0x00007600ff4377ac */ /* 0x000e220008000800 */
[----:B---3--:R-:W-:-:S02]  /*27ed0*/  @P2 IMAD.MOV.U32 R5, RZ, RZ, R59 ;  /* 0x000000ffff052224 */ /* 0x008fc400078e003b */
[----:B-----5:R-:W-:-:S05]  /*27ee0*/  @P2 IMAD.MOV.U32 R4, RZ, RZ, R60 ;  /* 0x000000ffff042224 */ /* 0x020fca00078e003c */
[----:B------:R3:W5:Y:S01]  /*27ef0*/  @P2 LDG.E.U8 R47, desc[UR20][R4.64] ;  /* 0x00000014042f2981 */ /* 0x000762000c1e1100 */
[----:B--2---:R-:W-:-:S03]  /*27f00*/  SEL R10, R20, R14, !P3 ;  /* 0x0000000e140a7207 */ /* 0x004fc60005800000 */
[----:B------:R-:W-:Y:S04]  /*27f10*/  STL [R1+0x1cb4], R48 ;  /* 0x001cb43001007387 */ /* 0x000fe80000100800 */
[----:B------:R-:W2:Y:S04]  /*27f20*/  LDL.LU R65, [R1+0x3cc] ;  /* 0x0003cc0001417983 */ /* 0x000ea80000300800 */
[----:B------:R-:W2:Y:S04]  /*27f30*/  LDL R56, [R1+0x1464] ;  /* 0x0014640001387983 */ /* 0x000ea80000100800 */
[----:B------:R-:W2:Y:S01]  /*27f40*/  LDL R14, [R1+0x1468] ;  /* 0x00146800010e7983 */ /* 0x000ea20000100800 */
[----:B---3--:R-:W-:Y:S01]  /*27f50*/  IMAD R4, R10, UR69, RZ ;  /* 0x000000450a047c24 */ /* 0x008fe2000f8e02ff */
[----:B------:R-:W-:Y:S01]  /*27f60*/  PRMT R21, RZ, 0x7610, R21 ;  /* 0x00007610ff157816 */ /* 0x000fe20000000015 */
[----:B------:R-:W-:Y:S01]  /*27f70*/  IMAD R68, R3, UR68, RZ ;  /* 0x0000004403447c24 */ /* 0x000fe2000f8e02ff */
[----:B------:R-:W3:Y:S01]  /*27f80*/  LDL.LU R60, [R1+0x4c] ;  /* 0x00004c00013c7983 */ /* 0x000ee20000300800 */
[----:B----4-:R-:W-:Y:S01]  /*27f90*/  @P2 IMAD.MOV.U32 R5, RZ, RZ, R63 ;  /* 0x000000ffff052224 */ /* 0x010fe200078e003f */
[C---:B------:R-:W-:Y:S01]  /*27fa0*/  SEL R3, R20.reuse, R61, !P3 ;  /* 0x0000003d14037207 */ /* 0x040fe20005800000 */
[----:B------:R-:W4:Y:S01]  /*27fb0*/  LDCU UR68, c[0x0][0x3b0] ;  /* 0x00007600ff4477ac */ /* 0x000f220008000800 */
[----:B------:R-:W-:-:S02]  /*27fc0*/  SEL R10, R20, R67, !P3 ;  /* 0x00000043140a7207 */ /* 0x000fc40005800000 */
[----:B------:R-:W-:Y:S01]  /*27fd0*/  PRMT R19, RZ, 0x7610, R19 ;  /* 0x00007610ff137816 */ /* 0x000fe20000000013 */
[----:B------:R-:W0:Y:S01]  /*27fe0*/  LDCU UR69, c[0x0][0x3b0] ;  /* 0x00007600ff4577ac */ /* 0x000e220008000800 */
[----:B-----5:R-:W-:Y:S04]  /*27ff0*/  STL [R1+0x1cb8], R47 ;  /* 0x001cb82f01007387 */ /* 0x020fe80000100800 */
[----:B------:R-:W5:Y:S04]  /*28000*/  LDL.LU R59, [R1+0x3dc] ;  /* 0x0003dc00013b7983 */ /* 0x000f680000300800 */
[----:B------:R0:W-:Y:S04]  /*28010*/  STL [R1+0x3c4], R4 ;  /* 0x0003c40401007387 */ /* 0x0001e80000100800 */
[----:B------:R-:W3:Y:S04]  /*28020*/  LDL R57, [R1+0x1474] ;  /* 0x0014740001397983 */ /* 0x000ee80000100800 */
[----:B------:R-:W4:Y:S01]  /*28030*/  LDL R61, [R1+0x1478] ;  /* 0x00147800013d7983 */ /* 0x000f220000100800 */
[----:B0-----:R-:W-:-:S02]  /*28040*/  @P2 IMAD.MOV.U32 R4, RZ, RZ, R64 ;  /* 0x000000ffff042224 */ /* 0x001fc400078e0040 */
[----:B------:R-:W-:Y:S01]  /*28050*/  IMAD R67, R3, UR70, RZ ;  /* 0x0000004603437c24 */ /* 0x000fe2000f8e02ff */
[----:B------:R-:W4:Y:S04]  /*28060*/  LDL.LU R63, [R1+0x3d8] ;  /* 0x0003d800013f7983 */ /* 0x000f280000300800 */
[----:B------:R2:W4:Y:S01]  /*28070*/  @P2 LDG.E.U8 R46, desc[UR20][R4.64] ;  /* 0x00000014042e2981 */ /* 0x000522000c1e1100 */
[----:B------:R-:W-:Y:S01]  /*28080*/  SEL R3, R20, R66, !P3 ;  /* 0x0000004214037207 */ /* 0x000fe20005800000 */
[----:B------:R-:W0:Y:S01]  /*28090*/  LDCU UR70, c[0x0][0x3b0] ;  /* 0x00007600ff4677ac */ /* 0x000e220008000800 */
[----:B--2---:R-:W-:Y:S02]  /*280a0*/  @P2 IMAD.MOV.U32 R4, RZ, RZ, R14 ;  /* 0x000000ffff042224 */ /* 0x004fe400078e000e */
[----:B------:R-:W-:-:S05]  /*280b0*/  @P2 IMAD.MOV.U32 R5, RZ, RZ, R56 ;  /* 0x000000ffff052224 */ /* 0x000fca00078e0038 */
[----:B------:R2:W5:Y:S01]  /*280c0*/  @P2 LDG.E.U8 R45, desc[UR20][R4.64] ;  /* 0x00000014042d2981 */ /* 0x000562000c1e1100 */
[----:B------:R-:W-:Y:S01]  /*280d0*/  IMAD R66, R10, UR71, RZ ;  /* 0x000000470a427c24 */ /* 0x000fe2000f8e02ff */
[----:B------:R-:W-:Y:S01]  /*280e0*/  SEL R10, R20, R65, !P3 ;  /* 0x00000041140a7207 */ /* 0x000fe20005800000 */
[----:B------:R-:W-:Y:S01]  /*280f0*/  IMAD R3, R3, UR72, RZ ;  /* 0x0000004803037c24 */ /* 0x000fe2000f8e02ff */
[----:B------:R-:W-:Y:S01]  /*28100*/  PRMT R18, RZ, 0x7610, R18 ;  /* 0x00007610ff127816 */ /* 0x000fe20000000012 */
[----:B------:R-:W0:Y:S01]  /*28110*/  LDCU UR71, c[0x0][0x3b0] ;  /* 0x00007600ff4777ac */ /* 0x000e220008000800 */
[----:B------:R-:W-:Y:S01]  /*28120*/  PRMT R17, RZ, 0x7610, R17 ;  /* 0x00007610ff117816 */ /* 0x000fe20000000011 */
[----:B------:R-:W0:Y:S01]  /*28130*/  LDCU UR72, c[0x0][0x3b0] ;  /* 0x00007600ff4877ac */ /* 0x000e220008000800 */
[----:B--2---:R-:W-:Y:S01]  /*28140*/  IMAD R4, R10, UR73, RZ ;  /* 0x000000490a047c24 */ /* 0x004fe2000f8e02ff */
[----:B------:R-:W2:Y:S01]  /*28150*/  LDCU UR73, c[0x0][0x3b0] ;  /* 0x00007600ff4977ac */ /* 0x000ea20008000800 */
[----:B---3--:R-:W-:Y:S01]  /*28160*/  @P2 IMAD.MOV.U32 R5, RZ, RZ, R57 ;  /* 0x000000ffff052224 */ /* 0x008fe200078e0039 */
[----:B----4-:R-:W-:Y:S04]  /*28170*/  STL [R1+0x1cbc], R46 ;  /* 0x001cbc2e01007387 */ /* 0x010fe80000100800 */
[----:B------:R-:W3:Y:S04]  /*28180*/  LDL.LU R64, [R1+0x3ec] ;  /* 0x0003ec0001407983 */ /* 0x000ee80000300800 */
[----:B------:R-:W4:Y:S04]  /*28190*/  LDL R58, [R1+0x1484] ;  /* 0x00148400013a7983 */ /* 0x000f280000100800 */
[----:B------:R-:W2:Y:S04]  /*281a0*/  LDL R65, [R1+0x1488] ;  /* 0x0014880001417983 */ /* 0x000ea80000100800 */
[----:B------:R0:W-:Y:S04]  /*281b0*/  STL [R1+0x3e0], R3 ;  /* 0x0003e00301007387 */ /* 0x0001e80000100800 */
[----:B------:R-:W2:Y:S04]  /*281c0*/  LDL.LU R14, [R1+0x3e8] ;  /* 0x0003e800010e7983 */ /* 0x000ea80000300800 */
[----:B-----5:R-:W-:Y:S01]  /*281d0*/  STL [R1+0x1cc0], R45 ;  /* 0x001cc02d01007387 */ /* 0x020fe20000100800 */
[----:B0-----:R-:W-:-:S03]  /*281e0*/  SEL R3, R20, R60, !P3 ;  /* 0x0000003c14037207 */ /* 0x001fc60005800000 */
[----:B------:R-:W5:Y:S04]  /*281f0*/  LDL.LU R60, [R1+0x3f0] ;  /* 0x0003f000013c7983 */ /* 0x000f680000300800 */
[----:B------:R0:W-:Y:S01]  /*28200*/  STL [R1+0x3cc], R4 ;  /* 0x0003cc0401007387 */ /* 0x0001e20000100800 */
[----:B------:R-:W-:Y:S01]  /*28210*/  SEL R10, R20, R59, !P3 ;  /* 0x0000003b140a7207 */ /* 0x000fe20005800000 */
[----:B------:R-:W-:Y:S01]  /*28220*/  IMAD R3, R3, UR74, RZ ;  /* 0x0000004a03037c24 */ /* 0x000fe2000f8e02ff */
[----:B------:R-:W1:Y:S01]  /*28230*/  LDCU UR74, c[0x0][0x3b0] ;  /* 0x00007600ff4a77ac */ /* 0x000e620008000800 */
[----:B------:R-:W2:Y:S04]  /*28240*/  LDL R56, [R1+0x1494] ;  /* 0x0014940001387983 */ /* 0x000ea80000100800 */
[----:B------:R-:W2:Y:S01]  /*28250*/  LDL R59, [R1+0x1498] ;  /* 0x00149800013b7983 */ /* 0x000ea20000100800 */
[----:B0-----:R-:W-:-:S05]  /*28260*/  @P2 IMAD.MOV.U32 R4, RZ, RZ, R61 ;  /* 0x000000ffff042224 */ /* 0x001fca00078e003d */
[----:B------:R0:W2:Y:S04]  /*28270*/  @P2 LDG.E.U8 R44, desc[UR20][R4.64] ;  /* 0x00000014042c2981 */ /* 0x0000a8000c1e1100 */
[----:B------:R1:W-:Y:S04]  /*28280*/  STL [R1+0x3dc], R3 ;  /* 0x0003dc0301007387 */ /* 0x0003e80000100800 */
[----:B------:R-:W3:Y:S01]  /*28290*/  LDL.LU R61, [R1+0x410] ;  /* 0x00041000013d7983 */ /* 0x000ee20000300800 */
[----:B0-----:R-:W-:Y:S01]  /*282a0*/  IMAD R4, R10, UR75, RZ ;  /* 0x0000004b0a047c24 */ /* 0x001fe2000f8e02ff */
[----:B------:R-:W0:Y:S01]  /*282b0*/  LDCU UR75, c[0x0][0x3b0] ;  /* 0x00007600ff4b77ac */ /* 0x000e220008000800 */
[C---:B-1----:R-:W-:Y:S01]  /*282c0*/  SEL R3, R20.reuse, R63, !P3 ;  /* 0x0000003f14037207 */ /* 0x042fe20005800000 */
[----:B----4-:R-:W-:Y:S01]  /*282d0*/  @P2 IMAD.MOV.U32 R5, RZ, RZ, R58 ;  /* 0x000000ffff052224 */ /* 0x010fe200078e003a */
[----:B--2---:R-:W-:Y:S04]  /*282e0*/  STL [R1+0x1cc4], R44 ;  /* 0x001cc42c01007387 */ /* 0x004fe80000100800 */
[----:B------:R-:W2:Y:S04]  /*282f0*/  LDL.LU R63, [R1+0x408] ;  /* 0x00040800013f7983 */ /* 0x000ea80000300800 */
[----:B------:R1:W-:Y:S01]  /*28300*/  STL [R1+0x3d8], R4 ;  /* 0x0003d80401007387 */ /* 0x0003e20000100800 */
[----:B---3--:R-:W-:Y:S01]  /*28310*/  SEL R10, R20, R64, !P3 ;  /* 0x00000040140a7207 */ /* 0x008fe20005800000 */
[----:B------:R-:W-:Y:S01]  /*28320*/  IMAD R3, R3, UR76, RZ ;  /* 0x0000004c03037c24 */ /* 0x000fe2000f8e02ff */
[----:B------:R-:W-:Y:S01]  /*28330*/  PRMT R16, RZ, 0x7610, R16 ;  /* 0x00007610ff107816 */ /* 0x000fe20000000010 */
[----:B------:R-:W3:Y:S01]  /*28340*/  LDL R57, [R1+0x14a4] ;  /* 0x0014a40001397983 */ /* 0x000ee20000100800 */
[----:B------:R-:W-:Y:S01]  /*28350*/  PRMT R15, RZ, 0x7610, R15 ;  /* 0x00007610ff0f7816 */ /* 0x000fe2000000000f */
[----:B------:R-:W4:Y:S02]  /*28360*/  LDCU UR76, c[0x0][0x3b0] ;  /* 0x00007600ff4c77ac */ /* 0x000f240008000800 */
[----:B------:R-:W2:Y:S01]  /*28370*/  LDL R64, [R1+0x14a8] ;  /* 0x0014a80001407983 */ /* 0x000ea20000100800 */
[----:B-1----:R-:W-:-:S05]  /*28380*/  @P2 IMAD.MOV.U32 R4, RZ, RZ, R65 ;  /* 0x000000ffff042224 */ /* 0x002fca00078e0041 */
[----:B------:R1:W2:Y:S04]  /*28390*/  @P2 LDG.E.U8 R43, desc[UR20][R4.64] ;  /* 0x00000014042b2981 */ /* 0x0002a8000c1e1100 */
[----:B------:R0:W-:Y:S04]  /*283a0*/  STL [R1+0x3ec], R3 ;  /* 0x0003ec0301007387 */ /* 0x0001e80000100800 */
[----:B------:R-:W3:Y:S01]  /*283b0*/  LDL.LU R65, [R1+0x404] ;  /* 0x0004040001417983 */ /* 0x000ee20000300800 */
[----:B-1----:R-:W-:Y:S01]  /*283c0*/  IMAD R4, R10, UR7, RZ ;  /* 0x000000070a047c24 */ /* 0x002fe2000f8e02ff */
[C---:B0-----:R-:W-:Y:S01]  /*283d0*/  SEL R3, R20.reuse, R14, !P3 ;  /* 0x0000000e14037207 */ /* 0x041fe20005800000 */
[----:B------:R-:W-:Y:S01]  /*283e0*/  @P2 IMAD.MOV.U32 R5, RZ, RZ, R56 ;  /* 0x000000ffff052224 */ /* 0x000fe200078e0038 */
[----:B--2---:R-:W-:Y:S01]  /*283f0*/  STL [R1+0x1cc8], R43 ;  /* 0x001cc82b01007387 */ /* 0x004fe20000100800 */
[----:B-----5:R-:W-:Y:S01]  /*28400*/  SEL R10, R20, R60, !P3 ;  /* 0x0000003c140a7207 */ /* 0x020fe20005800000 */
[----:B------:R-:W0:Y:S02]  /*28410*/  LDCU UR7, c[0x0][0x3b0] ;  /* 0x00007600ff0777ac */ /* 0x000e240008000800 */
[----:B------:R-:W2:Y:S04]  /*28420*/  LDL.LU R14, [R1+0x40c] ;  /* 0x00040c00010e7983 */ /* 0x000ea80000300800 */
[----:B------:R1:W-:Y:S01]  /*28430*/  STL [R1+0x3e8], R4 ;  /* 0x0003e80401007387 */ /* 0x0003e20000100800 */
[----:B------:R-:W-:Y:S01]  /*28440*/  IMAD R3, R3, UR16, RZ ;  /* 0x0000001003037c24 */ /* 0x000fe2000f8e02ff */
[----:B------:R-:W5:Y:S02]  /*28450*/  LDCU UR16, c[0x0][0x3b0] ;  /* 0x00007600ff1077ac */ /* 0x000f640008000800 */
[----:B------:R-:W2:Y:S04]  /*28460*/  LDL R58, [R1+0x14b4] ;  /* 0x0014b400013a7983 */ /* 0x000ea80000100800 */
[----:B------:R-:W2:Y:S01]  /*28470*/  LDL R60, [R1+0x14b8] ;  /* 0x0014b800013c7983 */ /* 0x000ea20000100800 */
[----:B-1----:R-:W-:-:S05]  /*28480*/  @P2 IMAD.MOV.U32 R4, RZ, RZ, R59 ;  /* 0x000000ffff042224 */ /* 0x002fca00078e003b */
[----:B------:R1:W2:Y:S04]  /*28490*/  @P2 LDG.E.U8 R42, desc[UR20][R4.64] ;  /* 0x00000014042a2981 */ /* 0x0002a8000c1e1100 */
[----:B------:R0:W-:Y:S04]  /*284a0*/  STL [R1+0x3f4], R3 ;  /* 0x0003f40301007387 */ /* 0x0001e80000100800 */
[----:B------:R-:W4:Y:S01]  /*284b0*/  LDL.LU R59, [R1+0x418] ;  /* 0x00041800013b7983 */ /* 0x000f220000300800 */
[----:B-1----:R-:W-:Y:S01]  /*284c0*/  IMAD R4, R10, UR17, RZ ;  /* 0x000000110a047c24 */ /* 0x002fe2000f8e02ff */
[C---:B0-----:R-:W-:Y:S01]  /*284d0*/  SEL R3, R20.reuse, R61, !P3 ;  /* 0x0000003d14037207 */ /* 0x041fe20005800000 */
[----:B---3--:R-:W-:Y:S01]  /*284e0*/  @P2 IMAD.MOV.U32 R5, RZ, RZ, R57 ;  /* 0x000000ffff052224 */ /* 0x008fe200078e0039 */
[----:B--2---:R-:W-:Y:S01]  /*284f0*/  STL [R1+0x1ccc], R42 ;  /* 0x001ccc2a01007387 */ /* 0x004fe20000100800 */
[----:B------:R-:W-:Y:S01]  /*28500*/  SEL R10, R20, R63, !P3 ;  /* 0x0000003f140a7207 */ /* 0x000fe20005800000 */
[----:B------:R-:W0:Y:S02]  /*28510*/  LDCU UR17, c[0x0][0x3b0] ;  /* 0x00007600ff1177ac */ /* 0x000e240008000800 */
[----:B------:R-:W2:Y:S04]  /*28520*/  LDL.LU R61, [R1+0x42c] ;  /* 0x00042c00013d7983 */ /* 0x000ea80000300800 */
[----:B------:R1:W-:Y:S01]  /*28530*/  STL [R1+0x3f0], R4 ;  /* 0x0003f00401007387 */ /* 0x0003e20000100800 */
[----:B------:R-:W-:Y:S01]  /*28540*/  IMAD R3, R3, UR18, RZ ;  /* 0x0000001203037c24 */ /* 0x000fe2000f8e02ff */
[----:B------:R-:W3:Y:S02]  /*28550*/  LDCU UR18, c[0x0][0x3b0] ;  /* 0x00007600ff1277ac */ /* 0x000ee40008000800 */
[----:B------:R-:W2:Y:S04]  /*28560*/  LDL R56, [R1+0x14c4] ;  /* 0x0014c40001387983 */ /* 0x000ea80000100800 */
        /* <DEDUP_REMOVED lines=9> */
[----:B------:R-:W-:Y:S01]  /*28600*/  SEL R10, R20, R14, !P3 ;  /* 0x0000000e140a7207 */ /* 0x000fe20005800000 */
[----:B------:R-:W0:Y:S02]  /*28610*/  LDCU UR19, c[0x0][0x3b0] ;  /* 0x00007600ff1377ac */ /* 0x000e240008000800 */
[----:B------:R-:W2:Y:S04]  /*28620*/  LDL.LU R65, [R1+0x424] ;  /* 0x0004240001417983 */ /* 0x000ea80000300800 */
[----:B------:R1:W-:Y:S01]  /*28630*/  STL [R1+0x404], R4 ;  /* 0x0004040401007387 */ /* 0x0003e20000100800 */
[----:B------:R-:W-:Y:S01]  /*28640*/  IMAD R3, R3, UR28, RZ ;  /* 0x0000001c03037c24 */ /* 0x000fe2000f8e02ff */
[----:B------:R-:W0:Y:S02]  /*28650*/  LDCU UR28, c[0x0][0x3b0] ;  /* 0x00007600ff1c77ac */ /* 0x000e240008000800 */
[----:B------:R-:W2:Y:S04]  /*28660*/  LDL R57, [R1+0x14d4] ;  /* 0x0014d40001397983 */ /* 0x000ea80000100800 */
[----:B------:R-:W2:Y:S01]  /*28670*/  LDL R14, [R1+0x14d8] ;  /* 0x0014d800010e7983 */ /* 0x000ea20000100800 */
[----:B-1----:R-:W-:-:S05]  /*28680*/  @P2 IMAD.MOV.U32 R4, RZ, RZ, R60 ;  /* 0x000000ffff042224 */ /* 0x002fca00078e003c */
[----:B------:R1:W2:Y:S04]  /*28690*/  @P2 LDG.E.U8 R40, desc[UR20][R4.64] ;  /* 0x0000001404282981 */ /* 0x0002a8000c1e1100 */
[----:B------:R4:W-:Y:S04]  /*286a0*/  STL [R1+0x410], R3 ;  /* 0x0004100301007387 */ /* 0x0009e80000100800 */
[----:B------:R-:W3:Y:S01]  /*286b0*/  LDL.LU R60, [R1+0x41c] ;  /* 0x00041c00013c7983 */ /* 0x000ee20000300800 */
[----:B-1----:R-:W-:Y:S02]  /*286c0*/  IMAD R4, R10, UR29, RZ ;  /* 0x0000001d0a047c24 */ /* 0x002fe4000f8e02ff */
[----:B------:R-:W-:Y:S01]  /*286d0*/  @P2 IMAD.MOV.U32 R5, RZ, RZ, R56 ;  /* 0x000000ffff052224 */ /* 0x000fe200078e0038 */
[----:B--2---:R-:W-:Y:S01]  /*286e0*/  STL [R1+0x1cd4], R40 ;  /* 0x001cd42801007387 */ /* 0x004fe20000100800 */
[C---:B----4-:R-:W-:Y:S01]  /*286f0*/  SEL R3, R20.reuse, R59, !P3 ;  /* 0x0000003b14037207 */ /* 0x050fe20005800000 */
[----:B------:R-:W1:Y:S02]  /*28700*/  LDCU UR29, c[0x0][0x3b0] ;  /* 0x00007600ff1d77ac */ /* 0x000e640008000800 */
[----:B------:R-:W2:Y:S04]  /*28710*/  LDL.LU R58, [R1+0x428] ;  /* 0x00042800013a7983 */ /* 0x000ea80000300800 */
[----:B------:R4:W-:Y:S01]  /*28720*/  STL [R1+0x40c], R4 ;  /* 0x00040c0401007387 */ /* 0x0009e20000100800 */
[----:B------:R-:W-:Y:S01]  /*28730*/  SEL R10, R20, R61, !P3 ;  /* 0x0000003d140a7207 */ /* 0x000fe20005800000 */
[----:B------:R-:W-:Y:S01]  /*28740*/  IMAD R3, R3, UR30, RZ ;  /* 0x0000001e03037c24 */ /* 0x000fe2000f8e02ff */
[----:B------:R-:W0:Y:S01]  /*28750*/  LDCU UR30, c[0x0][0x3b0] ;  /* 0x00007600ff1e77ac */ /* 0x000e220008000800 */
[----:B------:R-:W2:Y:S04]  /*28760*/  LDL R59, [R1+0x14e4] ;  /* 0x0014e400013b7983 */ /* 0x000ea80000100800 */
[----:B------:R-:W2:Y:S01]  /*28770*/  LDL R61, [R1+0x14e8] ;  /* 0x0014e800013d7983 */ /* 0x000ea20000100800 */
[----:B----4-:R-:W-:-:S05]  /*28780*/  @P2 IMAD.MOV.U32 R4, RZ, RZ, R63 ;  /* 0x000000ffff042224 */ /* 0x010fca00078e003f */
[----:B------:R4:W2:Y:S04]  /*28790*/  @P2 LDG.E.U8 R39, desc[UR20][R4.64] ;  /* 0x0000001404272981 */ /* 0x0008a8000c1e1100 */
[----:B------:R3:W-:Y:S04]  /*287a0*/  STL [R1+0x418], R3 ;  /* 0x0004180301007387 */ /* 0x0007e80000100800 */
[----:B------:R-:W5:Y:S01]  /*287b0*/  LDL.LU R63, [R1+0x430] ;  /* 0x00043000013f7983 */ /* 0x000f620000300800 */
[----:B----4-:R-:W-:Y:S01]  /*287c0*/  IMAD R4, R10, UR31, RZ ;  /* 0x0000001f0a047c24 */ /* 0x010fe2000f8e02ff */
[C---:B---3--:R-:W-:Y:S01]  /*287d0*/  SEL R3, R20.reuse, R64, !P3 ;  /* 0x0000004014037207 */ /* 0x048fe20005800000 */
[----:B------:R-:W-:Y:S01]  /*287e0*/  @P2 IMAD.MOV.U32 R5, RZ, RZ, R57 ;  /* 0x000000ffff052224 */ /* 0x000fe200078e0039 */
[----:B--2---:R-:W-:Y:S01]  /*287f0*/  STL [R1+0x1cd8], R39 ;  /* 0x001cd82701007387 */ /* 0x004fe20000100800 */
[----:B------:R-:W-:Y:S01]  /*28800*/  SEL R10, R20, R65, !P3 ;  /* 0x00000041140a7207 */ /* 0x000fe20005800000 */
[----:B------:R-:W2:Y:S02]  /*28810*/  LDCU UR31, c[0x0][0x3b0] ;  /* 0x00007600ff1f77ac */ /* 0x000ea40008000800 */
        /* <DEDUP_REMOVED lines=27> */
[C---:B-----5:R-:W-:Y:S01]  /*289d0*/  SEL R3, R20.reuse, R63, !P3 ;  /* 0x0000003f14037207 */ /* 0x060fe20005800000 */
[----:B------:R-:W-:Y:S01]  /*289e0*/  @P2 IMAD.MOV.U32 R5, RZ, RZ, R56 ;  /* 0x000000ffff052224 */ /* 0x000fe200078e0038 */
[----:B--2---:R-:W-:Y:S01]  /*289f0*/  STL [R1+0x1ce0], R37 ;  /* 0x001ce02501007387 */ /* 0x004fe20000100800 */
[----:B---3--:R-:W-:Y:S01]  /*28a00*/  SEL R10, R20, R64, !P3 ;  /* 0x00000040140a7207 */ /* 0x008fe20005800000 */
[----:B------:R-:W2:Y:S02]  /*28a10*/  LDCU UR35, c[0x0][0x3b0] ;  /* 0x00007600ff2377ac */ /* 0x000ea40008000800 */
[----:B------:R-:W3:Y:S04]  /*28a20*/  LDL.LU R63, [R1+0x44c] ;  /* 0x00044c00013f7983 */ /* 0x000ee80000300800 */
[----:B------:R4:W-:Y:S01]  /*28a30*/  STL [R1+0x428], R4 ;  /* 0x0004280401007387 */ /* 0x0009e20000100800 */
[----:B------:R-:W-:Y:S01]  /*28a40*/  IMAD R3, R3, UR36, RZ ;  /* 0x0000002403037c24 */ /* 0x000fe2000f8e02ff */
[----:B------:R-:W5:Y:S02]  /*28a50*/  LDCU UR36, c[0x0][0x3b0] ;  /* 0x00007600ff2477ac */ /* 0x000f640008000800 */
        /* <DEDUP_REMOVED lines=31> */
[----:B------:R-:W4:Y:S02]  /*28c50*/  LDCU UR39, c[0x0][0x3b0] ;  /* 0x00007600ff2777ac */ /* 0x000f240008000800 */
        /* <DEDUP_REMOVED lines=18> */
[----:B---3--:R-:W-:-:S05]  /*28d80*/  @P2 IMAD.MOV.U32 R4, RZ, RZ, R60 ;  /* 0x000000ffff042224 */ /* 0x008fca00078e003c */
[----:B------:R3:W2:Y:S04]  /*28d90*/  @P2 LDG.E.U8 R33, desc[UR20][R4.64] ;  /* 0x0000001404212981 */ /* 0x0006a8000c1e1100 */
[----:B------:R5:W-:Y:S04]  /*28da0*/  STL [R1+0x470], R3 ;  /* 0x0004700301007387 */ /* 0x000be80000100800 */
[----:B------:R-:W4:Y:S01]  /*28db0*/  LDL.LU R60, [R1+0x638] ;  /* 0x00063800013c7983 */ /* 0x000f220000300800 */
[----:B---3--:R-:W-:Y:S02]  /*28dc0*/  IMAD R4, R10, UR42, RZ ;  /* 0x0000002a0a047c24 */ /* 0x008fe4000f8e02ff */
[----:B------:R-:W-:Y:S01]  /*28dd0*/  @P2 IMAD.MOV.U32 R5, RZ, RZ, R57 ;  /* 0x000000ffff052224 */ /* 0x000fe200078e0039 */
[----:B--2---:R-:W-:Y:S01]  /*28de0*/  STL [R1+0x1cf0], R33 ;  /* 0x001cf02101007387 */ /* 0x004fe20000100800 */
[C---:B-----5:R-:W-:Y:S01]  /*28df0*/  SEL R3, R20.reuse, R58, !P3 ;  /* 0x0000003a14037207 */ /* 0x060fe20005800000 */
[----:B------:R-:W2:Y:S02]  /*28e00*/  LDCU UR42, c[0x0][0x3b0] ;  /* 0x00007600ff2a77ac */ /* 0x000ea40008000800 */
[----:B------:R-:W3:Y:S04]  /*28e10*/  LDL.LU R55, [R1+0x610] ;  /* 0x0006100001377983 */ /* 0x000ee80000300800 */
[----:B------:R5:W-:Y:S01]  /*28e20*/  STL [R1+0x46c], R4 ;  /* 0x00046c0401007387 */ /* 0x000be20000100800 */
[----:B------:R-:W-:Y:S01]  /*28e30*/  SEL R10, R20, R61, !P3 ;  /* 0x0000003d140a7207 */ /* 0x000fe20005800000 */
[----:B------:R-:W-:Y:S01]  /*28e40*/  IMAD R3, R3, UR43, RZ ;  /* 0x0000002b03037c24 */ /* 0x000fe2000f8e02ff */
[----:B------:R-:W0:Y:S01]  /*28e50*/  LDCU UR43, c[0x0][0x3b0] ;  /* 0x00007600ff2b77ac */ /* 0x000e220008000800 */
[----:B------:R-:W2:Y:S04]  /*28e60*/  LDL R58, [R1+0x1554] ;  /* 0x00155400013a7983 */ /* 0x000ea80000100800 */
[----:B------:R-:W2:Y:S01]  /*28e70*/  LDL R61, [R1+0x1558] ;  /* 0x00155800013d7983 */ /* 0x000ea20000100800 */
[----:B-----5:R-:W-:-:S05]  /*28e80*/  @P2 IMAD.MOV.U32 R4, RZ, RZ, R63 ;  /* 0x000000ffff042224 */ /* 0x020fca00078e003f */
[----:B------:R5:W2:Y:S04]  /*28e90*/  @P2 LDG.E.U8 R32, desc[UR20][R4.64] ;  /* 0x0000001404202981 */ /* 0x000aa8000c1e1100 */
[----:B------:R4:W-:Y:S04]  /*28ea0*/  STL [R1+0xcb4], R3 ;  /* 0x000cb40301007387 */ /* 0x0009e80000100800 */
[----:B------:R-:W3:Y:S01]  /*28eb0*/  LDL.LU R63, [R1+0x614] ;  /* 0x00061400013f7983 */ /* 0x000ee20000300800 */
[----:B-----5:R-:W-:Y:S01]  /*28ec0*/  IMAD R4, R10, UR44, RZ ;  /* 0x0000002c0a047c24 */ /* 0x020fe2000f8e02ff */
[C---:B----4-:R-:W-:Y:S01]  /*28ed0*/  SEL R3, R20.reuse, R64, !P3 ;  /* 0x0000004014037207 */ /* 0x050fe20005800000 */
[----:B------:R-:W-:Y:S01]  /*28ee0*/  @P2 IMAD.MOV.U32 R5, RZ, RZ, R59 ;  /* 0x000000ffff052224 */ /* 0x000fe200078e003b */
[----:B--2---:R-:W-:Y:S01]  /*28ef0*/  STL [R1+0x1cf4], R32 ;  /* 0x001cf42001007387 */ /* 0x004fe20000100800 */
[----:B------:R-:W-:Y:S01]  /*28f00*/  SEL R10, R20, R65, !P3 ;  /* 0x00000041140a7207 */ /* 0x000fe20005800000 */
[----:B------:R-:W2:Y:S02]  /*28f10*/  LDCU UR44, c[0x0][0x3b0] ;  /* 0x00007600ff2c77ac */ /* 0x000ea40008000800 */
[----:B------:R-:W4:Y:S04]  /*28f20*/  LDL.LU R64, [R1+0x618] ;  /* 0x0006180001407983 */ /* 0x000f280000300800 */
[----:B------:R5:W-:Y:S01]  /*28f30*/  STL [R1+0x478], R4 ;  /* 0x0004780401007387 */ /* 0x000be20000100800 */
[----:B------:R-:W-:Y:S01]  /*28f40*/  IMAD R3, R3, UR45, RZ ;  /* 0x0000002d03037c24 */ /* 0x000fe2000f8e02ff */
[----:B------:R-:W0:Y:S02]  /*28f50*/  LDCU UR45, c[0x0][0x3b0] ;  /* 0x00007600ff2d77ac */ /* 0x000e240008000800 */
[----:B------:R-:W2:Y:S04]  /*28f60*/  LDL R56, [R1+0x1564] ;  /* 0x0015640001387983 */ /* 0x000ea80000100800 */
[----:B------:R-:W2:Y:S01]  /*28f70*/  LDL R65, [R1+0x1568] ;  /* 0x0015680001417983 */ /* 0x000ea20000100800 */
[----:B-----5:R-:W-:-:S05]  /*28f80*/  @P2 IMAD.MOV.U32 R4, RZ, RZ, R14 ;  /* 0x000000ffff042224 */ /* 0x020fca00078e000e */
[----:B------:R5:W2:Y:S04]  /*28f90*/  @P2 LDG.E.U8 R31, desc[UR20][R4.64] ;  /* 0x00000014041f2981 */ /* 0x000aa8000c1e1100 */
[----:B------:R0:W-:Y:S04]  /*28fa0*/  STL [R1+0xcc4], R3 ;  /* 0x000cc40301007387 */ /* 0x0001e80000100800 */
[----:B------:R-:W3:Y:S01]  /*28fb0*/  LDL.LU R14, [R1+0x60c] ;  /* 0x00060c00010e7983 */ /* 0x000ee20000300800 */
[----:B-----5:R-:W-:Y:S02]  /*28fc0*/  IMAD R4, R10, UR46, RZ ;  /* 0x0000002e0a047c24 */ /* 0x020fe4000f8e02ff */
[----:B------:R-:W-:Y:S01]  /*28fd0*/  @P2 IMAD.MOV.U32 R5, RZ, RZ, R58 ;  /* 0x000000ffff052224 */ /* 0x000fe200078e003a */
[----:B--2---:R-:W-:Y:S01]  /*28fe0*/  STL [R1+0x1cf8], R31 ;  /* 0x001cf81f01007387 */ /* 0x004fe20000100800 */
[C---:B0-----:R-:W-:Y:S01]  /*28ff0*/  SEL R3, R20.reuse, R60, !P3 ;  /* 0x0000003c14037207 */ /* 0x041fe20005800000 */
[----:B------:R-:W0:Y:S02]  /*29000*/  LDCU UR46, c[0x0][0x3b0] ;  /* 0x00007600ff2e77ac */ /* 0x000e240008000800 */
[----:B------:R-:W2:Y:S04]  /*29010*/  LDL.LU R57, [R1+0x5e4] ;  /* 0x0005e40001397983 */ /* 0x000ea80000300800 */
[----:B------:R-:W5:Y:S04]  /*29020*/  LDL R59, [R1+0x1574] ;  /* 0x00157400013b7983 */ /* 0x000f680000100800 */
[----:B------:R0:W-:Y:S01]  /*29030*/  STL [R1+0xccc], R4 ;  /* 0x000ccc0401007387 */ /* 0x0001e20000100800 */
[----:B---3--:R-:W-:Y:S01]  /*29040*/  SEL R10, R20, R55, !P3 ;  /* 0x00000037140a7207 */ /* 0x008fe20005800000 */
[----:B------:R-:W-:Y:S01]  /*29050*/  IMAD R3, R3, UR47, RZ ;  /* 0x0000002f03037c24 */ /* 0x000fe2000f8e02ff */
[----:B------:R-:W3:Y:S01]  /*29060*/  LDCU UR47, c[0x0][0x3b0] ;  /* 0x00007600ff2f77ac */ /* 0x000ee20008000800 */
[----:B------:R-:W2:Y:S01]  /*29070*/  LDL R60, [R1+0x1578] ;  /* 0x00157800013c7983 */ /* 0x000ea20000100800 */
[----:B0-----:R-:W-:-:S05]  /*29080*/  @P2 IMAD.MOV.U32 R4, RZ, RZ, R61 ;  /* 0x000000ffff042224 */ /* 0x001fca00078e003d */
[----:B------:R0:W2:Y:S04]  /*29090*/  @P2 LDG.E.U8 R30, desc[UR20][R4.64] ;  /* 0x00000014041e2981 */ /* 0x0000a8000c1e1100 */
[----:B------:R1:W-:Y:S04]  /*290a0*/  STL [R1+0xcd4], R3 ;  /* 0x000cd40301007387 */ /* 0x0003e80000100800 */
[----:B------:R-:W3:Y:S01]  /*290b0*/  LDL.LU R61, [R1+0x5e8] ;  /* 0x0005e800013d7983 */ /* 0x000ee20000300800 */
[----:B0-----:R-:W-:Y:S01]  /*290c0*/  IMAD R4, R10, UR48, RZ ;  /* 0x000000300a047c24 */ /* 0x001fe2000f8e02ff */
[C---:B-1----:R-:W-:Y:S01]  /*290d0*/  SEL R3, R20.reuse, R63, !P3 ;  /* 0x0000003f14037207 */ /* 0x042fe20005800000 */
[----:B------:R-:W-:Y:S01]  /*290e0*/  @P2 IMAD.MOV.U32 R5, RZ, RZ, R56 ;  /* 0x000000ffff052224 */ /* 0x000fe200078e0038 */
[----:B--2---:R-:W-:Y:S01]  /*290f0*/  STL [R1+0x1cfc], R30 ;  /* 0x001cfc1e01007387 */ /* 0x004fe20000100800 */
[----:B----4-:R-:W-:Y:S01]  /*29100*/  SEL R10, R20, R64, !P3 ;  /* 0x00000040140a7207 */ /* 0x010fe20005800000 */
[----:B------:R-:W0:Y:S02]  /*29110*/  LDCU UR48, c[0x0][0x3b0] ;  /* 0x00007600ff3077ac */ /* 0x000e240008000800 */
[----:B------:R-:W2:Y:S04]  /*29120*/  LDL.LU R63, [R1+0x608] ;  /* 0x00060800013f7983 */ /* 0x000ea80000300800 */
[----:B------:R1:W-:Y:S01]  /*29130*/  STL [R1+0xcdc], R4 ;  /* 0x000cdc0401007387 */ /* 0x0003e20000100800 */
[----:B------:R-:W-:Y:S01]  /*29140*/  IMAD R3, R3, UR49, RZ ;  /* 0x0000003103037c24 */ /* 0x000fe2000f8e02ff */
[----:B------:R-:W4:Y:S02]  /*29150*/  LDCU UR49, c[0x0][0x3b0] ;  /* 0x00007600ff3177ac */ /* 0x000f240008000800 */
        /* <DEDUP_REMOVED lines=8> */
[----:B-----5:R-:W-:Y:S01]  /*291e0*/  @P2 IMAD.MOV.U32 R5, RZ, RZ, R59 ;  /* 0x000000ffff052224 */ /* 0x020fe200078e003b */
[----:B------:R-:W-:Y:S01]  /*291f0*/  SEL R10, R20, R57, !P3 ;  /* 0x00000039140a7207 */ /* 0x000fe20005800000 */
[----:B------:R-:W0:Y:S02]  /*29200*/  LDCU UR50, c[0x0][0x3b0] ;  /* 0x00007600ff3277ac */ /* 0x000e240008000800 */
[----:B------:R-:W-:Y:S01]  /*29210*/  IMAD R3, R3, UR51, RZ ;  /* 0x0000003303037c24 */ /* 0x000fe2000f8e02ff */
[----:B------:R-:W1:Y:S01]  /*29220*/  LDCU UR51, c[0x0][0x3b0] ;  /* 0x00007600ff3377ac */ /* 0x000e620008000800 */
[----:B--2---:R-:W-:Y:S04]  /*29230*/  STL [R1+0x1d00], R29 ;  /* 0x001d001d01007387 */ /* 0x004fe80000100800 */
[----:B------:R-:W2:Y:S04]  /*29240*/  LDL.LU R14, [R1+0x5d8] ;  /* 0x0005d800010e7983 */ /* 0x000ea80000300800 */
[----:B------:R5:W-:Y:S02]  /*29250*/  STL [R1+0xcec], R4 ;  /* 0x000cec0401007387 */ /* 0x000be40000100800 */
[----:B-----5:R-:W-:-:S05]  /*29260*/  @P2 IMAD.MOV.U32 R4, RZ, RZ, R60 ;  /* 0x000000ffff042224 */ /* 0x020fca00078e003c */
[----:B------:R5:W2:Y:S04]  /*29270*/  @P2 LDG.E.U8 R28, desc[UR20][R4.64] ;  /* 0x00000014041c2981 */ /* 0x000aa8000c1e1100 */
[----:B------:R3:W-:Y:S04]  /*29280*/  STL [R1+0xcf4], R3 ;  /* 0x000cf40301007387 */ /* 0x0007e80000100800 */
[----:B------:R-:W4:Y:S04]  /*29290*/  LDL R56, [R1+0x1594] ;  /* 0x0015940001387983 */ /* 0x000f280000100800 */
[----:B------:R-:W4:Y:S01]  /*292a0*/  LDL R57, [R1+0x1598] ;  /* 0x0015980001397983 */ /* 0x000f220000100800 */
[----:B-----5:R-:W-:-:S03]  /*292b0*/  IMAD R4, R10, UR52, RZ ;  /* 0x000000340a047c24 */ /* 0x020fc6000f8e02ff */
[----:B------:R-:W5:Y:S01]  /*292c0*/  LDL.LU R59, [R1+0x5dc] ;  /* 0x0005dc00013b7983 */ /* 0x000f620000300800 */
[----:B------:R-:W-:Y:S01]  /*292d0*/  @P2 IMAD.MOV.U32 R5, RZ, RZ, R58 ;  /* 0x000000ffff052224 */ /* 0x000fe200078e003a */
[C---:B---3--:R-:W-:Y:S01]  /*292e0*/  SEL R3, R20.reuse, R61, !P3 ;  /* 0x0000003d14037207 */ /* 0x048fe20005800000 */
[----:B------:R-:W3:Y:S01]  /*292f0*/  LDCU UR52, c[0x0][0x3b0] ;  /* 0x00007600ff3477ac */ /* 0x000ee20008000800 */
[----:B------:R-:W-:Y:S01]  /*29300*/  SEL R10, R20, R63, !P3 ;  /* 0x0000003f140a7207 */ /* 0x000fe20005800000 */
[----:B--2---:R-:W-:Y:S04]  /*29310*/  STL [R1+0x1d04], R28 ;  /* 0x001d041c01007387 */ /* 0x004fe80000100800 */
[----:B------:R2:W-:Y:S04]  /*29320*/  STL [R1+0xcfc], R4 ;  /* 0x000cfc0401007387 */ /* 0x0005e80000100800 */
[----:B------:R-:W3:Y:S04]  /*29330*/  LDL.LU R60, [R1+0x5d4] ;  /* 0x0005d400013c7983 */ /* 0x000ee80000300800 */
[----:B------:R-:W3:Y:S01]  /*29340*/  LDL R61, [R1+0x15a4] ;  /* 0x0015a400013d7983 */ /* 0x000ee20000100800 */
[----:B--2---:R-:W-:-:S03]  /*29350*/  @P2 IMAD.MOV.U32 R4, RZ, RZ, R64 ;  /* 0x000000ffff042224 */ /* 0x004fc600078e0040 */
[----:B------:R-:W2:Y:S04]  /*29360*/  LDL R63, [R1+0x15a8] ;  /* 0x0015a800013f7983 */ /* 0x000ea80000100800 */
[----:B------:R4:W2:Y:S02]  /*29370*/  @P2 LDG.E.U8 R27, desc[UR20][R4.64] ;  /* 0x00000014041b2981 */ /* 0x0008a4000c1e1100 */
[----:B----4-:R-:W-:Y:S02]  /*29380*/  @P2 IMAD.MOV.U32 R4, RZ, RZ, R57 ;  /* 0x000000ffff042224 */ /* 0x010fe400078e0039 */
[----:B------:R-:W-:-:S05]  /*29390*/  @P2 IMAD.MOV.U32 R5, RZ, RZ, R56 ;  /* 0x000000ffff052224 */ /* 0x000fca00078e0038 */
[----:B------:R-:W4:Y:S01]  /*293a0*/  @P2 LDG.E.U8 R26, desc[UR20][R4.64] ;  /* 0x00000014041a2981 */ /* 0x000f22000c1e1100 */
[----:B------:R-:W-:Y:S02]  /*293b0*/  IMAD R28, R3, UR53, RZ ;  /* 0x00000035031c7c24 */ /* 0x000fe4000f8e02ff */
[----:B------:R-:W-:Y:S01]  /*293c0*/  IMAD R29, R10, UR54, RZ ;  /* 0x000000360a1d7c24 */ /* 0x000fe2000f8e02ff */
[C---:B------:R-:W-:Y:S01]  /*293d0*/  SEL R3, R20.reuse, R65, !P3 ;  /* 0x0000004114037207 */ /* 0x040fe20005800000 */
[----:B------:R-:W0:Y:S01]  /*293e0*/  LDCU UR54, c[0x0][0x3b0] ;  /* 0x00007600ff3677ac */ /* 0x000e220008000800 */
[----:B------:R-:W-:Y:S01]  /*293f0*/  STL [R1+0x1d10], R28 ;  /* 0x001d101c01007387 */ /* 0x000fe20000100800 */
[C---:B------:R-:W-:Y:S02]  /*29400*/  SEL R10, R20.reuse, R14, !P3 ;  /* 0x0000000e140a7207 */ /* 0x040fe40005800000 */
[----:B------:R-:W-:Y:S01]  /*29410*/  IMAD R30, R3, UR55, RZ ;  /* 0x00000037031e7c24 */ /* 0x000fe2000f8e02ff */
[----:B-----5:R-:W-:Y:S01]  /*29420*/  SEL R3, R20, R59, !P3 ;  /* 0x0000003b14037207 */ /* 0x020fe20005800000 */
[----:B------:R-:W5:Y:S01]  /*29430*/  LDCU UR55, c[0x0][0x3b0] ;  /* 0x00007600ff3777ac */ /* 0x000f620008000800 */
[----:B------:R-:W-:-:S03]  /*29440*/  IMAD R31, R10, UR56, RZ ;  /* 0x000000380a1f7c24 */ /* 0x000fc6000f8e02ff */
[----:B------:R-:W-:Y:S01]  /*29450*/  IMAD R32, R3, UR57, RZ ;  /* 0x0000003903207c24 */ /* 0x000fe2000f8e02ff */
[----:B------:R-:W0:Y:S01]  /*29460*/  LDCU UR56, c[0x0][0x3b0] ;  /* 0x00007600ff3877ac */ /* 0x000e220008000800 */
[----:B------:R-:W0:Y:S01]  /*29470*/  LDCU UR53, c[0x0][0x3b0] ;  /* 0x00007600ff3577ac */ /* 0x000e220008000800 */
[----:B------:R-:W0:Y:S01]  /*29480*/  LDCU UR57, c[0x0][0x3b0] ;  /* 0x00007600ff3977ac */ /* 0x000e220008000800 */
[----:B--2---:R-:W-:Y:S04]  /*29490*/  STL [R1+0x1d08], R27 ;  /* 0x001d081b01007387 */ /* 0x004fe80000100800 */
[----:B------:R-:W2:Y:S04]  /*294a0*/  LDL.LU R64, [R1+0x498] ;  /* 0x0004980001407983 */ /* 0x000ea80000300800 */
[----:B------:R-:W-:Y:S04]  /*294b0*/  STL [R1+0x1d0c], R29 ;  /* 0x001d0c1d01007387 */ /* 0x000fe80000100800 */
[----:B------:R-:W2:Y:S04]  /*294c0*/  LDL.LU R65, [R1+0x48c] ;  /* 0x00048c0001417983 */ /* 0x000ea80000300800 */
[----:B------:R-:W2:Y:S04]  /*294d0*/  LDL R58, [R1+0x15b4] ;  /* 0x0015b400013a7983 */ /* 0x000ea80000100800 */
[----:B------:R-:W5:Y:S01]  /*294e0*/  LDL R14, [R1+0x15b8] ;  /* 0x0015b800010e7983 */ /* 0x000f620000100800 */
[----:B---3--:R-:W-:-:S03]  /*294f0*/  SEL R10, R20, R60, !P3 ;  /* 0x0000003c140a7207 */ /* 0x008fc60005800000 */
[----:B------:R3:W-:Y:S04]  /*29500*/  STL [R1+0x1d14], R30 ;  /* 0x001d141e01007387 */ /* 0x0007e80000100800 */
[----:B----4-:R-:W-:Y:S01]  /*29510*/  STL [R1+0x1d18], R26 ;  /* 0x001d181a01007387 */ /* 0x010fe20000100800 */
[----:B------:R-:W-:-:S03]  /*29520*/  @P2 IMAD.MOV.U32 R4, RZ, RZ, R63 ;  /* 0x000000ffff042224 */ /* 0x000fc600078e003f */
[----:B------:R-:W4:Y:S01]  /*29530*/  LDL.LU R59, [R1+0x488] ;  /* 0x00048800013b7983 */ /* 0x000f220000300800 */
[----:B------:R-:W-:-:S03]  /*29540*/  @P2 IMAD.MOV.U32 R5, RZ, RZ, R61 ;  /* 0x000000ffff052224 */ /* 0x000fc600078e003d */
[----:B------:R-:W-:Y:S04]  /*29550*/  STL [R1+0x1d1c], R31 ;  /* 0x001d1c1f01007387 */ /* 0x000fe80000100800 */
[----:B------:R-:W3:Y:S04]  /*29560*/  LDL.LU R60, [R1+0x480] ;  /* 0x00048000013c7983 */ /* 0x000ee80000300800 */
[----:B------:R-:W-:Y:S04]  /*29570*/  STL [R1+0x1d20], R32 ;  /* 0x001d202001007387 */ /* 0x000fe80000100800 */
[----:B------:R-:W3:Y:S04]  /*29580*/  LDL R61, [R1+0x5cc] ;  /* 0x0005cc00013d7983 */ /* 0x000ee80000100800 */
[----:B------:R-:W4:Y:S04]  /*29590*/  LDL R63, [R1+0x5d0] ;  /* 0x0005d000013f7983 */ /* 0x000f280000100800 */
[----:B------:R2:W4:Y:S02]  /*295a0*/  @P2 LDG.E.U8 R25, desc[UR20][R4.64] ;  /* 0x0000001404192981 */ /* 0x000524000c1e1100 */
[----:B--2---:R-:W-:-:S02]  /*295b0*/  @P2 IMAD.MOV.U32 R5, RZ, RZ, R58 ;  /* 0x000000ffff052224 */ /* 0x004fc400078e003a */
[----:B-----5:R-:W-:-:S05]  /*295c0*/  @P2 IMAD.MOV.U32 R4, RZ, RZ, R14 ;  /* 0x000000ffff042224 */ /* 0x020fca00078e000e */
[----:B------:R3:W2:Y:S02]  /*295d0*/  @P2 LDG.E.U8 R24, desc[UR20][R4.64] ;  /* 0x0000001404182981 */ /* 0x0006a4000c1e1100 */
[----:B---3--:R-:W-:Y:S02]  /*295e0*/  @P2 IMAD.MOV.U32 R5, RZ, RZ, R61 ;  /* 0x000000ffff052224 */ /* 0x008fe400078e003d */
[----:B----4-:R-:W-:-:S05]  /*295f0*/  @P2 IMAD.MOV.U32 R4, RZ, RZ, R63 ;  /* 0x000000ffff042224 */ /* 0x010fca00078e003f */
[----:B------:R-:W3:Y:S01]  /*29600*/  @P2 LDG.E.U8 R23, desc[UR20][R4.64] ;  /* 0x0000001404172981 */ /* 0x000ee2000c1e1100 */
[----:B------:R-:W-:Y:S01]  /*29610*/  SEL R3, R20, R64, !P3 ;  /* 0x0000004014037207 */ /* 0x000fe20005800000 */
[----:B------:R-:W-:Y:S02]  /*29620*/  IMAD R33, R10, UR58, RZ ;  /* 0x0000003a0a217c24 */ /* 0x000fe4000f8e02ff */
[----:B------:R-:W-:Y:S02]  /*29630*/  STL [R1+0x1d24], R25 ;  /* 0x001d241901007387 */ /* 0x000fe40000100800 */
[----:B------:R-:W-:Y:S01]  /*29640*/  IMAD R34, R3, UR59, RZ ;  /* 0x0000003b03227c24 */ /* 0x000fe2000f8e02ff */
[C---:B------:R-:W-:Y:S01]  /*29650*/  SEL R10, R20.reuse, R65, !P3 ;  /* 0x00000041140a7207 */ /* 0x040fe20005800000 */
[----:B------:R-:W4:Y:S01]  /*29660*/  LDL.LU R64, [R1+0x47c] ;  /* 0x00047c0001407983 */ /* 0x000f220000300800 */
[----:B------:R-:W-:Y:S01]  /*29670*/  SEL R3, R20, R59, !P3 ;  /* 0x0000003b14037207 */ /* 0x000fe20005800000 */
[----:B------:R-:W5:Y:S02]  /*29680*/  LDCU UR58, c[0x0][0x3b0] ;  /* 0x00007600ff3a77ac */ /* 0x000f640008000800 */
[----:B------:R-:W-:Y:S01]  /*29690*/  STL [R1+0x1d28], R33 ;  /* 0x001d282101007387 */ /* 0x000fe20000100800 */
[----:B------:R-:W0:Y:S03]  /*296a0*/  LDCU UR59, c[0x0][0x3b0] ;  /* 0x00007600ff3b77ac */ /* 0x000e260008000800 */
[----:B------:R-:W5:Y:S01]  /*296b0*/  LDL.LU R65, [R1+0x474] ;  /* 0x0004740001417983 */ /* 0x000f620000300800 */
[----:B------:R-:W-:-:S03]  /*296c0*/  IMAD R35, R10, UR60, RZ ;  /* 0x0000003c0a237c24 */ /* 0x000fc6000f8e02ff */
[----:B------:R-:W-:Y:S01]  /*296d0*/  STL [R1+0x1d2c], R34 ;  /* 0x001d2c2201007387 */ /* 0x000fe20000100800 */
[----:B------:R-:W-:Y:S01]  /*296e0*/  IMAD R36, R3, UR61, RZ ;  /* 0x0000003d03247c24 */ /* 0x000fe2000f8e02ff */
[----:B------:R-:W-:Y:S01]  /*296f0*/  SEL R10, R20, R60, !P3 ;  /* 0x0000003c140a7207 */ /* 0x000fe20005800000 */
[----:B------:R-:W0:Y:S01]  /*29700*/  LDCU UR61, c[0x0][0x3b0] ;  /* 0x00007600ff3d77ac */ /* 0x000e220008000800 */
[----:B------:R-:W5:Y:S01]  /*29710*/  LDL R55, [R1+0x62c] ;  /* 0x00062c0001377983 */ /* 0x000f620000100800 */
[----:B------:R-:W0:Y:S03]  /*29720*/  LDCU UR60, c[0x0][0x3b0] ;  /* 0x00007600ff3c77ac */ /* 0x000e260008000800 */
[----:B------:R-:W5:Y:S04]  /*29730*/  LDL R56, [R1+0x630] ;  /* 0x0006300001387983 */ /* 0x000f680000100800 */
[----:B------:R-:W5:Y:S04]  /*29740*/  LDL.LU R14, [R1+0x450] ;  /* 0x00045000010e7983 */ /* 0x000f680000300800 */
[----:B--2---:R-:W-:Y:S04]  /*29750*/  STL [R1+0x1d30], R24 ;  /* 0x001d301801007387 */ /* 0x004fe80000100800 */
[----:B------:R-:W2:Y:S04]  /*29760*/  LDL.LU R57, [R1+0x454] ;  /* 0x0004540001397983 */ /* 0x000ea80000300800 */
[----:B------:R-:W-:Y:S04]  /*29770*/  STL [R1+0x1d34], R35 ;  /* 0x001d342301007387 */ /* 0x000fe80000100800 */
[----:B------:R-:W2:Y:S04]  /*29780*/  LDL R58, [R1+0x11c4] ;  /* 0x0011c400013a7983 */ /* 0x000ea80000100800 */
[----:B------:R-:W2:Y:S04]  /*29790*/  LDL R59, [R1+0x11c8] ;  /* 0x0011c800013b7983 */ /* 0x000ea80000100800 */
[----:B------:R-:W-:Y:S04]  /*297a0*/  STL [R1+0x1d38], R36 ;  /* 0x001d382401007387 */ /* 0x000fe80000100800 */
[----:B------:R-:W2:Y:S04]  /*297b0*/  LDL.LU R60, [R1+0x45c] ;  /* 0x00045c00013c7983 */ /* 0x000ea80000300800 */
[----:B---3--:R-:W-:Y:S04]  /*297c0*/  STL [R1+0x1d3c], R23 ;  /* 0x001d3c1701007387 */ /* 0x008fe80000100800 */
[----:B------:R-:W3:Y:S01]  /*297d0*/  LDL.LU R61, [R1+0x460] ;  /* 0x00046000013d7983 */ /* 0x000ee20000300800 */
[----:B------:R-:W-:Y:S01]  /*297e0*/  IMAD R37, R10, UR62, RZ ;  /* 0x0000003e0a257c24 */ /* 0x000fe2000f8e02ff */
[----:B------:R-:W0:Y:S01]  /*297f0*/  LDCU UR62, c[0x0][0x3b0] ;  /* 0x00007600ff3e77ac */ /* 0x000e220008000800 */
[C---:B----4-:R-:W-:Y:S01]  /*29800*/  SEL R3, R20.reuse, R64, !P3 ;  /* 0x0000004014037207 */ /* 0x050fe20005800000 */
[----:B------:R-:W4:Y:S04]  /*29810*/  LDL R63, [R1+0x11dc] ;  /* 0x0011dc00013f7983 */ /* 0x000f280000100800 */
[----:B------:R-:W4:Y:S01]  /*29820*/  LDL R64, [R1+0x11e0] ;  /* 0x0011e00001407983 */ /* 0x000f220000100800 */
[----:B------:R-:W-:Y:S01]  /*29830*/  IMAD R38, R3, UR63, RZ ;  /* 0x0000003f03267c24 */ /* 0x000fe2000f8e02ff */
[----:B------:R-:W0:Y:S01]  /*29840*/  LDCU UR63, c[0x0][0x3b0] ;  /* 0x00007600ff3f77ac */ /* 0x000e220008000800 */
[----:B-----5:R-:W-:Y:S01]  /*29850*/  SEL R10, R20, R65, !P3 ;  /* 0x00000041140a7207 */ /* 0x020fe20005800000 */
[----:B------:R-:W-:Y:S04]  /*29860*/  STL [R1+0x1d40], R37 ;  /* 0x001d402501007387 */ /* 0x000fe80000100800 */
[----:B------:R-:W5:Y:S01]  /*29870*/  LDL.LU R65, [R1+0x464] ;  /* 0x0004640001417983 */ /* 0x000f620000300800 */
[----:B------:R-:W-:-:S02]  /*29880*/  @P2 IMAD.MOV.U32 R5, RZ, RZ, R55 ;  /* 0x000000ffff052224 */ /* 0x000fc400078e0037 */
[----:B------:R-:W-:Y:S01]  /*29890*/  @P2 IMAD.MOV.U32 R4, RZ, RZ, R56 ;  /* 0x000000ffff042224 */ /* 0x000fe200078e0038 */
[----:B------:R-:W-:Y:S01]  /*298a0*/  SEL R3, R20, R14, !P3 ;  /* 0x0000000e14037207 */ /* 0x000fe20005800000 */
[----:B------:R-:W-:Y:S01]  /*298b0*/  IMAD R39, R10, UR64, RZ ;  /* 0x000000400a277c24 */ /* 0x000fe2000f8e02ff */
[----:B------:R-:W5:Y:S01]  /*298c0*/  LDL.LU R14, [R1+0x444] ;  /* 0x00044400010e7983 */ /* 0x000f620000300800 */
[----:B------:R-:W0:Y:S03]  /*298d0*/  LDCU UR64, c[0x0][0x3b0] ;  /* 0x00007600ff4077ac */ /* 0x000e260008000800 */
[----:B------:R-:W5:Y:S04]  /*298e0*/  LDL R54, [R1+0x11f4] ;  /* 0x0011f40001367983 */ /* 0x000f680000100800 */
[----:B------:R-:W5:Y:S04]  /*298f0*/  LDL R55, [R1+0x11f8] ;  /* 0x0011f80001377983 */ /* 0x000f680000100800 */
[----:B------:R0:W5:Y:S04]  /*29900*/  @P2 LDG.E.U8 R22, desc[UR20][R4.64] ;  /* 0x0000001404162981 */ /* 0x000168000c1e1100 */
[----:B------:R-:W5:Y:S01]  /*29910*/  LDL.LU R56, [R1+0x434] ;  /* 0x0004340001387983 */ /* 0x000f620000300800 */
[----:B------:R-:W-:Y:S01]  /*29920*/  IMAD R40, R3, UR65, RZ ;  /* 0x0000004103287c24 */ /* 0x000fe2000f8e02ff */
[----:B------:R-:W0:Y:S01]  /*29930*/  LDCU UR65, c[0x0][0x3b0] ;  /* 0x00007600ff4177ac */ /* 0x000e220008000800 */
[----:B--2---:R-:W-:-:S02]  /*29940*/  SEL R10, R20, R57, !P3 ;  /* 0x00000039140a7207 */ /* 0x004fc40005800000 */
[----:B------:R-:W2:Y:S01]  /*29950*/  LDL.LU R57, [R1+0x420] ;  /* 0x0004200001397983 */ /* 0x000ea20000300800 */
[----:B0-----:R-:W-:-:S03]  /*29960*/  @P2 IMAD.MOV.U32 R5, RZ, RZ, R58 ;  /* 0x000000ffff052224 */ /* 0x001fc600078e003a */
[----:B------:R-:W2:Y:S01]  /*29970*/  LDL R58, [R1+0x120c] ;  /* 0x00120c00013a7983 */ /* 0x000ea20000100800 */
[----:B------:R-:W-:-:S03]  /*29980*/  @P2 IMAD.MOV.U32 R4, RZ, RZ, R59 ;  /* 0x000000ffff042224 */ /* 0x000fc600078e003b */
[----:B------:R-:W2:Y:S01]  /*29990*/  LDL.LU R59, [R1+0x3fc] ;  /* 0x0003fc00013b7983 */ /* 0x000ea20000300800 */
[----:B------:R-:W-:Y:S01]  /*299a0*/  IMAD R41, R10, UR66, RZ ;  /* 0x000000420a297c24 */ /* 0x000fe2000f8e02ff */
[----:B------:R-:W0:Y:S02]  /*299b0*/  LDCU UR66, c[0x0][0x3b0] ;  /* 0x00007600ff4277ac */ /* 0x000e240008000800 */
[----:B------:R4:W2:Y:S01]  /*299c0*/  @P2 LDG.E.U8 R21, desc[UR20][R4.64] ;  /* 0x0000001404152981 */ /* 0x0008a2000c1e1100 */
[----:B------:R-:W-:-:S03]  /*299d0*/  SEL R3, R20, R60, !P3 ;  /* 0x0000003c14037207 */ /* 0x000fc60005800000 */
[----:B------:R-:W2:Y:S01]  /*299e0*/  LDL.LU R60, [R1+0x3f8] ;  /* 0x0003f800013c7983 */ /* 0x000ea20000300800 */
[----:B---3--:R-:W-:-:S03]  /*299f0*/  SEL R10, R20, R61, !P3 ;  /* 0x0000003d140a7207 */ /* 0x008fc60005800000 */
[----:B------:R-:W3:Y:S01]  /*29a00*/  LDL.LU R61, [R1+0x400] ;  /* 0x00040000013d7983 */ /* 0x000ee20000300800 */
[----:B----4-:R-:W-:Y:S02]  /*29a10*/  @P2 IMAD.MOV.U32 R5, RZ, RZ, R63 ;  /* 0x000000ffff052224 */ /* 0x010fe400078e003f */
[----:B------:R-:W-:Y:S01]  /*29a20*/  @P2 IMAD.MOV.U32 R4, RZ, RZ, R64 ;  /* 0x000000ffff042224 */ /* 0x000fe200078e0040 */
[----:B------:R-:W4:Y:S04]  /*29a30*/  LDL.LU R63, [R1+0x3e4] ;  /* 0x0003e400013f7983 */ /* 0x000f280000300800 */
[----:B------:R0:W3:Y:S01]  /*29a40*/  @P2 LDG.E.U8 R19, desc[UR20][R4.64] ;  /* 0x0000001404132981 */ /* 0x0000e2000c1e1100 */
[----:B------:R-:W-:Y:S01]  /*29a50*/  IMAD R42, R3, UR67, RZ ;  /* 0x00000043032a7c24 */ /* 0x000fe2000f8e02ff */
[----:B------:R-:W0:Y:S01]  /*29a60*/  LDCU UR67, c[0x0][0x3b0] ;  /* 0x00007600ff4377ac */ /* 0x000e220008000800 */
[----:B------:R-:W-:Y:S01]  /*29a70*/  IMAD R43, R10, UR68, RZ ;  /* 0x000000440a2b7c24 */ /* 0x000fe2000f8e02ff */
[----:B-----5:R-:W-:Y:S01]  /*29a80*/  SEL R3, R20, R65, !P3 ;  /* 0x0000004114037207 */ /* 0x020fe20005800000 */
[----:B------:R-:W5:Y:S01]  /*29a90*/  LDL.LU R64, [R1+0x678] ;  /* 0x0006780001407983 */ /* 0x000f620000300800 */
[----:B------:R-:W1:Y:S03]  /*29aa0*/  LDCU UR68, c[0x0][0x3b0] ;  /* 0x00007600ff4477ac */ /* 0x000e660008000800 */
[----:B------:R-:W3:Y:S01]  /*29ab0*/  LDL R65, [R1+0x165c] ;  /* 0x00165c0001417983 */ /* 0x000ee20000100800 */
[----:B0-----:R-:W-:-:S02]  /*29ac0*/  @P2 IMAD.MOV.U32 R5, RZ, RZ, R54 ;  /* 0x000000ffff052224 */ /* 0x001fc400078e0036 */
[----:B------:R-:W-:Y:S01]  /*29ad0*/  @P2 IMAD.MOV.U32 R4, RZ, RZ, R55 ;  /* 0x000000ffff042224 */ /* 0x000fe200078e0037 */
[----:B------:R-:W-:Y:S02]  /*29ae0*/  SEL R10, R20, R14, !P3 ;  /* 0x0000000e140a7207 */ /* 0x000fe40005800000 */
[----:B------:R-:W4:Y:S04]  /*29af0*/  LDL R14, [R1+0x1660] ;  /* 0x00166000010e7983 */ /* 0x000f280000100800 */
[----:B------:R0:W4:Y:S02]  /*29b00*/  @P2 LDG.E.U8 R18, desc[UR20][R4.64] ;  /* 0x0000001404122981 */ /* 0x000124000c1e1100 */
[----:B0-----:R-:W-:Y:S02]  /*29b10*/  @P2 IMAD.MOV.U32 R4, RZ, RZ, R0 ;  /* 0x000000ffff042224 */ /* 0x001fe400078e0000 */
[----:B------:R-:W5:Y:S01]  /*29b20*/  LDL.LU R0, [R1+0x1d4c] ;  /* 0x001d4c0001007983 */ /* 0x000f620000300800 */
[----:B------:R-:W-:Y:S01]  /*29b30*/  IMAD R45, R10, UR70, RZ ;  /* 0x000000460a2d7c24 */ /* 0x000fe2000f8e02ff */
[----:B------:R-:W0:Y:S01]  /*29b40*/  LDCU UR70, c[0x0][0x3b0] ;  /* 0x00007600ff4677ac */ /* 0x000e220008000800 */
[----:B------:R-:W-:Y:S01]  /*29b50*/  IMAD R44, R3, UR69, RZ ;  /* 0x00000045032c7c24 */ /* 0x000fe2000f8e02ff */
[----:B------:R-:W-:Y:S01]  /*29b60*/  SEL R3, R20, R56, !P3 ;  /* 0x0000003814037207 */ /* 0x000fe20005800000 */
[----:B------:R-:W0:Y:S04]  /*29b70*/  LDCU UR69, c[0x0][0x3b0] ;  /* 0x00007600ff4577ac */ /* 0x000e280008000800 */
[----:B------:R-:W-:Y:S01]  /*29b80*/  IMAD R46, R3, UR71, RZ ;  /* 0x00000047032e7c24 */ /* 0x000fe2000f8e02ff */
[----:B------:R-:W0:Y:S01]  /*29b90*/  LDCU UR71, c[0x0][0x3b0] ;  /* 0x00007600ff4777ac */ /* 0x000e220008000800 */
[----:B--2---:R-:W-:-:S05]  /*29ba0*/  @P2 IMAD.MOV.U32 R5, RZ, RZ, R58 ;  /* 0x000000ffff052224 */ /* 0x004fca00078e003a */
[----:B------:R2:W5:Y:S01]  /*29bb0*/  @P2 LDG.E.U8 R17, desc[UR20][R4.64] ;  /* 0x0000001404112981 */ /* 0x000562000c1e1100 */
[C---:B------:R-:W-:Y:S01]  /*29bc0*/  SEL R10, R20.reuse, R57, !P3 ;  /* 0x00000039140a7207 */ /* 0x040fe20005800000 */
[----:B--2---:R-:W-:Y:S02]  /*29bd0*/  @P2 IMAD.MOV.U32 R5, RZ, RZ, R76 ;  /* 0x000000ffff052224 */ /* 0x004fe400078e004c */
[----:B------:R-:W-:Y:S01]  /*29be0*/  @P2 IMAD.MOV.U32 R4, RZ, RZ, R74 ;  /* 0x000000ffff042224 */ /* 0x000fe200078e004a */
        /* <DEDUP_REMOVED lines=10> */
[----:B------:R-:W2:Y:S01]  /*29c90*/  LDL.LU R59, [R1+0x1c] ;  /* 0x00001c00013b7983 */ /* 0x000ea20000300800 */
[----:B------:R-:W-:Y:S01]  /*29ca0*/  IMAD R47, R10, UR72, RZ ;  /* 0x000000480a2f7c24 */ /* 0x000fe2000f8e02ff */
[C---:B------:R-:W-:Y:S01]  /*29cb0*/  SEL R10, R20.reuse, R60, !P3 ;  /* 0x0000003c140a7207 */ /* 0x040fe20005800000 */
[----:B------:R-:W-:Y:S01]  /*29cc0*/  IMAD R48, R3, UR73, RZ ;  /* 0x0000004903307c24 */ /* 0x000fe2000f8e02ff */
[----:B------:R-:W2:Y:S01]  /*29cd0*/  LDL.LU R60, [R1+0x18] ;  /* 0x00001800013c7983 */ /* 0x000ea20000300800 */
[----:B---3--:R-:W-:Y:S01]  /*29ce0*/  SEL R3, R20, R61, !P3 ;  /* 0x0000003d14037207 */ /* 0x008fe20005800000 */
[----:B------:R-:W3:Y:S02]  /*29cf0*/  LDCU UR72, c[0x0][0x3b0] ;  /* 0x00007600ff4877ac */ /* 0x000ee40008000800 */
[----:B------:R-:W3:Y:S04]  /*29d00*/  LDL.LU R61, [R1+0x14] ;  /* 0x00001400013d7983 */ /* 0x000ee80000300800 */
[----:B------:R4:W3:Y:S01]  /*29d10*/  @P2 LDG.E.U8 R16, desc[UR20][R4.64] ;  /* 0x0000001404102981 */ /* 0x0008e2000c1e1100 */
[----:B------:R-:W-:Y:S01]  /*29d20*/  IMAD R49, R10, UR74, RZ ;  /* 0x0000004a0a317c24 */ /* 0x000fe2000f8e02ff */
[----:B------:R-:W0:Y:S02]  /*29d30*/  LDCU UR73, c[0x0][0x3b0] ;  /* 0x00007600ff4977ac */ /* 0x000e240008000800 */
[----:B------:R-:W3:Y:S01]  /*29d40*/  LDL.LU R52, [R1+0x10] ;  /* 0x0000100001347983 */ /* 0x000ee20000300800 */
[----:B------:R-:W-:-:S02]  /*29d50*/  IMAD R50, R3, UR75, RZ ;  /* 0x0000004b03327c24 */ /* 0x000fc4000f8e02ff */
[----:B----4-:R-:W-:Y:S01]  /*29d60*/  @P0 IMAD.MOV.U32 R4, RZ, RZ, R14 ;  /* 0x000000ffff040224 */ /* 0x010fe200078e000e */
[----:B------:R-:W4:Y:S01]  /*29d70*/  LDL.LU R53, [R1+0xc] ;  /* 0x00000c0001357983 */ /* 0x000f220000300800 */
[----:B------:R-:W-:Y:S01]  /*29d80*/  @P0 IMAD.MOV.U32 R5, RZ, RZ, R65 ;  /* 0x000000ffff050224 */ /* 0x000fe200078e0041 */
[C---:B-----5:R-:W-:Y:S01]  /*29d90*/  SEL R3, R20.reuse, R64, !P3 ;  /* 0x0000004014037207 */ /* 0x060fe20005800000 */
[----:B------:R-:W5:Y:S03]  /*29da0*/  LDCU UR74, c[0x0][0x3b0] ;  /* 0x00007600ff4a77ac */ /* 0x000f660008000800 */
[----:B------:R0:W3:Y:S01]  /*29db0*/  @P0 LDG.E.U8 R15, desc[UR20][R4.64] ;  /* 0x00000014040f0981 */ /* 0x0000e2000c1e1100 */
[----:B------:R-:W-:Y:S01]  /*29dc0*/  SEL R10, R20, R63, !P3 ;  /* 0x0000003f140a7207 */ /* 0x000fe20005800000 */
[C---:B------:R-:W-:Y:S01]  /*29dd0*/  VIADD R14, R0.reuse, 0x1d4 ;  /* 0x000001d4000e7836 */ /* 0x040fe20000000000 */
[----:B------:R-:W1:Y:S01]  /*29de0*/  LDCU UR75, c[0x0][0x3b0] ;  /* 0x00007600ff4b77ac */ /* 0x000e620008000800 */
[----:B------:R1:W-:Y:S01]  /*29df0*/  STL [R1+0x17ec], R0 ;  /* 0x0017ec0001007387 */ /* 0x0003e20000100800 */
[----:B------:R-:W-:-:S02]  /*29e00*/  VIADD R65, R0, 0x1d5 ;  /* 0x000001d500417836 */ /* 0x000fc40000000000 */
[----:B0-----:R-:W-:Y:S02]  /*29e10*/  IMAD R4, R3, UR5, RZ ;  /* 0x0000000503047c24 */ /* 0x001fe4000f8e02ff */
[C---:B------:R-:W-:Y:S02]  /*29e20*/  VIADD R3, R0.reuse, 0x1d2 ;  /* 0x000001d200037836 */ /* 0x040fe40000000000 */
[----:B------:R-:W-:Y:S01]  /*29e30*/  VIADD R5, R0, 0x1d3 ;  /* 0x000001d300057836 */ /* 0x000fe20000000000 */
[----:B------:R-:W-:-:S04]  /*29e40*/  IADD3 R63, P0, PT, R4, R7, RZ ;  /* 0x00000007043f7210 */ /* 0x000fc80007f1e0ff */
[----:B------:R-:W-:Y:S01]  /*29e50*/  LEA.HI.X.SX32 R64, R4, R6, 0x1, P0 ;  /* 0x0000000604407211 */ /* 0x000fe200000f0eff */
[----:B------:R-:W-:Y:S01]  /*29e60*/  IMAD R51, R10, UR76, RZ ;  /* 0x0000004c0a337c24 */ /* 0x000fe2000f8e02ff */
[----:B------:R-:W0:Y:S01]  /*29e70*/  LDCU UR76, c[0x0][0x3b0] ;  /* 0x00007600ff4c77ac */ /* 0x000e220008000800 */
[----:B--2---:R-:W-:Y:S02]  /*29e80*/  @!P6 IMAD.MOV R76, RZ, RZ, -R76 ;  /* 0x000000ffff4ce224 */ /* 0x004fe400078e0a4c */
[----:B------:R-:W-:-:S03]  /*29e90*/  @!P5 IMAD.MOV R74, RZ, RZ, -R74 ;  /* 0x000000ffff4ad224 */ /* 0x000fc600078e0a4a */
[----:B------:R-:W-:Y:S01]  /*29ea0*/  STL [R1+0x17f0], R76 ;  /* 0x0017f04c01007387 */ /* 0x000fe20000100800 */
[----:B-1----:R-:W-:-:S03]  /*29eb0*/  IADD3 R0, P6, PT, R57, R7, RZ ;  /* 0x0000000739007210 */ /* 0x002fc60007fde0ff */
[----:B------:R-:W-:Y:S04]  /*29ec0*/  STL [R1+0x17f4], R74 ;  /* 0x0017f44a01007387 */ /* 0x000fe80000100800 */
[----:B------:R-:W2:Y:S04]  /*29ed0*/  LDL.LU R55, [R1+0x8] ;  /* 0x0000080001377983 */ /* 0x000ea80000300800 */
[----:B------:R-:W-:Y:S04]  /*29ee0*/  STL [R1+0x11b8], R63 ;  /* 0x0011b83f01007387 */ /* 0x000fe80000100800 */
[----:B------:R1:W-:Y:S04]  /*29ef0*/  STL [R1+0x5d8], R0 ;  /* 0x0005d80001007387 */ /* 0x0003e80000100800 */
[----:B------:R-:W5:Y:S01]  /*29f00*/  LDL.LU R56, [R1+0x4] ;  /* 0x0000040001387983 */ /* 0x000f620000300800 */
[----:B-1----:R-:W-:-:S02]  /*29f10*/  IADD3 R0, P5, PT, R30, R7, RZ ;  /* 0x000000071e007210 */ /* 0x002fc40007fbe0ff */
[----:B------:R-:W-:-:S03]  /*29f20*/  LEA.HI.X.SX32 R4, R57, R6, 0x1, P6 ;  /* 0x0000000639047211 */ /* 0x000fc600030f0eff */
[----:B------:R1:W-:Y:S04]  /*29f30*/  STL [R1+0x5e0], R0 ;  /* 0x0005e00001007387 */ /* 0x0003e80000100800 */
[----:B------:R-:W5:Y:S01]  /*29f40*/  LDL.LU R57, [R1] ;  /* 0x0000000001397983 */ /* 0x000f620000300800 */
[----:B-1----:R-:W-:Y:S02]  /*29f50*/  IADD3 R0, P0, PT, R29, R7, RZ ;  /* 0x000000071d007210 */ /* 0x002fe40007f1e0ff */
[----:B------:R-:W-:-:S03]  /*29f60*/  LEA.HI.X.SX32 R10, R30, R6, 0x1, P5 ;  /* 0x000000061e0a7211 */ /* 0x000fc600028f0eff */
[----:B------:R1:W-:Y:S04]  /*29f70*/  STL [R1+0x5e8], R0 ;  /* 0x0005e80001007387 */ /* 0x0003e80000100800 */
[----:B------:R0:W-:Y:S01]  /*29f80*/  STL [R1+0x5d4], R4 ;  /* 0x0005d40401007387 */ /* 0x0001e20000100800 */
[----:B-1----:R-:W-:-:S03]  /*29f90*/  IADD3 R0, P6, PT, R54, R7, RZ ;  /* 0x0000000736007210 */ /* 0x002fc60007fde0ff */
[----:B------:R-:W-:Y:S04]  /*29fa0*/  STL [R1+0x11b4], R64 ;  /* 0x0011b44001007387 */ /* 0x000fe80000100800 */
[----:B------:R1:W-:Y:S01]  /*29fb0*/  STL [R1+0x610], R0 ;  /* 0x0006100001007387 */ /* 0x0003e20000100800 */
[----:B0-----:R-:W-:-:S03]  /*29fc0*/  LEA.HI.X.SX32 R4, R29, R6, 0x1, P0 ;  /* 0x000000061d047211 */ /* 0x001fc600000f0eff */
[----:B------:R0:W-:Y:S01]  /*29fd0*/  STL [R1+0x5dc], R10 ;  /* 0x0005dc0a01007387 */ /* 0x0001e20000100800 */
[-C--:B-1----:R-:W-:Y:S02]  /*29fe0*/  IADD3 R0, P5, PT, R58, R7.reuse, RZ ;  /* 0x000000073a007210 */ /* 0x082fe40007fbe0ff */
[----:B0-----:R-:W-:-:S03]  /*29ff0*/  IADD3 R10, P0, PT, R27, R7, RZ ;  /* 0x000000071b0a7210 */ /* 0x001fc60007f1e0ff */
[----:B------:R0:W-:Y:S04]  /*2a000*/  STL [R1+0x618], R0 ;  /* 0x0006180001007387 */ /* 0x0001e80000100800 */
[----:B------:R1:W-:Y:S04]  /*2a010*/  STL [R1+0x5e4], R4 ;  /* 0x0005e40401007387 */ /* 0x0003e80000100800 */
[----:B------:R-:W-:Y:S01]  /*2a020*/  STL [R1+0x638], R10 ;  /* 0x0006380a01007387 */ /* 0x000fe20000100800 */
[----:B0-----:R-:W-:-:S03]  /*2a030*/  LEA.HI.X.SX32 R0, R54, R6, 0x1, P6 ;  /* 0x0000000636007211 */ /* 0x001fc600030f0eff */
[----:B------:R-:W5:Y:S01]  /*2a040*/  LDL.LU R54, [R1+0x40] ;  /* 0x0000400001367983 */ /* 0x000f620000300800 */
[----:B-1----:R-:W-:-:S03]  /*2a050*/  IADD3 R4, P6, PT, R28, R7, RZ ;  /* 0x000000071c047210 */ /* 0x002fc60007fde0ff */
[----:B------:R0:W-:Y:S04]  /*2a060*/  STL [R1+0x60c], R0 ;  /* 0x00060c0001007387 */ /* 0x0001e80000100800 */
[----:B------:R1:W-:Y:S01]  /*2a070*/  STL [R1+0x640], R4 ;  /* 0x0006400401007387 */ /* 0x0003e20000100800 */
[----:B0-----:R-:W-:-:S03]  /*2a080*/  LEA.HI.X.SX32 R0, R58, R6, 0x1, P5 ;  /* 0x000000063a007211 */ /* 0x001fc600028f0eff */
[----:B------:R-:W5:Y:S01]  /*2a090*/  LDL.LU R58, [R1+0x44] ;  /* 0x00004400013a7983 */ /* 0x000f620000300800 */
[----:B-1----:R-:W-:-:S03]  /*2a0a0*/  IADD3 R4, P5, PT, R59, R7, RZ ;  /* 0x000000073b047210 */ /* 0x002fc60007fbe0ff */
[----:B------:R0:W-:Y:S01]  /*2a0b0*/  STL [R1+0x614], R0 ;  /* 0x0006140001007387 */ /* 0x0001e20000100800 */
[----:B------:R-:W-:-:S03]  /*2a0c0*/  LEA.HI.X.SX32 R10, R28, R6, 0x1, P6 ;  /* 0x000000061c0a7211 */ /* 0x000fc600030f0eff */
[----:B------:R1:W-:Y:S01]  /*2a0d0*/  STL [R1+0x648], R4 ;  /* 0x0006480401007387 */ /* 0x0003e20000100800 */
[----:B0-----:R-:W-:Y:S02]  /*2a0e0*/  LEA.HI.X.SX32 R0, R27, R6, 0x1, P0 ;  /* 0x000000061b007211 */ /* 0x001fe400000f0eff */
[----:B-1----:R-:W-:-:S03]  /*2a0f0*/  IADD3 R4, P0, PT, R60, R7, RZ ;  /* 0x000000073c047210 */ /* 0x002fc60007f1e0ff */
[----:B------:R3:W-:Y:S04]  /*2a100*/  STL [R1+0x634], R0 ;  /* 0x0006340001007387 */ /* 0x0007e80000100800 */
[----:B------:R0:W-:Y:S04]  /*2a110*/  STL [R1+0x650], R4 ;  /* 0x0006500401007387 */ /* 0x0001e80000100800 */
[----:B------:R-:W-:Y:S01]  /*2a120*/  STL [R1+0x63c], R10 ;  /* 0x00063c0a01007387 */ /* 0x000fe20000100800 */
[----:B---3--:R-:W-:Y:S02]  /*2a130*/  IADD3 R0, P6, PT, R61, R7, RZ ;  /* 0x000000073d007210 */ /* 0x008fe40007fde0ff */
[----:B0-----:R-:W-:-:S02]  /*2a140*/  LEA.HI.X.SX32 R4, R59, R6, 0x1, P5 ;  /* 0x000000063b047211 */ /* 0x001fc400028f0eff */
[----:B------:R-:W3:Y:S04]  /*2a150*/  LDL.LU R59, [R1+0x48] ;  /* 0x00004800013b7983 */ /* 0x000ee80000300800 */
[----:B------:R0:W-:Y:S04]  /*2a160*/  STL [R1+0x658], R0 ;  /* 0x0006580001007387 */ /* 0x0001e80000100800 */
[----:B------:R1:W-:Y:S01]  /*2a170*/  STL [R1+0x644], R4 ;  /* 0x0006440401007387 */ /* 0x0003e20000100800 */
[----:B0-----:R-:W-:Y:S02]  /*2a180*/  IADD3 R0, P5, PT, R52, R7, RZ ;  /* 0x0000000734007210 */ /* 0x001fe40007fbe0ff */
[----:B-1----:R-:W-:-:S02]  /*2a190*/  LEA.HI.X.SX32 R4, R60, R6, 0x1, P0 ;  /* 0x000000063c047211 */ /* 0x002fc400000f0eff */
[----:B------:R-:W3:Y:S04]  /*2a1a0*/  LDL.LU R60, [R1+0x50] ;  /* 0x00005000013c7983 */ /* 0x000ee80000300800 */
[----:B------:R4:W-:Y:S04]  /*2a1b0*/  STL [R1+0x668], R0 ;  /* 0x0006680001007387 */ /* 0x0009e80000100800 */
[----:B------:R0:W-:Y:S01]  /*2a1c0*/  STL [R1+0x64c], R4 ;  /* 0x00064c0401007387 */ /* 0x0001e20000100800 */
[----:B----4-:R-:W-:Y:S02]  /*2a1d0*/  IADD3 R0, P0, PT, R53, R7, RZ ;  /* 0x0000000735007210 */ /* 0x010fe40007f1e0ff */
[----:B0-----:R-:W-:-:S02]  /*2a1e0*/  LEA.HI.X.SX32 R4, R61, R6, 0x1, P6 ;  /* 0x000000063d047211 */ /* 0x001fc400030f0eff */
[----:B------:R-:W4:Y:S04]  /*2a1f0*/  LDL.LU R61, [R1+0x54] ;  /* 0x00005400013d7983 */ /* 0x000f280000300800 */
[----:B------:R-:W-:Y:S04]  /*2a200*/  STL [R1+0x670], R0 ;  /* 0x0006700001007387 */ /* 0x000fe80000100800 */
[----:B------:R0:W-:Y:S04]  /*2a210*/  STL [R1+0x654], R4 ;  /* 0x0006540401007387 */ /* 0x0001e80000100800 */
[----:B------:R-:W4:Y:S01]  /*2a220*/  LDL.LU R29, [R1+0x58] ;  /* 0x00005800011d7983 */ /* 0x000f220000300800 */
[----:B0-----:R-:W-:-:S02]  /*2a230*/  LEA.HI.X.SX32 R4, R52, R6, 0x1, P5 ;  /* 0x0000000634047211 */ /* 0x001fc400028f0eff */
[----:B--2---:R-:W-:-:S05]  /*2a240*/  IADD3 R0, P6, PT, R55, R7, RZ ;  /* 0x0000000737007210 */ /* 0x004fca0007fde0ff */
[----:B------:R5:W-:Y:S04]  /*2a250*/  STL [R1+0x678], R0 ;  /* 0x0006780001007387 */ /* 0x000be80000100800 */
[----:B------:R0:W-:Y:S04]  /*2a260*/  STL [R1+0x664], R4 ;  /* 0x0006640401007387 */ /* 0x0001e80000100800 */
[----:B------:R-:W2:Y:S01]  /*2a270*/  LDL.LU R27, [R1+0x5c] ;  /* 0x00005c00011b7983 */ /* 0x000ea20000300800 */
[----:B-----5:R-:W-:Y:S02]  /*2a280*/  IADD3 R0, P5, PT, R56, R7, RZ ;  /* 0x0000000738007210 */ /* 0x020fe40007fbe0ff */
[----:B0-----:R-:W-:-:S03]  /*2a290*/  LEA.HI.X.SX32 R4, R53, R6, 0x1, P0 ;  /* 0x0000000635047211 */ /* 0x001fc600000f0eff */
[----:B------:R0:W-:Y:S04]  /*2a2a0*/  STL [R1+0x680], R0 ;  /* 0x0006800001007387 */ /* 0x0001e80000100800 */
[----:B------:R1:W-:Y:S04]  /*2a2b0*/  STL [R1+0x66c], R4 ;  /* 0x00066c0401007387 */ /* 0x0003e80000100800 */
[----:B------:R-:W5:Y:S01]  /*2a2c0*/  LDL.LU R28, [R1+0x60] ;  /* 0x00006000011c7983 */ /* 0x000f620000300800 */
[----:B0-----:R-:W-:Y:S02]  /*2a2d0*/  IADD3 R0, P0, PT, R57, R7, RZ ;  /* 0x0000000739007210 */ /* 0x001fe40007f1e0ff */
[----:B-1----:R-:W-:-:S03]  /*2a2e0*/  LEA.HI.X.SX32 R4, R55, R6, 0x1, P6 ;  /* 0x0000000637047211 */ /* 0x002fc600030f0eff */
        /* <DEDUP_REMOVED lines=10> */
[----:B------:R-:W-:Y:S04]  /*2a390*/  STL [R1+0x698], R0 ;  /* 0x0006980001007387 */ /* 0x000fe80000100800 */
[----:B------:R0:W-:Y:S04]  /*2a3a0*/  STL [R1+0x684], R4 ;  /* 0x0006840401007387 */ /* 0x0001e80000100800 */
[----:B------:R-:W5:Y:S01]  /*2a3b0*/  LDL.LU R56, [R1+0x6c] ;  /* 0x00006c0001387983 */ /* 0x000f620000300800 */
[----:B0-----:R-:W-:Y:S02]  /*2a3c0*/  LEA.HI.X.SX32 R4, R93, R6, 0x1, P6 ;  /* 0x000000065d047211 */ /* 0x001fe400030f0eff */
[----:B------:R-:W-:-:S05]  /*2a3d0*/  IADD3 R0, P0, PT, R54, R7, RZ ;  /* 0x0000000736007210 */ /* 0x000fca0007f1e0ff */
        /* <DEDUP_REMOVED lines=14> */
[----:B---3--:R-:W-:-:S05]  /*2a4c0*/  IADD3 R0, P0, PT, R59, R7, RZ ;  /* 0x000000073b007210 */ /* 0x008fca0007f1e0ff */
[----:B------:R0:W-:Y:S04]  /*2a4d0*/  STL [R1+0x6b8], R0 ;  /* 0x0006b80001007387 */ /* 0x0001e80000100800 */
[----:B------:R1:W-:Y:S04]  /*2a4e0*/  STL [R1+0x6a4], R4 ;  /* 0x0006a40401007387 */ /* 0x0003e80000100800 */
[----:B------:R-:W3:Y:S01]  /*2a4f0*/  LDL.LU R58, [R1+0x7c] ;  /* 0x00007c00013a7983 */ /* 0x000ee20000300800 */
[----:B0-----:R-:W-:Y:S02]  /*2a500*/  IADD3 R0, P6, PT, R60, R7, RZ ;  /* 0x000000073c007210 */ /* 0x001fe40007fde0ff */
[----:B-1----:R-:W-:-:S03]  /*2a510*/  LEA.HI.X.SX32 R4, R89, R6, 0x1, P5 ;  /* 0x0000000659047211 */ /* 0x002fc600028f0eff */
[----:B------:R-:W-:Y:S04]  /*2a520*/  STL [R1+0x6c0], R0 ;  /* 0x0006c00001007387 */ /* 0x000fe80000100800 */
[----:B------:R0:W-:Y:S02]  /*2a530*/  STL [R1+0x6ac], R4 ;  /* 0x0006ac0401007387 */ /* 0x0001e40000100800 */
[----:B0-----:R-:W-:Y:S02]  /*2a540*/  LEA.HI.X.SX32 R4, R59, R6, 0x1, P0 ;  /* 0x000000063b047211 */ /* 0x001fe400000f0eff */
[-C--:B----4-:R-:W-:Y:S01]  /*2a550*/  IADD3 R0, P5, PT, R61, R7.reuse, RZ ;  /* 0x000000073d007210 */ /* 0x090fe20007fbe0ff */
[----:B------:R-:W4:Y:S04]  /*2a560*/  LDL.LU R59, [R1+0x80] ;  /* 0x00008000013b7983 */ /* 0x000f280000300800 */
[----:B------:R0:W-:Y:S04]  /*2a570*/  STL [R1+0x6c8], R0 ;  /* 0x0006c80001007387 */ /* 0x0001e80000100800 */
[----:B------:R1:W-:Y:S01]  /*2a580*/  STL [R1+0x6b4], R4 ;  /* 0x0006b40401007387 */ /* 0x0003e20000100800 */
[----:B0-----:R-:W-:-:S02]  /*2a590*/  IADD3 R0, P0, PT, R29, R7, RZ ;  /* 0x000000071d007210 */ /* 0x001fc40007f1e0ff */
[-C--:B-1----:R-:W-:Y:S02]  /*2a5a0*/  LEA.HI.X.SX32 R4, R60, R6.reuse, 0x1, P6 ;  /* 0x000000063c047211 */ /* 0x082fe400030f0eff */
[----:B------:R-:W4:Y:S04]  /*2a5b0*/  LDL.LU R60, [R1+0x84] ;  /* 0x00008400013c7983 */ /* 0x000f280000300800 */
[----:B------:R-:W-:Y:S04]  /*2a5c0*/  STL [R1+0x6d0], R0 ;  /* 0x0006d00001007387 */ /* 0x000fe80000100800 */
[----:B------:R0:W-:Y:S02]  /*2a5d0*/  STL [R1+0x6bc], R4 ;  /* 0x0006bc0401007387 */ /* 0x0001e40000100800 */
[----:B0-----:R-:W-:-:S02]  /*2a5e0*/  LEA.HI.X.SX32 R4, R61, R6, 0x1, P5 ;  /* 0x000000063d047211 */ /* 0x001fc400028f0eff */
[----:B------:R-:W4:Y:S01]  /*2a5f0*/  LDL.LU R61, [R1+0x88] ;  /* 0x00008800013d7983 */ /* 0x000f220000300800 */
[----:B--2---:R-:W-:-:S05]  /*2a600*/  IADD3 R0, P6, PT, R27, R7, RZ ;  /* 0x000000071b007210 */ /* 0x004fca0007fde0ff */
[----:B------:R5:W-:Y:S04]  /*2a610*/  STL [R1+0x6d8], R0 ;  /* 0x0006d80001007387 */ /* 0x000be80000100800 */
[----:B------:R0:W-:Y:S01]  /*2a620*/  STL [R1+0x6c4], R4 ;  /* 0x0006c40401007387 */ /* 0x0001e20000100800 */
[-C--:B-----5:R-:W-:Y:S02]  /*2a630*/  IADD3 R0, P5, PT, R28, R7.reuse, RZ ;  /* 0x000000071c007210 */ /* 0x0a0fe40007fbe0ff */
[----:B0-----:R-:W-:Y:S02]  /*2a640*/  LEA.HI.X.SX32 R4, R29, R6, 0x1, P0 ;  /* 0x000000061d047211 */ /* 0x001fe400000f0eff */
[----:B------:R-:W2:Y:S04]  /*2a650*/  LDL.LU R29, [R1+0x8c] ;  /* 0x00008c00011d7983 */ /* 0x000ea80000300800 */
[----:B------:R0:W-:Y:S04]  /*2a660*/  STL [R1+0x6e0], R0 ;  /* 0x0006e00001007387 */ /* 0x0001e80000100800 */
[----:B------:R1:W-:Y:S01]  /*2a670*/  STL [R1+0x6cc], R4 ;  /* 0x0006cc0401007387 */ /* 0x0003e20000100800 */
[----:B0-----:R-:W-:-:S02]  /*2a680*/  IADD3 R0, P0, PT, R53, R7, RZ ;  /* 0x0000000735007210 */ /* 0x001fc40007f1e0ff */
[----:B-1----:R-:W-:Y:S02]  /*2a690*/  LEA.HI.X.SX32 R4, R27, R6, 0x1, P6 ;  /* 0x000000061b047211 */ /* 0x002fe400030f0eff */
[----:B------:R-:W5:Y:S04]  /*2a6a0*/  LDL.LU R27, [R1+0x90] ;  /* 0x00009000011b7983 */ /* 0x000f680000300800 */
        /* <DEDUP_REMOVED lines=27> */
[----:B---3--:R-:W-:-:S02]  /*2a860*/  IADD3 R0, P0, PT, R58, R7, RZ ;  /* 0x000000073a007210 */ /* 0x008fc40007f1e0ff */
[----:B0-----:R-:W-:Y:S02]  /*2a870*/  LEA.HI.X.SX32 R4, R52, R6, 0x1, P6 ;  /* 0x0000000634047211 */ /* 0x001fe400030f0eff */
[----:B------:R-:W3:Y:S04]  /*2a880*/  LDL.LU R52, [R1+0xa8] ;  /* 0x0000a80001347983 */ /* 0x000ee80000300800 */
[----:B------:R4:W-:Y:S04]  /*2a890*/  STL [R1+0x718], R0 ;  /* 0x0007180001007387 */ /* 0x0009e80000100800 */
[----:B------:R0:W-:Y:S01]  /*2a8a0*/  STL [R1+0x704], R4 ;  /* 0x0007040401007387 */ /* 0x0001e20000100800 */
[----:B----4-:R-:W-:-:S02]  /*2a8b0*/  IADD3 R0, P6, PT, R59, R7, RZ ;  /* 0x000000073b007210 */ /* 0x010fc40007fde0ff */
[----:B0-----:R-:W-:Y:S02]  /*2a8c0*/  LEA.HI.X.SX32 R4, R54, R6, 0x1, P5 ;  /* 0x0000000636047211 */ /* 0x001fe400028f0eff */
[----:B------:R-:W4:Y:S04]  /*2a8d0*/  LDL.LU R54, [R1+0xac] ;  /* 0x0000ac0001367983 */ /* 0x000f280000300800 */
[----:B------:R0:W-:Y:S04]  /*2a8e0*/  STL [R1+0x720], R0 ;  /* 0x0007200001007387 */ /* 0x0001e80000100800 */
[----:B------:R1:W-:Y:S01]  /*2a8f0*/  STL [R1+0x70c], R4 ;  /* 0x00070c0401007387 */ /* 0x0003e20000100800 */
[----:B0-----:R-:W-:-:S02]  /*2a900*/  IADD3 R0, P5, PT, R60, R7, RZ ;  /* 0x000000073c007210 */ /* 0x001fc40007fbe0ff */
[----:B-1----:R-:W-:Y:S02]  /*2a910*/  LEA.HI.X.SX32 R4, R58, R6, 0x1, P0 ;  /* 0x000000063a047211 */ /* 0x002fe400000f0eff */
        /* <DEDUP_REMOVED lines=11> */
[----:B------:R-:W-:Y:S04]  /*2a9d0*/  STL [R1+0x738], R0 ;  /* 0x0007380001007387 */ /* 0x000fe80000100800 */
[----:B------:R0:W-:Y:S02]  /*2a9e0*/  STL [R1+0x724], R4 ;  /* 0x0007240401007387 */ /* 0x0001e40000100800 */
[----:B0-----:R-:W-:Y:S02]  /*2a9f0*/  LEA.HI.X.SX32 R4, R61, R6, 0x1, P0 ;  /* 0x000000063d047211 */ /* 0x001fe400000f0eff */
[-C--:B-----5:R-:W-:Y:S01]  /*2aa00*/  IADD3 R0, P5, PT, R27, R7.reuse, RZ ;  /* 0x000000071b007210 */ /* 0x0a0fe20007fbe0ff */
        /* <DEDUP_REMOVED lines=42> */
[----:B------:R1:W-:Y:S04]  /*2acb0*/  STL [R1+0x76c], R4 ;  /* 0x00076c0401007387 */ /* 0x0003e80000100800 */
[----:B------:R-:W4:Y:S01]  /*2acc0*/  LDL.LU R30, [R1+0xe0] ;  /* 0x0000e000011e7983 */ /* 0x000f220000300800 */
[----:B0-----:R-:W-:-:S02]  /*2acd0*/  IADD3 R0, P5, PT, R59, R7, RZ ;  /* 0x000000073b007210 */ /* 0x001fc40007fbe0ff */
[----:B-1----:R-:W-:-:S03]  /*2ace0*/  LEA.HI.X.SX32 R4, R54, R6, 0x1, P0 ;  /* 0x0000000636047211 */ /* 0x002fc600000f0eff */
[----:B------:R-:W-:Y:S04]  /*2acf0*/  STL [R1+0x788], R0 ;  /* 0x0007880001007387 */ /* 0x000fe80000100800 */
[----:B------:R0:W-:Y:S04]  /*2ad00*/  STL [R1+0x774], R4 ;  /* 0x0007740401007387 */ /* 0x0001e80000100800 */
[----:B------:R-:W4:Y:S01]  /*2ad10*/  LDL.LU R54, [R1+0xe8] ;  /* 0x0000e80001367983 */ /* 0x000f220000300800 */
[----:B0-----:R-:W-:Y:S02]  /*2ad20*/  LEA.HI.X.SX32 R4, R58, R6, 0x1, P6 ;  /* 0x000000063a047211 */ /* 0x001fe400030f0eff */
[----:B------:R-:W-:-:S05]  /*2ad30*/  IADD3 R0, P0, PT, R60, R7, RZ ;  /* 0x000000073c007210 */ /* 0x000fca0007f1e0ff */
[----:B------:R-:W-:Y:S04]  /*2ad40*/  STL [R1+0x790], R0 ;  /* 0x0007900001007387 */ /* 0x000fe80000100800 */
[----:B------:R0:W-:Y:S04]  /*2ad50*/  STL [R1+0x77c], R4 ;  /* 0x00077c0401007387 */ /* 0x0001e80000100800 */
[----:B------:R-:W4:Y:S01]  /*2ad60*/  LDL.LU R58, [R1+0xec] ;  /* 0x0000ec00013a7983 */ /* 0x000f220000300800 */
[----:B0-----:R-:W-:Y:S02]  /*2ad70*/  LEA.HI.X.SX32 R4, R59, R6, 0x1, P5 ;  /* 0x000000063b047211 */ /* 0x001fe400028f0eff */
[----:B--2---:R-:W-:-:S05]  /*2ad80*/  IADD3 R0, P6, PT, R61, R7, RZ ;  /* 0x000000073d007210 */ /* 0x004fca0007fde0ff */
[----:B------:R-:W-:Y:S04]  /*2ad90*/  STL [R1+0x798], R0 ;  /* 0x0007980001007387 */ /* 0x000fe80000100800 */
[----:B------:R0:W-:Y:S04]  /*2ada0*/  STL [R1+0x784], R4 ;  /* 0x0007840401007387 */ /* 0x0001e80000100800 */
[----:B------:R-:W2:Y:S01]  /*2adb0*/  LDL.LU R59, [R1+0xf8] ;  /* 0x0000f800013b7983 */ /* 0x000ea20000300800 */
[----:B0-----:R-:W-:Y:S02]  /*2adc0*/  LEA.HI.X.SX32 R4, R60, R6, 0x1, P0 ;  /* 0x000000063c047211 */ /* 0x001fe400000f0eff */
[----:B-----5:R-:W-:-:S05]  /*2add0*/  IADD3 R0, P5, PT, R29, R7, RZ ;  /* 0x000000071d007210 */ /* 0x020fca0007fbe0ff */
        /* <DEDUP_REMOVED lines=11> */
[----:B------:R-:W5:Y:S04]  /*2ae90*/  LDL.LU R29, [R1+0x104] ;  /* 0x00010400011d7983 */ /* 0x000f680000300800 */
[----:B------:R1:W-:Y:S01]  /*2aea0*/  STL [R1+0x79c], R4 ;  /* 0x00079c0401007387 */ /* 0x0003e20000100800 */
        /* <DEDUP_REMOVED lines=10> */
[----:B---3--:R-:W-:Y:S02]  /*2af50*/  IADD3 R0, P6, PT, R56, R7, RZ ;  /* 0x0000000738007210 */ /* 0x008fe40007fde0ff */
[----:B0-----:R-:W-:-:S03]  /*2af60*/  LEA.HI.X.SX32 R4, R53, R6, 0x1, P5 ;  /* 0x0000000635047211 */ /* 0x001fc600028f0eff */
[----:B------:R4:W-:Y:S04]  /*2af70*/  STL [R1+0x7c8], R0 ;  /* 0x0007c80001007387 */ /* 0x0009e80000100800 */
[----:B------:R-:W3:Y:S04]  /*2af80*/  LDL.LU R53, [R1+0x110] ;  /* 0x0001100001357983 */ /* 0x000ee80000300800 */
[----:B------:R0:W-:Y:S01]  /*2af90*/  STL [R1+0x7b4], R4 ;  /* 0x0007b40401007387 */ /* 0x0001e20000100800 */
[----:B----4-:R-:W-:Y:S02]  /*2afa0*/  IADD3 R0, P5, PT, R57, R7, RZ ;  /* 0x0000000739007210 */ /* 0x010fe40007fbe0ff */
[----:B0-----:R-:W-:-:S03]  /*2afb0*/  LEA.HI.X.SX32 R4, R55, R6, 0x1, P0 ;  /* 0x0000000637047211 */ /* 0x001fc600000f0eff */
[----:B------:R0:W-:Y:S04]  /*2afc0*/  STL [R1+0x7d0], R0 ;  /* 0x0007d00001007387 */ /* 0x0001e80000100800 */
[----:B------:R-:W4:Y:S04]  /*2afd0*/  LDL.LU R55, [R1+0x114] ;  /* 0x0001140001377983 */ /* 0x000f280000300800 */
[----:B------:R1:W-:Y:S01]  /*2afe0*/  STL [R1+0x7bc], R4 ;  /* 0x0007bc0401007387 */ /* 0x0003e20000100800 */
[----:B0-----:R-:W-:Y:S02]  /*2aff0*/  IADD3 R0, P0, PT, R52, R7, RZ ;  /* 0x0000000734007210 */ /* 0x001fe40007f1e0ff */
[----:B-1----:R-:W-:-:S03]  /*2b000*/  LEA.HI.X.SX32 R4, R56, R6, 0x1, P6 ;  /* 0x0000000638047211 */ /* 0x002fc600030f0eff */
[----:B------:R0:W-:Y:S04]  /*2b010*/  STL [R1+0x7d8], R0 ;  /* 0x0007d80001007387 */ /* 0x0001e80000100800 */
[----:B------:R-:W4:Y:S01]  /*2b020*/  LDL.LU R56, [R1+0x118] ;  /* 0x0001180001387983 */ /* 0x000f220000300800 */
[----:B0-----:R-:W-:-:S03]  /*2b030*/  IADD3 R0, P6, PT, R30, R7, RZ ;  /* 0x000000071e007210 */ /* 0x001fc60007fde0ff */
[----:B------:R0:W-:Y:S04]  /*2b040*/  STL [R1+0x7c4], R4 ;  /* 0x0007c40401007387 */ /* 0x0001e80000100800 */
[----:B------:R1:W-:Y:S01]  /*2b050*/  STL [R1+0x7e0], R0 ;  /* 0x0007e00001007387 */ /* 0x0003e20000100800 */
[----:B0-----:R-:W-:-:S03]  /*2b060*/  LEA.HI.X.SX32 R4, R57, R6, 0x1, P5 ;  /* 0x0000000639047211 */ /* 0x001fc600028f0eff */
[----:B------:R-:W4:Y:S01]  /*2b070*/  LDL.LU R57, [R1+0x11c] ;  /* 0x00011c0001397983 */ /* 0x000f220000300800 */
[----:B-1----:R-:W-:-:S03]  /*2b080*/  IADD3 R0, P5, PT, R54, R7, RZ ;  /* 0x0000000736007210 */ /* 0x002fc60007fbe0ff */
[----:B------:R0:W-:Y:S01]  /*2b090*/  STL [R1+0x7cc], R4 ;  /* 0x0007cc0401007387 */ /* 0x0001e20000100800 */
[----:B------:R-:W-:-:S03]  /*2b0a0*/  LEA.HI.X.SX32 R10, R30, R6, 0x1, P6 ;  /* 0x000000061e0a7211 */ /* 0x000fc600030f0eff */
[----:B------:R1:W-:Y:S01]  /*2b0b0*/  STL [R1+0x7e8], R0 ;  /* 0x0007e80001007387 */ /* 0x0003e20000100800 */
[----:B0-----:R-:W-:-:S03]  /*2b0c0*/  LEA.HI.X.SX32 R4, R52, R6, 0x1, P0 ;  /* 0x0000000634047211 */ /* 0x001fc600000f0eff */
[----:B------:R-:W4:Y:S01]  /*2b0d0*/  LDL.LU R52, [R1+0x120] ;  /* 0x0001200001347983 */ /* 0x000f220000300800 */
[----:B-1----:R-:W-:-:S03]  /*2b0e0*/  IADD3 R0, P0, PT, R58, R7, RZ ;  /* 0x000000073a007210 */ /* 0x002fc60007f1e0ff */
[----:B------:R-:W-:Y:S04]  /*2b0f0*/  STL [R1+0x7d4], R4 ;  /* 0x0007d40401007387 */ /* 0x000fe80000100800 */
[----:B------:R0:W-:Y:S04]  /*2b100*/  STL [R1+0x7f0], R0 ;  /* 0x0007f00001007387 */ /* 0x0001e80000100800 */
[----:B------:R-:W-:Y:S01]  /*2b110*/  STL [R1+0x7dc], R10 ;  /* 0x0007dc0a01007387 */ /* 0x000fe20000100800 */
[----:B0-----:R-:W-:-:S03]  /*2b120*/  LEA.HI.X.SX32 R0, R54, R6, 0x1, P5 ;  /* 0x0000000636007211 */ /* 0x001fc600028f0eff */
[----:B------:R-:W4:Y:S01]  /*2b130*/  LDL.LU R54, [R1+0x124] ;  /* 0x0001240001367983 */ /* 0x000f220000300800 */
[----:B--2---:R-:W-:-:S05]  /*2b140*/  IADD3 R4, P6, PT, R59, R7, RZ ;  /* 0x000000073b047210 */ /* 0x004fca0007fde0ff */
[----:B------:R0:W-:Y:S04]  /*2b150*/  STL [R1+0x7f8], R4 ;  /* 0x0007f80401007387 */ /* 0x0001e80000100800 */
[----:B------:R1:W-:Y:S01]  /*2b160*/  STL [R1+0x7e4], R0 ;  /* 0x0007e40001007387 */ /* 0x0003e20000100800 */
[----:B0-----:R-:W-:Y:S02]  /*2b170*/  LEA.HI.X.SX32 R4, R58, R6, 0x1, P0 ;  /* 0x000000063a047211 */ /* 0x001fe400000f0eff */
[----:B-----5:R-:W-:-:S05]  /*2b180*/  IADD3 R10, P5, PT, R60, R7, RZ ;  /* 0x000000073c0a7210 */ /* 0x020fca0007fbe0ff */
[----:B------:R-:W-:Y:S04]  /*2b190*/  STL [R1+0x800], R10 ;  /* 0x0008000a01007387 */ /* 0x000fe80000100800 */
[----:B------:R-:W2:Y:S04]  /*2b1a0*/  LDL.LU R58, [R1+0x128] ;  /* 0x00012800013a7983 */ /* 0x000ea80000300800 */
[----:B------:R0:W-:Y:S01]  /*2b1b0*/  STL [R1+0x7ec], R4 ;  /* 0x0007ec0401007387 */ /* 0x0001e20000100800 */
[----:B-1----:R-:W-:Y:S02]  /*2b1c0*/  IADD3 R0, P0, PT, R61, R7, RZ ;  /* 0x000000073d007210 */ /* 0x002fe40007f1e0ff */
[----:B0-----:R-:W-:-:S03]  /*2b1d0*/  LEA.HI.X.SX32 R4, R59, R6, 0x1, P6 ;  /* 0x000000063b047211 */ /* 0x001fc600030f0eff */
[----:B------:R0:W-:Y:S04]  /*2b1e0*/  STL [R1+0x808], R0 ;  /* 0x0008080001007387 */ /* 0x0001e80000100800 */
[----:B------:R-:W5:Y:S01]  /*2b1f0*/  LDL.LU R59, [R1+0x12c] ;  /* 0x00012c00013b7983 */ /* 0x000f620000300800 */
[----:B0-----:R-:W-:-:S03]  /*2b200*/  IADD3 R0, P6, PT, R29, R7, RZ ;  /* 0x000000071d007210 */ /* 0x001fc60007fde0ff */
[----:B------:R0:W-:Y:S04]  /*2b210*/  STL [R1+0x7f4], R4 ;  /* 0x0007f40401007387 */ /* 0x0001e80000100800 */
[----:B------:R1:W-:Y:S01]  /*2b220*/  STL [R1+0x810], R0 ;  /* 0x0008100001007387 */ /* 0x0003e20000100800 */
        /* <DEDUP_REMOVED lines=8> */
[----:B------:R0:W-:Y:S04]  /*2b2b0*/  STL [R1+0x804], R4 ;  /* 0x0008040401007387 */ /* 0x0001e80000100800 */
[----:B------:R3:W-:Y:S01]  /*2b2c0*/  STL [R1+0x820], R0 ;  /* 0x0008200001007387 */ /* 0x0007e20000100800 */
[----:B------:R-:W-:-:S03]  /*2b2d0*/  LEA.HI.X.SX32 R10, R27, R6, 0x1, P5 ;  /* 0x000000061b0a7211 */ /* 0x000fc600028f0eff */
[----:B------:R-:W5:Y:S01]  /*2b2e0*/  LDL.LU R31, [R1+0x138] ;  /* 0x00013800011f7983 */ /* 0x000f620000300800 */
[----:B0-----:R-:W-:-:S05]  /*2b2f0*/  LEA.HI.X.SX32 R4, R29, R6, 0x1, P6 ;  /* 0x000000061d047211 */ /* 0x001fca00030f0eff */
[----:B------:R0:W-:Y:S01]  /*2b300*/  STL [R1+0x80c], R4 ;  /* 0x00080c0401007387 */ /* 0x0001e20000100800 */
[----:B---3--:R-:W-:-:S05]  /*2b310*/  IADD3 R0, P6, PT, R53, R7, RZ ;  /* 0x0000000735007210 */ /* 0x008fca0007fde0ff */
[----:B------:R4:W-:Y:S01]  /*2b320*/  STL [R1+0x828], R0 ;  /* 0x0008280001007387 */ /* 0x0009e20000100800 */
[----:B0-----:R-:W-:-:S03]  /*2b330*/  LEA.HI.X.SX32 R4, R28, R6, 0x1, P0 ;  /* 0x000000061c047211 */ /* 0x001fc600000f0eff */
[----:B------:R-:W-:Y:S04]  /*2b340*/  STL [R1+0x814], R10 ;  /* 0x0008140a01007387 */ /* 0x000fe80000100800 */
[----:B------:R-:W3:Y:S01]  /*2b350*/  LDL.LU R26, [R1+0x13c] ;  /* 0x00013c00011a7983 */ /* 0x000ee20000300800 */
[----:B----4-:R-:W-:-:S05]  /*2b360*/  IADD3 R0, P5, PT, R55, R7, RZ ;  /* 0x0000000737007210 */ /* 0x010fca0007fbe0ff */
[----:B------:R-:W-:Y:S04]  /*2b370*/  STL [R1+0x830], R0 ;  /* 0x0008300001007387 */ /* 0x000fe80000100800 */
[----:B------:R0:W-:Y:S04]  /*2b380*/  STL [R1+0x81c], R4 ;  /* 0x00081c0401007387 */ /* 0x0001e80000100800 */
[----:B------:R-:W4:Y:S01]  /*2b390*/  LDL.LU R30, [R1+0x140] ;  /* 0x00014000011e7983 */ /* 0x000f220000300800 */
[----:B0-----:R-:W-:Y:S02]  /*2b3a0*/  LEA.HI.X.SX32 R4, R53, R6, 0x1, P6 ;  /* 0x0000000635047211 */ /* 0x001fe400030f0eff */
[----:B------:R-:W-:-:S05]  /*2b3b0*/  IADD3 R0, P0, PT, R56, R7, RZ ;  /* 0x0000000738007210 */ /* 0x000fca0007f1e0ff */
[----:B------:R0:W-:Y:S04]  /*2b3c0*/  STL [R1+0x838], R0 ;  /* 0x0008380001007387 */ /* 0x0001e80000100800 */
[----:B------:R1:W-:Y:S04]  /*2b3d0*/  STL [R1+0x824], R4 ;  /* 0x0008240401007387 */ /* 0x0003e80000100800 */
[----:B------:R-:W4:Y:S01]  /*2b3e0*/  LDL.LU R29, [R1+0x144] ;  /* 0x00014400011d7983 */ /* 0x000f220000300800 */
[----:B0-----:R-:W-:Y:S02]  /*2b3f0*/  IADD3 R0, P6, PT, R57, R7, RZ ;  /* 0x0000000739007210 */ /* 0x001fe40007fde0ff */
[----:B-1----:R-:W-:-:S03]  /*2b400*/  LEA.HI.X.SX32 R4, R55, R6, 0x1, P5 ;  /* 0x0000000637047211 */ /* 0x002fc600028f0eff */
[----:B------:R0:W-:Y:S04]  /*2b410*/  STL [R1+0x840], R0 ;  /* 0x0008400001007387 */ /* 0x0001e80000100800 */
[----:B------:R1:W-:Y:S04]  /*2b420*/  STL [R1+0x82c], R4 ;  /* 0x00082c0401007387 */ /* 0x0003e80000100800 */
[----:B------:R-:W4:Y:S01]  /*2b430*/  LDL.LU R27, [R1+0x148] ;  /* 0x00014800011b7983 */ /* 0x000f220000300800 */
[----:B0-----:R-:W-:Y:S02]  /*2b440*/  IADD3 R0, P5, PT, R52, R7, RZ ;  /* 0x0000000734007210 */ /* 0x001fe40007fbe0ff */
[----:B-1----:R-:W-:-:S03]  /*2b450*/  LEA.HI.X.SX32 R4, R56, R6, 0x1, P0 ;  /* 0x0000000638047211 */ /* 0x002fc600000f0eff */
[----:B------:R0:W-:Y:S04]  /*2b460*/  STL [R1+0x848], R0 ;  /* 0x0008480001007387 */ /* 0x0001e80000100800 */
[----:B------:R-:W4:Y:S04]  /*2b470*/  LDL.LU R53, [R1+0x14c] ;  /* 0x00014c0001357983 */ /* 0x000f280000300800 */
[----:B------:R1:W-:Y:S04]  /*2b480*/  STL [R1+0x834], R4 ;  /* 0x0008340401007387 */ /* 0x0003e80000100800 */
[----:B------:R-:W4:Y:S01]  /*2b490*/  LDL.LU R55, [R1+0x150] ;  /* 0x0001500001377983 */ /* 0x000f220000300800 */
[----:B0-----:R-:W-:-:S05]  /*2b4a0*/  IADD3 R0, P0, PT, R54, R7, RZ ;  /* 0x0000000736007210 */ /* 0x001fca0007f1e0ff */
[----:B------:R-:W-:Y:S04]  /*2b4b0*/  STL [R1+0x850], R0 ;  /* 0x0008500001007387 */ /* 0x000fe80000100800 */
[----:B------:R-:W4:Y:S01]  /*2b4c0*/  LDL.LU R56, [R1+0x154] ;  /* 0x0001540001387983 */ /* 0x000f220000300800 */
[----:B-1----:R-:W-:-:S05]  /*2b4d0*/  LEA.HI.X.SX32 R4, R57, R6, 0x1, P6 ;  /* 0x0000000639047211 */ /* 0x002fca00030f0eff */
[----:B------:R0:W-:Y:S04]  /*2b4e0*/  STL [R1+0x83c], R4 ;  /* 0x00083c0401007387 */ /* 0x0001e80000100800 */
[----:B------:R-:W4:Y:S01]  /*2b4f0*/  LDL.LU R57, [R1+0x158] ;  /* 0x0001580001397983 */ /* 0x000f220000300800 */
[----:B0-----:R-:W-:Y:S02]  /*2b500*/  LEA.HI.X.SX32 R4, R52, R6, 0x1, P5 ;  /* 0x0000000634047211 */ /* 0x001fe400028f0eff */
[----:B--2---:R-:W-:-:S05]  /*2b510*/  IADD3 R0, P6, PT, R58, R7, RZ ;  /* 0x000000073a007210 */ /* 0x004fca0007fde0ff */
[----:B------:R5:W-:Y:S04]  /*2b520*/  STL [R1+0x858], R0 ;  /* 0x0008580001007387 */ /* 0x000be80000100800 */
[----:B------:R-:W2:Y:S04]  /*2b530*/  LDL.LU R28, [R1+0x15c] ;  /* 0x00015c00011c7983 */ /* 0x000ea80000300800 */
[----:B------:R0:W-:Y:S01]  /*2b540*/  STL [R1+0x844], R4 ;  /* 0x0008440401007387 */ /* 0x0001e20000100800 */
[----:B-----5:R-:W-:Y:S02]  /*2b550*/  IADD3 R0, P5, PT, R59, R7, RZ ;  /* 0x000000073b007210 */ /* 0x020fe40007fbe0ff */
[----:B0-----:R-:W-:-:S03]  /*2b560*/  LEA.HI.X.SX32 R4, R54, R6, 0x1, P0 ;  /* 0x0000000636047211 */ /* 0x001fc600000f0eff */
        /* <DEDUP_REMOVED lines=13> */
[----:B0-----:R-:W-:-:S05]  /*2b640*/  IADD3 R0, P5, PT, R31, R7, RZ ;  /* 0x000000071f007210 */ /* 0x001fca0007fbe0ff */
[----:B------:R-:W-:Y:S01]  /*2b650*/  STL [R1+0x878], R0 ;  /* 0x0008780001007387 */ /* 0x000fe20000100800 */
[----:B-1----:R-:W-:-:S03]  /*2b660*/  LEA.HI.X.SX32 R4, R60, R6, 0x1, P0 ;  /* 0x000000063c047211 */ /* 0x002fc600000f0eff */
[----:B------:R-:W5:Y:S04]  /*2b670*/  LDL.LU R60, [R1+0x16c] ;  /* 0x00016c00013c7983 */ /* 0x000f680000300800 */
[----:B------:R0:W-:Y:S04]  /*2b680*/  STL [R1+0x864], R4 ;  /* 0x0008640401007387 */ /* 0x0001e80000100800 */
[----:B------:R-:W5:Y:S01]  /*2b690*/  LDL.LU R58, [R1+0x170] ;  /* 0x00017000013a7983 */ /* 0x000f620000300800 */
[----:B0-----:R-:W-:Y:S02]  /*2b6a0*/  LEA.HI.X.SX32 R4, R61, R6, 0x1, P6 ;  /* 0x000000063d047211 */ /* 0x001fe400030f0eff */
[----:B---3--:R-:W-:-:S02]  /*2b6b0*/  IADD3 R0, P0, PT, R26, R7, RZ ;  /* 0x000000071a007210 */ /* 0x008fc40007f1e0ff */
[----:B------:R-:W-:-:S03]  /*2b6c0*/  LEA.HI.X.SX32 R10, R31, R6, 0x1, P5 ;  /* 0x000000061f0a7211 */ /* 0x000fc600028f0eff */
[----:B------:R4:W-:Y:S04]  /*2b6d0*/  STL [R1+0x880], R0 ;  /* 0x0008800001007387 */ /* 0x0009e80000100800 */
[----:B------:R-:W-:Y:S04]  /*2b6e0*/  STL [R1+0x86c], R4 ;  /* 0x00086c0401007387 */ /* 0x000fe80000100800 */
[----:B------:R-:W3:Y:S01]  /*2b6f0*/  LDL.LU R61, [R1+0x178] ;  /* 0x00017800013d7983 */ /* 0x000ee20000300800 */
[----:B----4-:R-:W-:-:S05]  /*2b700*/  IADD3 R0, P6, PT, R30, R7, RZ ;  /* 0x000000071e007210 */ /* 0x010fca0007fde0ff */
[----:B------:R0:W-:Y:S04]  /*2b710*/  STL [R1+0x888], R0 ;  /* 0x0008880001007387 */ /* 0x0001e80000100800 */
[----:B------:R1:W-:Y:S01]  /*2b720*/  STL [R1+0x874], R10 ;  /* 0x0008740a01007387 */ /* 0x0003e20000100800 */
[----:B0-----:R-:W-:Y:S02]  /*2b730*/  LEA.HI.X.SX32 R0, R26, R6, 0x1, P0 ;  /* 0x000000061a007211 */ /* 0x001fe400000f0eff */
[----:B------:R-:W-:-:S05]  /*2b740*/  IADD3 R4, P5, PT, R29, R7, RZ ;  /* 0x000000071d047210 */ /* 0x000fca0007fbe0ff */
[----:B------:R0:W-:Y:S04]  /*2b750*/  STL [R1+0x890], R4 ;  /* 0x0008900401007387 */ /* 0x0001e80000100800 */
[----:B------:R4:W-:Y:S01]  /*2b760*/  STL [R1+0x87c], R0 ;  /* 0x00087c0001007387 */ /* 0x0009e20000100800 */
[----:B-1----:R-:W-:Y:S02]  /*2b770*/  IADD3 R10, P0, PT, R27, R7, RZ ;  /* 0x000000071b0a7210 */ /* 0x002fe40007f1e0ff */
[----:B0-----:R-:W-:-:S03]  /*2b780*/  LEA.HI.X.SX32 R4, R30, R6, 0x1, P6 ;  /* 0x000000061e047211 */ /* 0x001fc600030f0eff */
[----:B------:R0:W-:Y:S01]  /*2b790*/  STL [R1+0x898], R10 ;  /* 0x0008980a01007387 */ /* 0x0001e20000100800 */
[-C--:B----4-:R-:W-:Y:S02]  /*2b7a0*/  IADD3 R0, P6, PT, R53, R7.reuse, RZ ;  /* 0x0000000735007210 */ /* 0x090fe40007fde0ff */
[----:B0-----:R-:W-:Y:S01]  /*2b7b0*/  LEA.HI.X.SX32 R10, R29, R6, 0x1, P5 ;  /* 0x000000061d0a7211 */ /* 0x001fe200028f0eff */
[----:B------:R0:W-:Y:S04]  /*2b7c0*/  STL [R1+0x884], R4 ;  /* 0x0008840401007387 */ /* 0x0001e80000100800 */
[----:B------:R1:W-:Y:S04]  /*2b7d0*/  STL [R1+0x8a0], R0 ;  /* 0x0008a00001007387 */ /* 0x0003e80000100800 */
[----:B------:R4:W-:Y:S01]  /*2b7e0*/  STL [R1+0x88c], R10 ;  /* 0x00088c0a01007387 */ /* 0x0009e20000100800 */
[----:B0-----:R-:W-:-:S02]  /*2b7f0*/  IADD3 R4, P5, PT, R55, R7, RZ ;  /* 0x0000000737047210 */ /* 0x001fc40007fbe0ff */
[----:B-1----:R-:W-:-:S03]  /*2b800*/  LEA.HI.X.SX32 R0, R27, R6, 0x1, P0 ;  /* 0x000000061b007211 */ /* 0x002fc600000f0eff */
[----:B------:R0:W-:Y:S01]  /*2b810*/  STL [R1+0x8a8], R4 ;  /* 0x0008a80401007387 */ /* 0x0001e20000100800 */
[----:B----4-:R-:W-:-:S03]  /*2b820*/  IADD3 R10, P0, PT, R56, R7, RZ ;  /* 0x00000007380a7210 */ /* 0x010fc60007f1e0ff */
[----:B------:R1:W-:Y:S04]  /*2b830*/  STL [R1+0x894], R0 ;  /* 0x0008940001007387 */ /* 0x0003e80000100800 */
[----:B------:R4:W-:Y:S01]  /*2b840*/  STL [R1+0x8b0], R10 ;  /* 0x0008b00a01007387 */ /* 0x0009e20000100800 */
[----:B0-----:R-:W-:-:S03]  /*2b850*/  LEA.HI.X.SX32 R4, R53, R6, 0x1, P6 ;  /* 0x0000000635047211 */ /* 0x001fc600030f0eff */
[----:B------:R-:W3:Y:S01]  /*2b860*/  LDL.LU R53, [R1+0x17c] ;  /* 0x00017c0001357983 */ /* 0x000ee20000300800 */
[----:B-1----:R-:W-:-:S03]  /*2b870*/  IADD3 R0, P6, PT, R57, R7, RZ ;  /* 0x0000000739007210 */ /* 0x002fc60007fde0ff */
[----:B------:R0:W-:Y:S01]  /*2b880*/  STL [R1+0x89c], R4 ;  /* 0x00089c0401007387 */ /* 0x0001e20000100800 */
[----:B----4-:R-:W-:-:S03]  /*2b890*/  LEA.HI.X.SX32 R10, R55, R6, 0x1, P5 ;  /* 0x00000006370a7211 */ /* 0x010fc600028f0eff */
[----:B------:R2:W-:Y:S04]  /*2b8a0*/  STL [R1+0x8b8], R0 ;  /* 0x0008b80001007387 */ /* 0x0005e80000100800 */
[----:B------:R-:W-:Y:S01]  /*2b8b0*/  STL [R1+0x8a4], R10 ;  /* 0x0008a40a01007387 */ /* 0x000fe20000100800 */
[----:B0-----:R-:W-:-:S03]  /*2b8c0*/  LEA.HI.X.SX32 R4, R56, R6, 0x1, P0 ;  /* 0x0000000638047211 */ /* 0x001fc600000f0eff */
[----:B------:R-:W4:Y:S01]  /*2b8d0*/  LDL.LU R55, [R1+0x188] ;  /* 0x0001880001377983 */ /* 0x000f220000300800 */
[----:B--2---:R-:W-:-:S05]  /*2b8e0*/  IADD3 R0, P5, PT, R28, R7, RZ ;  /* 0x000000071c007210 */ /* 0x004fca0007fbe0ff */
[----:B------:R5:W-:Y:S04]  /*2b8f0*/  STL [R1+0x8c0], R0 ;  /* 0x0008c00001007387 */ /* 0x000be80000100800 */
[----:B------:R0:W-:Y:S04]  /*2b900*/  STL [R1+0x8ac], R4 ;  /* 0x0008ac0401007387 */ /* 0x0001e80000100800 */
[----:B------:R-:W2:Y:S01]  /*2b910*/  LDL.LU R56, [R1+0x184] ;  /* 0x0001840001387983 */ /* 0x000ea20000300800 */
[----:B-----5:R-:W-:Y:S02]  /*2b920*/  IADD3 R0, P0, PT, R52, R7, RZ ;  /* 0x0000000734007210 */ /* 0x020fe40007f1e0ff */
[----:B0-----:R-:W-:-:S03]  /*2b930*/  LEA.HI.X.SX32 R4, R57, R6, 0x1, P6 ;  /* 0x0000000639047211 */ /* 0x001fc600030f0eff */
[----:B------:R0:W-:Y:S04]  /*2b940*/  STL [R1+0x8c8], R0 ;  /* 0x0008c80001007387 */ /* 0x0001e80000100800 */
[----:B------:R1:W-:Y:S01]  /*2b950*/  STL [R1+0x8b4], R4 ;  /* 0x0008b40401007387 */ /* 0x0003e20000100800 */
[----:B------:R-:W-:-:S03]  /*2b960*/  LEA.HI.X.SX32 R10, R52, R6, 0x1, P0 ;  /* 0x00000006340a7211 */ /* 0x000fc600000f0eff */
[----:B------:R-:W5:Y:S01]  /*2b970*/  LDL.LU R57, [R1+0x198] ;  /* 0x0001980001397983 */ /* 0x000f620000300800 */
[----:B0-----:R-:W-:Y:S02]  /*2b980*/  IADD3 R0, P6, PT, R54, R7, RZ ;  /* 0x0000000736007210 */ /* 0x001fe40007fde0ff */
[----:B-1----:R-:W-:-:S03]  /*2b990*/  LEA.HI.X.SX32 R4, R28, R6, 0x1, P5 ;  /* 0x000000061c047211 */ /* 0x002fc600028f0eff */
[----:B------:R0:W-:Y:S04]  /*2b9a0*/  STL [R1+0x8d0], R0 ;  /* 0x0008d00001007387 */ /* 0x0001e80000100800 */
[----:B------:R-:W-:Y:S01]  /*2b9b0*/  STL [R1+0x8bc], R4 ;  /* 0x0008bc0401007387 */ /* 0x000fe20000100800 */
[----:B0-----:R-:W-:-:S05]  /*2b9c0*/  IADD3 R0, P5, PT, R59, R7, RZ ;  /* 0x000000073b007210 */ /* 0x001fca0007fbe0ff */
[----:B------:R0:W-:Y:S04]  /*2b9d0*/  STL [R1+0x8d8], R0 ;  /* 0x0008d80001007387 */ /* 0x0001e80000100800 */
[----:B------:R1:W-:Y:S04]  /*2b9e0*/  STL [R1+0x8c4], R10 ;  /* 0x0008c40a01007387 */ /* 0x0003e80000100800 */
[----:B------:R-:W5:Y:S01]  /*2b9f0*/  LDL.LU R30, [R1+0x3c] ;  /* 0x00003c00011e7983 */ /* 0x000f620000300800 */
[----:B0-----:R-:W-:Y:S02]  /*2ba00*/  LEA.HI.X.SX32 R0, R54, R6, 0x1, P6 ;  /* 0x0000000636007211 */ /* 0x001fe400030f0eff */
[----:B------:R-:W-:-:S05]  /*2ba10*/  IADD3 R4, P0, PT, R60, R7, RZ ;  /* 0x000000073c047210 */ /* 0x000fca0007f1e0ff */
[----:B------:R-:W-:Y:S01]  /*2ba20*/  STL [R1+0x8e0], R4 ;  /* 0x0008e00401007387 */ /* 0x000fe20000100800 */
[----:B-1----:R-:W-:-:S03]  /*2ba30*/  IADD3 R10, P6, PT, R58, R7, RZ ;  /* 0x000000073a0a7210 */ /* 0x002fc60007fde0ff */
[----:B------:R0:W-:Y:S04]  /*2ba40*/  STL [R1+0x8cc], R0 ;  /* 0x0008cc0001007387 */ /* 0x0001e80000100800 */
[----:B------:R-:W-:Y:S01]  /*2ba50*/  STL [R1+0x8e8], R10 ;  /* 0x0008e80a01007387 */ /* 0x000fe20000100800 */
[----:B0-----:R-:W-:-:S03]  /*2ba60*/  LEA.HI.X.SX32 R0, R59, R6, 0x1, P5 ;  /* 0x000000063b007211 */ /* 0x001fc600028f0eff */
[----:B------:R-:W5:Y:S04]  /*2ba70*/  LDL.LU R59, [R1+0x190] ;  /* 0x00019000013b7983 */ /* 0x000f680000300800 */
[----:B------:R0:W-:Y:S01]  /*2ba80*/  STL [R1+0x8d4], R0 ;  /* 0x0008d40001007387 */ /* 0x0001e20000100800 */
[----:B---3--:R-:W-:-:S05]  /*2ba90*/  IADD3 R4, P5, PT, R61, R7, RZ ;  /* 0x000000073d047210 */ /* 0x008fca0007fbe0ff */
[----:B------:R1:W-:Y:S01]  /*2baa0*/  STL [R1+0x8f0], R4 ;  /* 0x0008f00401007387 */ /* 0x0003e20000100800 */
[----:B0-----:R-:W-:-:S03]  /*2bab0*/  LEA.HI.X.SX32 R0, R60, R6, 0x1, P0 ;  /* 0x000000063c007211 */ /* 0x001fc600000f0eff */
[----:B------:R-:W3:Y:S01]  /*2bac0*/  LDL.LU R60, [R1+0x18c] ;  /* 0x00018c00013c7983 */ /* 0x000ee20000300800 */
[----:B-1----:R-:W-:-:S03]  /*2bad0*/  IADD3 R4, P0, PT, R13, R7, RZ ;  /* 0x000000070d047210 */ /* 0x002fc60007f1e0ff */
[----:B------:R0:W-:Y:S04]  /*2bae0*/  STL [R1+0x8dc], R0 ;  /* 0x0008dc0001007387 */ /* 0x0001e80000100800 */
[----:B------:R1:W-:Y:S04]  /*2baf0*/  STL [R1+0x8f8], R4 ;  /* 0x0008f80401007387 */ /* 0x0003e80000100800 */
[----:B------:R-:W3:Y:S01]  /*2bb00*/  LDL.LU R28, [R1+0x1a0] ;  /* 0x0001a000011c7983 */ /* 0x000ee20000300800 */
[----:B0-----:R-:W-:Y:S02]  /*2bb10*/  LEA.HI.X.SX32 R0, R58, R6, 0x1, P6 ;  /* 0x000000063a007211 */ /* 0x001fe400030f0eff */
[----:B-1----:R-:W-:-:S03]  /*2bb20*/  IADD3 R4, P6, PT, R12, R7, RZ ;  /* 0x000000070c047210 */ /* 0x002fc60007fde0ff */
[----:B------:R0:W-:Y:S04]  /*2bb30*/  STL [R1+0x8e4], R0 ;  /* 0x0008e40001007387 */ /* 0x0001e80000100800 */
[----:B------:R1:W-:Y:S04]  /*2bb40*/  STL [R1+0x900], R4 ;  /* 0x0009000401007387 */ /* 0x0003e80000100800 */
[----:B------:R-:W3:Y:S01]  /*2bb50*/  LDL.LU R29, [R1+0x93c] ;  /* 0x00093c00011d7983 */ /* 0x000ee20000300800 */
[----:B0-----:R-:W-:Y:S02]  /*2bb60*/  LEA.HI.X.SX32 R0, R61, R6, 0x1, P5 ;  /* 0x000000063d007211 */ /* 0x001fe400028f0eff */
[----:B-1----:R-:W-:-:S03]  /*2bb70*/  IADD3 R4, P5, PT, R11, R7, RZ ;  /* 0x000000070b047210 */ /* 0x002fc60007fbe0ff */
[----:B------:R0:W-:Y:S04]  /*2bb80*/  STL [R1+0x8ec], R0 ;  /* 0x0008ec0001007387 */ /* 0x0001e80000100800 */
[----:B------:R-:W3:Y:S04]  /*2bb90*/  LDL.LU R61, [R1+0x19c] ;  /* 0x00019c00013d7983 */ /* 0x000ee80000300800 */
[----:B------:R1:W-:Y:S01]  /*2bba0*/  STL [R1+0x908], R4 ;  /* 0x0009080401007387 */ /* 0x0003e20000100800 */
[----:B0-----:R-:W-:-:S03]  /*2bbb0*/  LEA.HI.X.SX32 R0, R13, R6, 0x1, P0 ;  /* 0x000000060d007211 */ /* 0x001fc600000f0eff */
[----:B------:R-:W3:Y:S04]  /*2bbc0*/  LDL.LU R54, [R1+0x1ac] ;  /* 0x0001ac0001367983 */ /* 0x000ee80000300800 */
[----:B------:R0:W-:Y:S01]  /*2bbd0*/  STL [R1+0x8f4], R0 ;  /* 0x0008f40001007387 */ /* 0x0001e20000100800 */
[----:B-1----:R-:W-:-:S05]  /*2bbe0*/  IADD3 R4, P0, PT, R53, R7, RZ ;  /* 0x0000000735047210 */ /* 0x002fca0007f1e0ff */
[----:B------:R4:W-:Y:S04]  /*2bbf0*/  STL [R1+0x910], R4 ;  /* 0x0009100401007387 */ /* 0x0009e80000100800 */
[----:B------:R-:W3:Y:S01]  /*2bc00*/  LDL.LU R58, [R1+0x94c] ;  /* 0x00094c00013a7983 */ /* 0x000ee20000300800 */
[----:B0-----:R-:W-:-:S05]  /*2bc10*/  LEA.HI.X.SX32 R0, R12, R6, 0x1, P6 ;  /* 0x000000060c007211 */ /* 0x001fca00030f0eff */
[----:B------:R0:W-:Y:S01]  /*2bc20*/  STL [R1+0x8fc], R0 ;  /* 0x0008fc0001007387 */ /* 0x0001e20000100800 */
[----:B----4-:R-:W-:-:S03]  /*2bc30*/  IADD3 R4, P6, PT, R55, R7, RZ ;  /* 0x0000000737047210 */ /* 0x010fc60007fde0ff */
[----:B------:R-:W4:Y:S01]  /*2bc40*/  LDL.LU R52, [R1+0x1a8] ;  /* 0x0001a80001347983 */ /* 0x000f220000300800 */
[----:B0-----:R-:W-:-:S03]  /*2bc50*/  LEA.HI.X.SX32 R0, R11, R6, 0x1, P5 ;  /* 0x000000060b007211 */ /* 0x001fc600028f0eff */
[----:B------:R-:W-:Y:S04]  /*2bc60*/  STL [R1+0x918], R4 ;  /* 0x0009180401007387 */ /* 0x000fe80000100800 */
[----:B------:R0:W-:Y:S02]  /*2bc70*/  STL [R1+0x904], R0 ;  /* 0x0009040001007387 */ /* 0x0001e40000100800 */
[----:B0-----:R-:W-:Y:S02]  /*2bc80*/  LEA.HI.X.SX32 R0, R53, R6, 0x1, P0 ;  /* 0x0000000635007211 */ /* 0x001fe400000f0eff */
[----:B--2---:R-:W-:-:S05]  /*2bc90*/  IADD3 R10, P5, PT, R56, R7, RZ ;  /* 0x00000007380a7210 */ /* 0x004fca0007fbe0ff */
[----:B------:R-:W-:Y:S04]  /*2bca0*/  STL [R1+0x920], R10 ;  /* 0x0009200a01007387 */ /* 0x000fe80000100800 */
[----:B------:R-:W2:Y:S04]  /*2bcb0*/  LDL.LU R53, [R1+0x1b8] ;  /* 0x0001b80001357983 */ /* 0x000ea80000300800 */
[----:B------:R0:W-:Y:S01]  /*2bcc0*/  STL [R1+0x90c], R0 ;  /* 0x00090c0001007387 */ /* 0x0001e20000100800 */
[----:B-----5:R-:W-:Y:S02]  /*2bcd0*/  IADD3 R4, P0, PT, R57, R7, RZ ;  /* 0x0000000739047210 */ /* 0x020fe40007f1e0ff */
[----:B0-----:R-:W-:-:S03]  /*2bce0*/  LEA.HI.X.SX32 R0, R55, R6, 0x1, P6 ;  /* 0x0000000637007211 */ /* 0x001fc600030f0eff */
[----:B------:R-:W-:Y:S04]  /*2bcf0*/  STL [R1+0x928], R4 ;  /* 0x0009280401007387 */ /* 0x000fe80000100800 */
[----:B------:R-:W5:Y:S04]  /*2bd00*/  LDL.LU R27, [R1+0x95c] ;  /* 0x00095c00011b7983 */ /* 0x000f680000300800 */
[----:B------:R0:W-:Y:S04]  /*2bd10*/  STL [R1+0x914], R0 ;  /* 0x0009140001007387 */ /* 0x0001e80000100800 */
[----:B------:R-:W5:Y:S01]  /*2bd20*/  LDL.LU R55, [R1+0x1b0] ;  /* 0x0001b00001377983 */ /* 0x000f620000300800 */
[----:B0-----:R-:W-:-:S05]  /*2bd30*/  LEA.HI.X.SX32 R0, R56, R6, 0x1, P5 ;  /* 0x0000000638007211 */ /* 0x001fca00028f0eff */
[----:B------:R0:W-:Y:S01]  /*2bd40*/  STL [R1+0x91c], R0 ;  /* 0x00091c0001007387 */ /* 0x0001e20000100800 */
[----:B------:R-:W-:Y:S02]  /*2bd50*/  IADD3 R4, P5, PT, R30, R7, RZ ;  /* 0x000000071e047210 */ /* 0x000fe40007fbe0ff */
[----:B0-----:R-:W-:-:S03]  /*2bd60*/  LEA.HI.X.SX32 R0, R57, R6, 0x1, P0 ;  /* 0x0000000639007211 */ /* 0x001fc600000f0eff */
[----:B------:R0:W-:Y:S04]  /*2bd70*/  STL [R1+0x930], R4 ;  /* 0x0009300401007387 */ /* 0x0001e80000100800 */
[----:B------:R-:W5:Y:S04]  /*2bd80*/  LDL.LU R57, [R1+0x1c4] ;  /* 0x0001c40001397983 */ /* 0x000f680000300800 */
[----:B------:R1:W-:Y:S04]  /*2bd90*/  STL [R1+0x924], R0 ;  /* 0x0009240001007387 */ /* 0x0003e80000100800 */
[----:B------:R-:W5:Y:S01]  /*2bda0*/  LDL.LU R56, [R1+0x96c] ;  /* 0x00096c0001387983 */ /* 0x000f620000300800 */
[----:B------:R-:W-:-:S02]  /*2bdb0*/  LEA.HI.X.SX32 R10, R30, R6, 0x1, P5 ;  /* 0x000000061e0a7211 */ /* 0x000fc400028f0eff */
[----:B0-----:R-:W-:Y:S02]  /*2bdc0*/  IADD3 R4, P0, PT, R59, R7, RZ ;  /* 0x000000073b047210 */ /* 0x001fe40007f1e0ff */
[----:B------:R-:W-:-:S03]  /*2bdd0*/  ISETP.GE.AND P6, PT, R3, RZ, PT ;  /* 0x000000ff0300720c */ /* 0x000fc60003fc6270 */
[----:B------:R3:W-:Y:S01]  /*2bde0*/  STL [R1+0x938], R4 ;  /* 0x0009380401007387 */ /* 0x0007e20000100800 */
[----:B-1----:R-:W-:Y:S02]  /*2bdf0*/  IABS R0, R3 ;  /* 0x0000000300007213 */ /* 0x002fe40000000000 */
[----:B------:R-:W-:Y:S01]  /*2be00*/  LEA.HI.X.SX32 R3, R59, R6, 0x1, P0 ;  /* 0x000000063b037211 */ /* 0x000fe200000f0eff */
[----:B------:R0:W-:Y:S04]  /*2be10*/  STL [R1+0x92c], R10 ;  /* 0x00092c0a01007387 */ /* 0x0001e80000100800 */
[----:B------:R-:W5:Y:S01]  /*2be20*/  LDL.LU R59, [R1+0x1c0] ;  /* 0x0001c000013b7983 */ /* 0x000f620000300800 */
[----:B---3--:R-:W-:-:S05]  /*2be30*/  IADD3 R4, P5, PT, R60, R7, RZ ;  /* 0x000000073c047210 */ /* 0x008fca0007fbe0ff */
[----:B------:R1:W-:Y:S01]  /*2be40*/  STL [R1+0x940], R4 ;  /* 0x0009400401007387 */ /* 0x0003e20000100800 */
[----:B0-----:R-:W-:-:S03]  /*2be50*/  LEA.HI.X.SX32 R10, R60, R6, 0x1, P5 ;  /* 0x000000063c0a7211 */ /* 0x001fc600028f0eff */
[----:B------:R-:W-:Y:S01]  /*2be60*/  STL [R1+0x934], R3 ;  /* 0x0009340301007387 */ /* 0x000fe20000100800 */
[----:B-1----:R-:W-:-:S05]  /*2be70*/  IADD3 R4, P0, PT, R28, R7, RZ ;  /* 0x000000071c047210 */ /* 0x002fca0007f1e0ff */
[----:B------:R0:W-:Y:S04]  /*2be80*/  STL [R1+0x948], R4 ;  /* 0x0009480401007387 */ /* 0x0001e80000100800 */
[----:B------:R-:W3:Y:S04]  /*2be90*/  LDL.LU R32, [R1+0x1d0] ;  /* 0x0001d00001207983 */ /* 0x000ee80000300800 */
[----:B------:R1:W-:Y:S04]  /*2bea0*/  STL [R1+0x93c], R10 ;  /* 0x00093c0a01007387 */ /* 0x0003e80000100800 */
[----:B------:R-:W3:Y:S01]  /*2beb0*/  LDL.LU R60, [R1+0x97c] ;  /* 0x00097c00013c7983 */ /* 0x000ee20000300800 */
[----:B------:R-:W-:-:S02]  /*2bec0*/  LEA.HI.X.SX32 R11, R28, R6, 0x1, P0 ;  /* 0x000000061c0b7211 */ /* 0x000fc400000f0eff */
[----:B0-----:R-:W-:-:S05]  /*2bed0*/  IADD3 R4, P5, PT, R61, R7, RZ ;  /* 0x000000073d047210 */ /* 0x001fca0007fbe0ff */
[----:B------:R-:W-:Y:S01]  /*2bee0*/  STL [R1+0x950], R4 ;  /* 0x0009500401007387 */ /* 0x000fe20000100800 */
[----:B-1----:R-:W-:-:S03]  /*2bef0*/  IADD3 R10, P0, PT, R54, R7, RZ ;  /* 0x00000007360a7210 */ /* 0x002fc60007f1e0ff */
[----:B------:R0:W-:Y:S02]  /*2bf00*/  STL [R1+0x944], R11 ;  /* 0x0009440b01007387 */ /* 0x0001e40000100800 */
[----:B0-----:R-:W-:Y:S02]  /*2bf10*/  LEA.HI.X.SX32 R11, R61, R6, 0x1, P5 ;  /* 0x000000063d0b7211 */ /* 0x001fe400028f0eff */
[----:B------:R-:W-:Y:S02]  /*2bf20*/  SEL R4, R20, R58, !P3 ;  /* 0x0000003a14047207 */ /* 0x000fe40005800000 */
[----:B------:R-:W3:Y:S04]  /*2bf30*/  LDL.LU R58, [R1+0x1cc] ;  /* 0x0001cc00013a7983 */ /* 0x000ee80000300800 */
[----:B------:R4:W-:Y:S04]  /*2bf40*/  STL [R1+0x958], R10 ;  /* 0x0009580a01007387 */ /* 0x0009e80000100800 */
[----:B------:R-:W3:Y:S04]  /*2bf50*/  LDL.LU R28, [R1+0x1e0] ;  /* 0x0001e000011c7983 */ /* 0x000ee80000300800 */
[----:B------:R-:W-:Y:S04]  /*2bf60*/  STL [R1+0x94c], R11 ;  /* 0x00094c0b01007387 */ /* 0x000fe80000100800 */
[----:B------:R-:W3:Y:S04]  /*2bf70*/  LDL.LU R31, [R1+0x98c] ;  /* 0x00098c00011f7983 */ /* 0x000ee80000300800 */
[----:B------:R-:W3:Y:S01]  /*2bf80*/  LDL.LU R61, [R1+0x1d8] ;  /* 0x0001d800013d7983 */ /* 0x000ee20000300800 */
[----:B----4-:R-:W-:-:S05]  /*2bf90*/  IADD3 R10, P5, PT, R52, R7, RZ ;  /* 0x00000007340a7210 */ /* 0x010fca0007fbe0ff */
[----:B------:R0:W-:Y:S02]  /*2bfa0*/  STL [R1+0x960], R10 ;  /* 0x0009600a01007387 */ /* 0x0001e40000100800 */
[----:B0-----:R-:W-:Y:S02]  /*2bfb0*/  LEA.HI.X.SX32 R10, R54, R6, 0x1, P0 ;  /* 0x00000006360a7211 */ /* 0x001fe400000f0eff */
[----:B------:R-:W4:Y:S04]  /*2bfc0*/  LDL.LU R54, [R1+0x1ec] ;  /* 0x0001ec0001367983 */ /* 0x000f280000300800 */
[----:B------:R-:W-:Y:S01]  /*2bfd0*/  STL [R1+0x954], R10 ;  /* 0x0009540a01007387 */ /* 0x000fe20000100800 */
[----:B------:R-:W-:Y:S02]  /*2bfe0*/  SEL R3, R20, R29, !P3 ;  /* 0x0000001d14037207 */ /* 0x000fe40005800000 */
[----:B--2---:R-:W-:-:S05]  /*2bff0*/  IADD3 R11, P0, PT, R53, R7, RZ ;  /* 0x00000007350b7210 */ /* 0x004fca0007f1e0ff */
[----:B------:R0:W-:Y:S04]  /*2c000*/  STL [R1+0x968], R11 ;  /* 0x0009680b01007387 */ /* 0x0001e80000100800 */
[----:B------:R-:W2:Y:S04]  /*2c010*/  LDL.LU R26, [R1+0x99c] ;  /* 0x00099c00011a7983 */ /* 0x000ea80000300800 */
[----:B------:R-:W2:Y:S01]  /*2c020*/  LDL.LU R29, [R1+0x1e4] ;  /* 0x0001e400011d7983 */ /* 0x000ea20000300800 */
[----:B0-----:R-:W-:-:S05]  /*2c030*/  LEA.HI.X.SX32 R11, R52, R6, 0x1, P5 ;  /* 0x00000006340b7211 */ /* 0x001fca00028f0eff */
[----:B------:R0:W-:Y:S01]  /*2c040*/  STL [R1+0x95c], R11 ;  /* 0x00095c0b01007387 */ /* 0x0001e20000100800 */
[----:B-----5:R-:W-:Y:S02]  /*2c050*/  SEL R10, R20, R27, !P3 ;  /* 0x0000001b140a7207 */ /* 0x020fe40005800000 */
[----:B------:R-:W-:Y:S02]  /*2c060*/  IADD3 R13, P5, PT, R55, R7, RZ ;  /* 0x00000007370d7210 */ /* 0x000fe40007fbe0ff */
[----:B0-----:R-:W-:-:S03]  /*2c070*/  LEA.HI.X.SX32 R11, R53, R6, 0x1, P0 ;  /* 0x00000006350b7211 */ /* 0x001fc600000f0eff */
[----:B------:R-:W-:Y:S04]  /*2c080*/  STL [R1+0x970], R13 ;  /* 0x0009700d01007387 */ /* 0x000fe80000100800 */
[----:B------:R-:W5:Y:S04]  /*2c090*/  LDL.LU R27, [R1+0x1fc] ;  /* 0x0001fc00011b7983 */ /* 0x000f680000300800 */
[----:B------:R0:W-:Y:S01]  /*2c0a0*/  STL [R1+0x964], R11 ;  /* 0x0009640b01007387 */ /* 0x0001e20000100800 */
[----:B------:R-:W-:-:S05]  /*2c0b0*/  IADD3 R12, P0, PT, R57, R7, RZ ;  /* 0x00000007390c7210 */ /* 0x000fca0007f1e0ff */
[----:B------:R1:W-:Y:S01]  /*2c0c0*/  STL [R1+0x978], R12 ;  /* 0x0009780c01007387 */ /* 0x0003e20000100800 */
[----:B0-----:R-:W-:-:S03]  /*2c0d0*/  SEL R11, R20, R56, !P3 ;  /* 0x00000038140b7207 */ /* 0x001fc60005800000 */
[----:B------:R-:W5:Y:S04]  /*2c0e0*/  LDL.LU R30, [R1+0x9ac] ;  /* 0x0009ac00011e7983 */ /* 0x000f680000300800 */
[----:B------:R-:W5:Y:S01]  /*2c0f0*/  LDL.LU R56, [R1+0x1f4] ;  /* 0x0001f40001387983 */ /* 0x000f620000300800 */
[----:B-1----:R-:W-:-:S03]  /*2c100*/  LEA.HI.X.SX32 R12, R55, R6, 0x1, P5 ;  /* 0x00000006370c7211 */ /* 0x002fc600028f0eff */
[----:B------:R-:W5:Y:S04]  /*2c110*/  LDL.LU R52, [R1+0x208] ;  /* 0x0002080001347983 */ /* 0x000f680000300800 */
[----:B------:R0:W-:Y:S04]  /*2c120*/  STL [R1+0x96c], R12 ;  /* 0x00096c0c01007387 */ /* 0x0001e80000100800 */
[----:B------:R-:W5:Y:S01]  /*2c130*/  LDL.LU R55, [R1+0x9bc] ;  /* 0x0009bc0001377983 */ /* 0x000f620000300800 */
[----:B------:R-:W-:Y:S02]  /*2c140*/  IADD3 R13, P5, PT, R59, R7, RZ ;  /* 0x000000073b0d7210 */ /* 0x000fe40007fbe0ff */
[----:B0-----:R-:W-:-:S03]  /*2c150*/  LEA.HI.X.SX32 R12, R57, R6, 0x1, P0 ;  /* 0x00000006390c7211 */ /* 0x001fc600000f0eff */
[----:B------:R3:W-:Y:S04]  /*2c160*/  STL [R1+0x980], R13 ;  /* 0x0009800d01007387 */ /* 0x0007e80000100800 */
[----:B------:R-:W5:Y:S04]  /*2c170*/  LDL.LU R57, [R1+0x204] ;  /* 0x0002040001397983 */ /* 0x000f680000300800 */
[----:B------:R0:W-:Y:S01]  /*2c180*/  STL [R1+0x974], R12 ;  /* 0x0009740c01007387 */ /* 0x0001e20000100800 */
[----:B---3--:R-:W-:Y:S02]  /*2c190*/  IADD3 R13, P0, PT, R32, R7, RZ ;  /* 0x00000007200d7210 */ /* 0x008fe40007f1e0ff */
[----:B0-----:R-:W-:-:S02]  /*2c1a0*/  SEL R12, R20, R60, !P3 ;  /* 0x0000003c140c7207 */ /* 0x001fc40005800000 */
[----:B------:R-:W3:Y:S04]  /*2c1b0*/  LDL.LU R60, [R1+0x218] ;  /* 0x00021800013c7983 */ /* 0x000ee80000300800 */
[----:B------:R0:W-:Y:S04]  /*2c1c0*/  STL [R1+0x988], R13 ;  /* 0x0009880d01007387 */ /* 0x0001e80000100800 */
[----:B------:R-:W3:Y:S01]  /*2c1d0*/  LDL.LU R53, [R1+0x9cc] ;  /* 0x0009cc0001357983 */ /* 0x000ee20000300800 */
[----:B0-----:R-:W-:-:S03]  /*2c1e0*/  LEA.HI.X.SX32 R13, R59, R6, 0x1, P5 ;  /* 0x000000063b0d7211 */ /* 0x001fc600028f0eff */
[----:B------:R-:W3:Y:S01]  /*2c1f0*/  LDL.LU R59, [R1+0x210] ;  /* 0x00021000013b7983 */ /* 0x000ee20000300800 */
[----:B------:R-:W-:-:S03]  /*2c200*/  LEA.HI.X.SX32 R24, R32, R6, 0x1, P0 ;  /* 0x0000000620187211 */ /* 0x000fc600000f0eff */
[----:B------:R0:W-:Y:S02]  /*2c210*/  STL [R1+0x97c], R13 ;  /* 0x00097c0d01007387 */ /* 0x0001e40000100800 */
[----:B0-----:R-:W-:-:S05]  /*2c220*/  IADD3 R13, P5, PT, R58, R7, RZ ;  /* 0x000000073a0d7210 */ /* 0x001fca0007fbe0ff */
[----:B------:R-:W-:Y:S01]  /*2c230*/  STL [R1+0x990], R13 ;  /* 0x0009900d01007387 */ /* 0x000fe20000100800 */
[----:B------:R-:W-:-:S03]  /*2c240*/  IADD3 R23, P0, PT, R28, R7, RZ ;  /* 0x000000071c177210 */ /* 0x000fc60007f1e0ff */
[----:B------:R0:W-:Y:S04]  /*2c250*/  STL [R1+0x984], R24 ;  /* 0x0009841801007387 */ /* 0x0001e80000100800 */
[----:B------:R1:W-:Y:S01]  /*2c260*/  STL [R1+0x998], R23 ;  /* 0x0009981701007387 */ /* 0x0003e20000100800 */
[----:B0-----:R-:W-:-:S03]  /*2c270*/  LEA.HI.X.SX32 R24, R58, R6, 0x1, P5 ;  /* 0x000000063a187211 */ /* 0x001fc600028f0eff */
[----:B------:R-:W3:Y:S01]  /*2c280*/  LDL.LU R58, [R1+0x9dc] ;  /* 0x0009dc00013a7983 */ /* 0x000ee20000300800 */
[----:B-1----:R-:W-:-:S03]  /*2c290*/  IADD3 R23, P5, PT, R61, R7, RZ ;  /* 0x000000073d177210 */ /* 0x002fc60007fbe0ff */
[----:B------:R0:W-:Y:S04]  /*2c2a0*/  STL [R1+0x98c], R24 ;  /* 0x00098c1801007387 */ /* 0x0001e80000100800 */
[----:B------:R4:W-:Y:S01]  /*2c2b0*/  STL [R1+0x9a0], R23 ;  /* 0x0009a01701007387 */ /* 0x0009e20000100800 */
[----:B0-----:R-:W-:-:S03]  /*2c2c0*/  LEA.HI.X.SX32 R24, R28, R6, 0x1, P0 ;  /* 0x000000061c187211 */ /* 0x001fc600000f0eff */
[----:B------:R-:W3:Y:S01]  /*2c2d0*/  LDL.LU R28, [R1+0x21c] ;  /* 0x00021c00011c7983 */ /* 0x000ee20000300800 */
[----:B----4-:R-:W-:-:S03]  /*2c2e0*/  IADD3 R23, P0, PT, R54, R7, RZ ;  /* 0x0000000736177210 */ /* 0x010fc60007f1e0ff */
[----:B------:R-:W-:Y:S04]  /*2c2f0*/  STL [R1+0x994], R24 ;  /* 0x0009941801007387 */ /* 0x000fe80000100800 */
[----:B------:R0:W-:Y:S02]  /*2c300*/  STL [R1+0x9a8], R23 ;  /* 0x0009a81701007387 */ /* 0x0001e40000100800 */
[-C--:B0-----:R-:W-:Y:S02]  /*2c310*/  LEA.HI.X.SX32 R23, R61, R6.reuse, 0x1, P5 ;  /* 0x000000063d177211 */ /* 0x081fe400028f0eff */
[----:B------:R-:W4:Y:S04]  /*2c320*/  LDL.LU R61, [R1+0x230] ;  /* 0x00023000013d7983 */ /* 0x000f280000300800 */
[----:B------:R0:W-:Y:S02]  /*2c330*/  STL [R1+0x99c], R23 ;  /* 0x00099c1701007387 */ /* 0x0001e40000100800 */
[----:B0-----:R-:W-:-:S02]  /*2c340*/  LEA.HI.X.SX32 R23, R54, R6, 0x1, P0 ;  /* 0x0000000636177211 */ /* 0x001fc400000f0eff */
[----:B------:R-:W-:Y:S02]  /*2c350*/  SEL R13, R20, R31, !P3 ;  /* 0x0000001f140d7207 */ /* 0x000fe40005800000 */
[----:B--2---:R-:W-:-:S05]  /*2c360*/  IADD3 R24, P5, PT, R29, R7, RZ ;  /* 0x000000071d187210 */ /* 0x004fca0007fbe0ff */
[----:B------:R-:W-:Y:S04]  /*2c370*/  STL [R1+0x9b0], R24 ;  /* 0x0009b01801007387 */ /* 0x000fe80000100800 */
[----:B------:R-:W2:Y:S04]  /*2c380*/  LDL.LU R54, [R1+0x9ec] ;  /* 0x0009ec0001367983 */ /* 0x000ea80000300800 */
[----:B------:R0:W-:Y:S02]  /*2c390*/  STL [R1+0x9a4], R23 ;  /* 0x0009a41701007387 */ /* 0x0001e40000100800 */
[----:B0-----:R-:W-:-:S02]  /*2c3a0*/  LEA.HI.X.SX32 R23, R29, R6, 0x1, P5 ;  /* 0x000000061d177211 */ /* 0x001fc400028f0eff */
[----:B-----5:R-:W-:-:S05]  /*2c3b0*/  IADD3 R24, P0, PT, R27, R7, RZ ;  /* 0x000000071b187210 */ /* 0x020fca0007f1e0ff */
[----:B------:R0:W-:Y:S04]  /*2c3c0*/  STL [R1+0x9b8], R24 ;  /* 0x0009b81801007387 */ /* 0x0001e80000100800 */
[----:B------:R1:W-:Y:S01]  /*2c3d0*/  STL [R1+0x9ac], R23 ;  /* 0x0009ac1701007387 */ /* 0x0003e20000100800 */
[----:B0-----:R-:W-:Y:S02]  /*2c3e0*/  LEA.HI.X.SX32 R24, R27, R6, 0x1, P0 ;  /* 0x000000061b187211 */ /* 0x001fe400000f0eff */
[-C--:B------:R-:W-:Y:S02]  /*2c3f0*/  IADD3 R25, P5, PT, R56, R7.reuse, RZ ;  /* 0x0000000738197210 */ /* 0x080fe40007fbe0ff */
[----:B-1----:R-:W-:-:S03]  /*2c400*/  IADD3 R23, P0, PT, R52, R7, RZ ;  /* 0x0000000734177210 */ /* 0x002fc60007f1e0ff */
[----:B------:R-:W-:Y:S04]  /*2c410*/  STL [R1+0x9c0], R25 ;  /* 0x0009c01901007387 */ /* 0x000fe80000100800 */
[----:B------:R0:W-:Y:S01]  /*2c420*/  STL [R1+0x9b4], R24 ;  /* 0x0009b41801007387 */ /* 0x0001e20000100800 */
[----:B------:R-:W-:-:S03]  /*2c430*/  SEL R93, R20, R55, !P3 ;  /* 0x00000037145d7207 */ /* 0x000fc60005800000 */
[----:B------:R-:W5:Y:S04]  /*2c440*/  LDL.LU R55, [R1+0x9fc] ;  /* 0x0009fc0001377983 */ /* 0x000f680000300800 */
[----:B------:R1:W-:Y:S01]  /*2c450*/  STL [R1+0x9c8], R23 ;  /* 0x0009c81701007387 */ /* 0x0003e20000100800 */
[----:B0-----:R-:W-:-:S03]  /*2c460*/  LEA.HI.X.SX32 R24, R56, R6, 0x1, P5 ;  /* 0x0000000638187211 */ /* 0x001fc600028f0eff */
[----:B------:R-:W2:Y:S04]  /*2c470*/  LDL.LU R56, [R1+0x23c] ;  /* 0x00023c0001387983 */ /* 0x000ea80000300800 */
[----:B------:R0:W-:Y:S01]  /*2c480*/  STL [R1+0x9bc], R24 ;  /* 0x0009bc1801007387 */ /* 0x0001e20000100800 */
[----:B-1----:R-:W-:-:S05]  /*2c490*/  IADD3 R23, P5, PT, R57, R7, RZ ;  /* 0x0000000739177210 */ /* 0x002fca0007fbe0ff */
[----:B------:R-:W-:Y:S01]  /*2c4a0*/  STL [R1+0x9d0], R23 ;  /* 0x0009d01701007387 */ /* 0x000fe20000100800 */
[----:B0-----:R-:W-:-:S05]  /*2c4b0*/  LEA.HI.X.SX32 R24, R52, R6, 0x1, P0 ;  /* 0x0000000634187211 */ /* 0x001fca00000f0eff */
[----:B------:R0:W-:Y:S02]  /*2c4c0*/  STL [R1+0x9c4], R24 ;  /* 0x0009c41801007387 */ /* 0x0001e40000100800 */
[----:B0-----:R-:W-:Y:S02]  /*2c4d0*/  LEA.HI.X.SX32 R24, R57, R6, 0x1, P5 ;  /* 0x0000000639187211 */ /* 0x001fe400028f0eff */
[----:B---3--:R-:W-:-:S05]  /*2c4e0*/  IADD3 R23, P0, PT, R60, R7, RZ ;  /* 0x000000073c177210 */ /* 0x008fca0007f1e0ff */
[----:B------:R0:W-:Y:S04]  /*2c4f0*/  STL [R1+0x9d8], R23 ;  /* 0x0009d81701007387 */ /* 0x0001e80000100800 */
[----:B------:R-:W3:Y:S04]  /*2c500*/  LDL.LU R57, [R1+0xa0c] ;  /* 0x000a0c0001397983 */ /* 0x000ee80000300800 */
[----:B------:R1:W-:Y:S01]  /*2c510*/  STL [R1+0x9cc], R24 ;  /* 0x0009cc1801007387 */ /* 0x0003e20000100800 */
[----:B0-----:R-:W-:-:S03]  /*2c520*/  IADD3 R23, P5, PT, R59, R7, RZ ;  /* 0x000000073b177210 */ /* 0x001fc60007fbe0ff */
[----:B------:R-:W3:Y:S04]  /*2c530*/  LDL.LU R31, [R1+0x248] ;  /* 0x00024800011f7983 */ /* 0x000ee80000300800 */
[----:B------:R0:W-:Y:S01]  /*2c540*/  STL [R1+0x9e0], R23 ;  /* 0x0009e01701007387 */ /* 0x0001e20000100800 */
[----:B-1----:R-:W-:-:S03]  /*2c550*/  LEA.HI.X.SX32 R24, R60, R6, 0x1, P0 ;  /* 0x000000063c187211 */ /* 0x002fc600000f0eff */
[----:B------:R-:W5:Y:S01]  /*2c560*/  LDL.LU R60, [R1+0x25c] ;  /* 0x00025c00013c7983 */ /* 0x000f620000300800 */
[----:B0-----:R-:W-:-:S03]  /*2c570*/  IADD3 R23, P0, PT, R90, R7, RZ ;  /* 0x000000075a177210 */ /* 0x001fc60007f1e0ff */
[----:B------:R-:W-:Y:S01]  /*2c580*/  STL [R1+0x9d4], R24 ;  /* 0x0009d41801007387 */ /* 0x000fe20000100800 */
[----:B------:R-:W-:-:S03]  /*2c590*/  SEL R52, R20, R53, !P3 ;  /* 0x0000003514347207 */ /* 0x000fc60005800000 */
[----:B------:R0:W-:Y:S01]  /*2c5a0*/  STL [R1+0x9e8], R23 ;  /* 0x0009e81701007387 */ /* 0x0001e20000100800 */
[C---:B------:R-:W-:Y:S02]  /*2c5b0*/  SEL R89, R20.reuse, R26, !P3 ;  /* 0x0000001a14597207 */ /* 0x040fe40005800000 */
[----:B0-----:R-:W-:Y:S02]  /*2c5c0*/  LEA.HI.X.SX32 R23, R59, R6, 0x1, P5 ;  /* 0x000000063b177211 */ /* 0x001fe400028f0eff */
[----:B------:R-:W-:Y:S02]  /*2c5d0*/  SEL R53, R20, R58, !P3 ;  /* 0x0000003a14357207 */ /* 0x000fe40005800000 */
[----:B------:R-:W5:Y:S04]  /*2c5e0*/  LDL.LU R58, [R1+0xa1c] ;  /* 0x000a1c00013a7983 */ /* 0x000f680000300800 */
[----:B------:R-:W5:Y:S04]  /*2c5f0*/  LDL.LU R59, [R1+0x258] ;  /* 0x00025800013b7983 */ /* 0x000f680000300800 */
[----:B------:R0:W-:Y:S04]  /*2c600*/  STL [R1+0x9dc], R23 ;  /* 0x0009dc1701007387 */ /* 0x0001e80000100800 */
[----:B------:R-:W5:Y:S01]  /*2c610*/  LDL.LU R26, [R1+0x26c] ;  /* 0x00026c00011a7983 */ /* 0x000f620000300800 */
[----:B------:R-:W-:-:S02]  /*2c620*/  IADD3 R24, P5, PT, R28, R7, RZ ;  /* 0x000000071c187210 */ /* 0x000fc40007fbe0ff */
[----:B0-----:R-:W-:-:S03]  /*2c630*/  LEA.HI.X.SX32 R23, R90, R6, 0x1, P0 ;  /* 0x000000065a177211 */ /* 0x001fc600000f0eff */
[----:B------:R4:W-:Y:S04]  /*2c640*/  STL [R1+0x9f0], R24 ;  /* 0x0009f01801007387 */ /* 0x0009e80000100800 */
[----:B------:R-:W5:Y:S01]  /*2c650*/  LDL.LU R90, [R1+0xa2c] ;  /* 0x000a2c00015a7983 */ /* 0x000f620000300800 */
[----:B------:R-:W-:-:S03]  /*2c660*/  SEL R92, R20, R30, !P3 ;  /* 0x0000001e145c7207 */ /* 0x000fc60005800000 */
[----:B------:R0:W-:Y:S01]  /*2c670*/  STL [R1+0x9e4], R23 ;  /* 0x0009e41701007387 */ /* 0x0001e20000100800 */
[----:B----4-:R-:W-:Y:S02]  /*2c680*/  IADD3 R24, P0, PT, R61, R7, RZ ;  /* 0x000000073d187210 */ /* 0x010fe40007f1e0ff */
[----:B0-----:R-:W-:-:S03]  /*2c690*/  LEA.HI.X.SX32 R23, R28, R6, 0x1, P5 ;  /* 0x000000061c177211 */ /* 0x001fc600028f0eff */
[----:B------:R0:W-:Y:S04]  /*2c6a0*/  STL [R1+0x9f8], R24 ;  /* 0x0009f81801007387 */ /* 0x0001e80000100800 */
[----:B------:R-:W4:Y:S01]  /*2c6b0*/  LDL.LU R30, [R1+0x278] ;  /* 0x00027800011e7983 */ /* 0x000f220000300800 */
[----:B0-----:R-:W-:-:S03]  /*2c6c0*/  IADD3 R24, P5, PT, R9, R7, RZ ;  /* 0x0000000709187210 */ /* 0x001fc60007fbe0ff */
[----:B------:R0:W-:Y:S04]  /*2c6d0*/  STL [R1+0x9ec], R23 ;  /* 0x0009ec1701007387 */ /* 0x0001e80000100800 */
[----:B------:R1:W-:Y:S01]  /*2c6e0*/  STL [R1+0xa00], R24 ;  /* 0x000a001801007387 */ /* 0x0003e20000100800 */
[----:B0-----:R-:W-:-:S03]  /*2c6f0*/  LEA.HI.X.SX32 R23, R61, R6, 0x1, P0 ;  /* 0x000000063d177211 */ /* 0x001fc600000f0eff */
[----:B------:R-:W4:Y:S04]  /*2c700*/  LDL.LU R61, [R1+0xa3c] ;  /* 0x000a3c00013d7983 */ /* 0x000f280000300800 */
[----:B------:R-:W4:Y:S04]  /*2c710*/  LDL.LU R29, [R1+0x274] ;  /* 0x00027400011d7983 */ /* 0x000f280000300800 */
[----:B------:R0:W-:Y:S04]  /*2c720*/  STL [R1+0x9f4], R23 ;  /* 0x0009f41701007387 */ /* 0x0001e80000100800 */
[----:B------:R-:W4:Y:S01]  /*2c730*/  LDL.LU R27, [R1+0x288] ;  /* 0x00028800011b7983 */ /* 0x000f220000300800 */
[----:B-1----:R-:W-:-:S02]  /*2c740*/  LEA.HI.X.SX32 R24, R9, R6, 0x1, P5 ;  /* 0x0000000609187211 */ /* 0x002fc400028f0eff */
[----:B0-----:R-:W-:-:S05]  /*2c750*/  IADD3 R23, P0, PT, R8, R7, RZ ;  /* 0x0000000708177210 */ /* 0x001fca0007f1e0ff */
[----:B------:R2:W-:Y:S04]  /*2c760*/  STL [R1+0xa08], R23 ;  /* 0x000a081701007387 */ /* 0x0005e80000100800 */
[----:B------:R-:W4:Y:S04]  /*2c770*/  LDL.LU R9, [R1+0xa4c] ;  /* 0x000a4c0001097983 */ /* 0x000f280000300800 */
[----:B------:R-:W-:Y:S01]  /*2c780*/  STL [R1+0x9fc], R24 ;  /* 0x0009fc1801007387 */ /* 0x000fe20000100800 */
[----:B------:R-:W-:-:S03]  /*2c790*/  LEA.HI.X.SX32 R8, R8, R6, 0x1, P0 ;  /* 0x0000000608087211 */ /* 0x000fc600000f0eff */
[----:B------:R-:W4:Y:S01]  /*2c7a0*/  LDL.LU R28, [R1+0x294] ;  /* 0x00029400011c7983 */ /* 0x000f220000300800 */
[----:B--2---:R-:W-:-:S05]  /*2c7b0*/  IADD3 R23, P5, PT, R56, R7, RZ ;  /* 0x0000000738177210 */ /* 0x004fca0007fbe0ff */
[----:B------:R0:W-:Y:S01]  /*2c7c0*/  STL [R1+0xa10], R23 ;  /* 0x000a101701007387 */ /* 0x0001e20000100800 */
[----:B------:R-:W-:-:S03]  /*2c7d0*/  LEA.HI.X.SX32 R25, R56, R6, 0x1, P5 ;  /* 0x0000000638197211 */ /* 0x000fc600028f0eff */
[----:B------:R1:W-:Y:S01]  /*2c7e0*/  STL [R1+0xa04], R8 ;  /* 0x000a040801007387 */ /* 0x0003e20000100800 */
[----:B0-----:R-:W-:-:S03]  /*2c7f0*/  IADD3 R23, P0, PT, R91, R7, RZ ;  /* 0x000000075b177210 */ /* 0x001fc60007f1e0ff */
[----:B-1----:R-:W2:Y:S04]  /*2c800*/  LDL.LU R8, [R1+0xa5c] ;  /* 0x000a5c0001087983 */ /* 0x002ea80000300800 */
[----:B------:R3:W-:Y:S04]  /*2c810*/  STL [R1+0xa18], R23 ;  /* 0x000a181701007387 */ /* 0x0007e80000100800 */
[----:B------:R-:W-:Y:S04]  /*2c820*/  STL [R1+0xa0c], R25 ;  /* 0x000a0c1901007387 */ /* 0x000fe80000100800 */
[----:B------:R-:W2:Y:S01]  /*2c830*/  LDL.LU R56, [R1+0x2a8] ;  /* 0x0002a80001387983 */ /* 0x000ea20000300800 */
[----:B------:R-:W-:-:S02]  /*2c840*/  LEA.HI.X.SX32 R24, R91, R6, 0x1, P0 ;  /* 0x000000065b187211 */ /* 0x000fc400000f0eff */
[----:B---3--:R-:W-:-:S05]  /*2c850*/  IADD3 R23, P5, PT, R31, R7, RZ ;  /* 0x000000071f177210 */ /* 0x008fca0007fbe0ff */
[----:B------:R5:W-:Y:S04]  /*2c860*/  STL [R1+0xa20], R23 ;  /* 0x000a201701007387 */ /* 0x000be80000100800 */
[----:B------:R0:W-:Y:S04]  /*2c870*/  STL [R1+0xa14], R24 ;  /* 0x000a141801007387 */ /* 0x0001e80000100800 */
[----:B------:R-:W3:Y:S01]  /*2c880*/  LDL.LU R91, [R1+0xa6c] ;  /* 0x000a6c00015b7983 */ /* 0x000ee20000300800 */
[----:B-----5:R-:W-:-:S05]  /*2c890*/  IADD3 R23, P0, PT, R60, R7, RZ ;  /* 0x000000073c177210 */ /* 0x020fca0007f1e0ff */
[----:B------:R1:W-:Y:S01]  /*2c8a0*/  STL [R1+0xa28], R23 ;  /* 0x000a281701007387 */ /* 0x0003e20000100800 */
[-C--:B0-----:R-:W-:Y:S02]  /*2c8b0*/  LEA.HI.X.SX32 R24, R60, R6.reuse, 0x1, P0 ;  /* 0x000000063c187211 */ /* 0x081fe400000f0eff */
[----:B-1----:R-:W-:-:S05]  /*2c8c0*/  LEA.HI.X.SX32 R23, R31, R6, 0x1, P5 ;  /* 0x000000061f177211 */ /* 0x002fca00028f0eff */
[----:B------:R0:W-:Y:S01]  /*2c8d0*/  STL [R1+0xa1c], R23 ;  /* 0x000a1c1701007387 */ /* 0x0001e20000100800 */
[----:B------:R-:W-:-:S05]  /*2c8e0*/  IADD3 R25, P5, PT, R59, R7, RZ ;  /* 0x000000073b197210 */ /* 0x000fca0007fbe0ff */
[----:B------:R-:W-:Y:S01]  /*2c8f0*/  STL [R1+0xa30], R25 ;  /* 0x000a301901007387 */ /* 0x000fe20000100800 */
[----:B0-----:R-:W-:-:S03]  /*2c900*/  IADD3 R23, P0, PT, R26, R7, RZ ;  /* 0x000000071a177210 */ /* 0x001fc60007f1e0ff */
[----:B------:R-:W-:Y:S01]  /*2c910*/  STL [R1+0xa24], R24 ;  /* 0x000a241801007387 */ /* 0x000fe20000100800 */
[----:B------:R-:W-:-:S03]  /*2c920*/  SEL R60, R20, R90, !P3 ;  /* 0x0000005a143c7207 */ /* 0x000fc60005800000 */
[----:B------:R-:W5:Y:S04]  /*2c930*/  LDL.LU R90, [R1+0xa7c] ;  /* 0x000a7c00015a7983 */ /* 0x000f680000300800 */
[----:B------:R0:W-:Y:S02]  /*2c940*/  STL [R1+0xa38], R23 ;  /* 0x000a381701007387 */ /* 0x0001e40000100800 */
[----:B0-----:R-:W-:Y:S02]  /*2c950*/  LEA.HI.X.SX32 R23, R59, R6, 0x1, P5 ;  /* 0x000000063b177211 */ /* 0x001fe400028f0eff */
[----:B------:R-:W3:Y:S01]  /*2c960*/  LDL.LU R59, [R1+0x2ac] ;  /* 0x0002ac00013b7983 */ /* 0x000ee20000300800 */
[----:B------:R-:W-:-:S03]  /*2c970*/  IADD3 R24, P5, PT, R87, R7, RZ ;  /* 0x0000000757187210 */ /* 0x000fc60007fbe0ff */
[----:B------:R0:W-:Y:S04]  /*2c980*/  STL [R1+0xa2c], R23 ;  /* 0x000a2c1701007387 */ /* 0x0001e80000100800 */
[----:B------:R4:W-:Y:S01]  /*2c990*/  STL [R1+0xa40], R24 ;  /* 0x000a401801007387 */ /* 0x0009e20000100800 */
[----:B0-----:R-:W-:Y:S02]  /*2c9a0*/  LEA.HI.X.SX32 R23, R26, R6, 0x1, P0 ;  /* 0x000000061a177211 */ /* 0x001fe400000f0eff */
[----:B----4-:R-:W-:-:S03]  /*2c9b0*/  IADD3 R24, P0, PT, R30, R7, RZ ;  /* 0x000000071e187210 */ /* 0x010fc60007f1e0ff */
[----:B------:R0:W-:Y:S04]  /*2c9c0*/  STL [R1+0xa34], R23 ;  /* 0x000a341701007387 */ /* 0x0001e80000100800 */
[----:B------:R1:W-:Y:S01]  /*2c9d0*/  STL [R1+0xa48], R24 ;  /* 0x000a481801007387 */ /* 0x0003e20000100800 */
[----:B0-----:R-:W-:-:S03]  /*2c9e0*/  LEA.HI.X.SX32 R23, R87, R6, 0x1, P5 ;  /* 0x0000000657177211 */ /* 0x001fc600028f0eff */
[----:B------:R-:W4:Y:S01]  /*2c9f0*/  LDL.LU R87, [R1+0xa8c] ;  /* 0x000a8c0001577983 */ /* 0x000f220000300800 */
[----:B-1----:R-:W-:-:S03]  /*2ca00*/  IADD3 R24, P5, PT, R29, R7, RZ ;  /* 0x000000071d187210 */ /* 0x002fc60007fbe0ff */
[----:B------:R0:W-:Y:S04]  /*2ca10*/  STL [R1+0xa3c], R23 ;  /* 0x000a3c1701007387 */ /* 0x0001e80000100800 */
[----:B------:R1:W-:Y:S01]  /*2ca20*/  STL [R1+0xa50], R24 ;  /* 0x000a501801007387 */ /* 0x0003e20000100800 */
[----:B0-----:R-:W-:Y:S02]  /*2ca30*/  LEA.HI.X.SX32 R23, R30, R6, 0x1, P0 ;  /* 0x000000061e177211 */ /* 0x001fe400000f0eff */
[----:B-1----:R-:W-:-:S03]  /*2ca40*/  IADD3 R24, P0, PT, R27, R7, RZ ;  /* 0x000000071b187210 */ /* 0x002fc60007f1e0ff */
[----:B------:R0:W-:Y:S04]  /*2ca50*/  STL [R1+0xa44], R23 ;  /* 0x000a441701007387 */ /* 0x0001e80000100800 */
[----:B------:R1:W-:Y:S01]  /*2ca60*/  STL [R1+0xa58], R24 ;  /* 0x000a581801007387 */ /* 0x0003e20000100800 */
[-C--:B0-----:R-:W-:Y:S02]  /*2ca70*/  LEA.HI.X.SX32 R23, R29, R6.reuse, 0x1, P5 ;  /* 0x000000061d177211 */ /* 0x081fe400028f0eff */
[-C--:B------:R-:W-:Y:S02]  /*2ca80*/  IADD3 R25, P5, PT, R86, R7.reuse, RZ ;  /* 0x0000000756197210 */ /* 0x080fe40007fbe0ff */
[----:B-1----:R-:W-:Y:S01]  /*2ca90*/  LEA.HI.X.SX32 R24, R27, R6, 0x1, P0 ;  /* 0x000000061b187211 */ /* 0x002fe200000f0eff */
[----:B------:R0:W-:Y:S04]  /*2caa0*/  STL [R1+0xa4c], R23 ;  /* 0x000a4c1701007387 */ /* 0x0001e80000100800 */
[----:B------:R-:W-:Y:S04]  /*2cab0*/  STL [R1+0xa60], R25 ;  /* 0x000a601901007387 */ /* 0x000fe80000100800 */
[----:B------:R1:W-:Y:S01]  /*2cac0*/  STL [R1+0xa54], R24 ;  /* 0x000a541801007387 */ /* 0x0003e20000100800 */
[----:B0-----:R-:W-:-:S05]  /*2cad0*/  IADD3 R23, P0, PT, R28, R7, RZ ;  /* 0x000000071c177210 */ /* 0x001fca0007f1e0ff */
[----:B------:R0:W-:Y:S01]  /*2cae0*/  STL [R1+0xa68], R23 ;  /* 0x000a681701007387 */ /* 0x0001e20000100800 */
[----:B-1----:R-:W-:-:S03]  /*2caf0*/  LEA.HI.X.SX32 R24, R86, R6, 0x1, P5 ;  /* 0x0000000656187211 */ /* 0x002fc600028f0eff */
[----:B------:R-:W4:Y:S04]  /*2cb00*/  LDL.LU R86, [R1+0xa9c] ;  /* 0x000a9c0001567983 */ /* 0x000f280000300800 */
[----:B------:R1:W-:Y:S01]  /*2cb10*/  STL [R1+0xa5c], R24 ;  /* 0x000a5c1801007387 */ /* 0x0003e20000100800 */
[----:B0-----:R-:W-:-:S03]  /*2cb20*/  IADD3 R23, P5, PT, R84, R7, RZ ;  /* 0x0000000754177210 */ /* 0x001fc60007fbe0ff */
[----:B------:R-:W4:Y:S01]  /*2cb30*/  LDL.LU R31, [R1+0x2cc] ;  /* 0x0002cc00011f7983 */ /* 0x000f220000300800 */
[----:B-1----:R-:W-:-:S03]  /*2cb40*/  LEA.HI.X.SX32 R24, R28, R6, 0x1, P0 ;  /* 0x000000061c187211 */ /* 0x002fc600000f0eff */
[----:B------:R2:W-:Y:S04]  /*2cb50*/  STL [R1+0xa70], R23 ;  /* 0x000a701701007387 */ /* 0x0005e80000100800 */
[----:B------:R0:W-:Y:S04]  /*2cb60*/  STL [R1+0xa64], R24 ;  /* 0x000a641801007387 */ /* 0x0001e80000100800 */
[----:B------:R-:W5:Y:S01]  /*2cb70*/  LDL.LU R25, [R1+0x2e0] ;  /* 0x0002e00001197983 */ /* 0x000f620000300800 */
[----:B--2---:R-:W-:-:S05]  /*2cb80*/  IADD3 R23, P0, PT, R56, R7, RZ ;  /* 0x0000000738177210 */ /* 0x004fca0007f1e0ff */
[----:B------:R1:W-:Y:S01]  /*2cb90*/  STL [R1+0xa78], R23 ;  /* 0x000a781701007387 */ /* 0x0003e20000100800 */
[-C--:B0-----:R-:W-:Y:S02]  /*2cba0*/  LEA.HI.X.SX32 R24, R56, R6.reuse, 0x1, P0 ;  /* 0x0000000638187211 */ /* 0x081fe400000f0eff */
[----:B-1----:R-:W-:Y:S02]  /*2cbb0*/  LEA.HI.X.SX32 R23, R84, R6, 0x1, P5 ;  /* 0x0000000654177211 */ /* 0x002fe400028f0eff */
[-C--:B------:R-:W-:Y:S01]  /*2cbc0*/  IADD3 R26, P5, PT, R83, R7.reuse, RZ ;  /* 0x00000007531a7210 */ /* 0x080fe20007fbe0ff */
[----:B------:R-:W2:Y:S04]  /*2cbd0*/  LDL.LU R84, [R1+0xaac] ;  /* 0x000aac0001547983 */ /* 0x000ea80000300800 */
[----:B------:R0:W-:Y:S04]  /*2cbe0*/  STL [R1+0xa6c], R23 ;  /* 0x000a6c1701007387 */ /* 0x0001e80000100800 */
[----:B------:R-:W-:Y:S04]  /*2cbf0*/  STL [R1+0xa80], R26 ;  /* 0x000a801a01007387 */ /* 0x000fe80000100800 */
[----:B------:R1:W-:Y:S04]  /*2cc00*/  STL [R1+0xa74], R24 ;  /* 0x000a741801007387 */ /* 0x0003e80000100800 */
[----:B------:R-:W2:Y:S01]  /*2cc10*/  LDL.LU R28, [R1+0x2ec] ;  /* 0x0002ec00011c7983 */ /* 0x000ea20000300800 */
[----:B0-----:R-:W-:-:S02]  /*2cc20*/  IADD3 R23, P0, PT, R81, R7, RZ ;  /* 0x0000000751177210 */ /* 0x001fc40007f1e0ff */
[----:B-1----:R-:W-:-:S03]  /*2cc30*/  LEA.HI.X.SX32 R24, R83, R6, 0x1, P5 ;  /* 0x0000000653187211 */ /* 0x002fc600028f0eff */
[----:B------:R-:W-:Y:S04]  /*2cc40*/  STL [R1+0xa88], R23 ;  /* 0x000a881701007387 */ /* 0x000fe80000100800 */
[----:B------:R-:W2:Y:S04]  /*2cc50*/  LDL.LU R83, [R1+0xabc] ;  /* 0x000abc0001537983 */ /* 0x000ea80000300800 */
[----:B------:R0:W-:Y:S04]  /*2cc60*/  STL [R1+0xa7c], R24 ;  /* 0x000a7c1801007387 */ /* 0x0001e80000100800 */
[----:B------:R-:W2:Y:S01]  /*2cc70*/  LDL.LU R26, [R1+0x2e8] ;  /* 0x0002e800011a7983 */ /* 0x000ea20000300800 */
[----:B0-----:R-:W-:-:S02]  /*2cc80*/  LEA.HI.X.SX32 R24, R81, R6, 0x1, P0 ;  /* 0x0000000651187211 */ /* 0x001fc400000f0eff */
[----:B---3--:R-:W-:-:S05]  /*2cc90*/  IADD3 R23, P5, PT, R59, R7, RZ ;  /* 0x000000073b177210 */ /* 0x008fca0007fbe0ff */
[----:B------:R0:W-:Y:S04]  /*2cca0*/  STL [R1+0xa90], R23 ;  /* 0x000a901701007387 */ /* 0x0001e80000100800 */
[----:B------:R-:W3:Y:S01]  /*2ccb0*/  LDL.LU R27, [R1+0x2fc] ;  /* 0x0002fc00011b7983 */ /* 0x000ee20000300800 */
[----:B0-----:R-:W-:-:S03]  /*2ccc0*/  IADD3 R23, P0, PT, R80, R7, RZ ;  /* 0x0000000750177210 */ /* 0x001fc60007f1e0ff */
[----:B------:R-:W-:Y:S04]  /*2ccd0*/  STL [R1+0xa84], R24 ;  /* 0x000a841801007387 */ /* 0x000fe80000100800 */
[----:B------:R0:W-:Y:S04]  /*2cce0*/  STL [R1+0xa98], R23 ;  /* 0x000a981701007387 */ /* 0x0001e80000100800 */
[----:B------:R-:W3:Y:S04]  /*2ccf0*/  LDL.LU R81, [R1+0xacc] ;  /* 0x000acc0001517983 */ /* 0x000ee80000300800 */
[----:B------:R-:W3:Y:S01]  /*2cd00*/  LDL.LU R32, [R1+0x2f8] ;  /* 0x0002f80001207983 */ /* 0x000ee20000300800 */
[----:B------:R-:W-:-:S02]  /*2cd10*/  LEA.HI.X.SX32 R29, R59, R6, 0x1, P5 ;  /* 0x000000063b1d7211 */ /* 0x000fc400028f0eff */
[-C--:B0-----:R-:W-:Y:S02]  /*2cd20*/  IADD3 R23, P5, PT, R78, R7.reuse, RZ ;  /* 0x000000074e177210 */ /* 0x081fe40007fbe0ff */
[----:B------:R-:W-:Y:S01]  /*2cd30*/  LEA.HI.X.SX32 R24, R80, R6, 0x1, P0 ;  /* 0x0000000650187211 */ /* 0x000fe200000f0eff */
[----:B------:R-:W-:Y:S04]  /*2cd40*/  STL [R1+0xa8c], R29 ;  /* 0x000a8c1d01007387 */ /* 0x000fe80000100800 */
[----:B------:R-:W3:Y:S04]  /*2cd50*/  LDL.LU R56, [R1+0x30c] ;  /* 0x00030c0001387983 */ /* 0x000ee80000300800 */
[----:B------:R0:W-:Y:S04]  /*2cd60*/  STL [R1+0xaa0], R23 ;  /* 0x000aa01701007387 */ /* 0x0001e80000100800 */
[----:B------:R1:W-:Y:S04]  /*2cd70*/  STL [R1+0xa94], R24 ;  /* 0x000a941801007387 */ /* 0x0003e80000100800 */
[----:B------:R-:W3:Y:S01]  /*2cd80*/  LDL.LU R80, [R1+0xadc] ;  /* 0x000adc0001507983 */ /* 0x000ee20000300800 */
[----:B0-----:R-:W-:-:S03]  /*2cd90*/  IADD3 R23, P0, PT, R77, R7, RZ ;  /* 0x000000074d177210 */ /* 0x001fc60007f1e0ff */
[----:B------:R-:W3:Y:S04]  /*2cda0*/  LDL.LU R30, [R1+0x304] ;  /* 0x00030400011e7983 */ /* 0x000ee80000300800 */
[----:B------:R-:W-:Y:S01]  /*2cdb0*/  STL [R1+0xaa8], R23 ;  /* 0x000aa81701007387 */ /* 0x000fe20000100800 */
[----:B-1----:R-:W-:-:S03]  /*2cdc0*/  LEA.HI.X.SX32 R24, R78, R6, 0x1, P5 ;  /* 0x000000064e187211 */ /* 0x002fc600028f0eff */
[----:B------:R-:W3:Y:S04]  /*2cdd0*/  LDL.LU R29, [R1+0x318] ;  /* 0x00031800011d7983 */ /* 0x000ee80000300800 */
[----:B------:R-:W3:Y:S04]  /*2cde0*/  LDL.LU R78, [R1+0xaec] ;  /* 0x000aec00014e7983 */ /* 0x000ee80000300800 */
[----:B------:R0:W-:Y:S04]  /*2cdf0*/  STL [R1+0xa9c], R24 ;  /* 0x000a9c1801007387 */ /* 0x0001e80000100800 */
[----:B------:R-:W3:Y:S01]  /*2ce00*/  LDL.LU R59, [R1+0x314] ;  /* 0x00031400013b7983 */ /* 0x000ee20000300800 */
[----:B0-----:R-:W-:-:S02]  /*2ce10*/  LEA.HI.X.SX32 R24, R77, R6, 0x1, P0 ;  /* 0x000000064d187211 */ /* 0x001fc400000f0eff */
[----:B----4-:R-:W-:-:S05]  /*2ce20*/  IADD3 R23, P5, PT, R31, R7, RZ ;  /* 0x000000071f177210 */ /* 0x010fca0007fbe0ff */
[----:B------:R5:W-:Y:S04]  /*2ce30*/  STL [R1+0xab0], R23 ;  /* 0x000ab01701007387 */ /* 0x000be80000100800 */
[----:B------:R0:W-:Y:S04]  /*2ce40*/  STL [R1+0xaa4], R24 ;  /* 0x000aa41801007387 */ /* 0x0001e80000100800 */
[----:B------:R-:W4:Y:S01]  /*2ce50*/  LDL.LU R77, [R1+0xafc] ;  /* 0x000afc00014d7983 */ /* 0x000f220000300800 */
[----:B-----5:R-:W-:-:S05]  /*2ce60*/  IADD3 R23, P0, PT, R25, R7, RZ ;  /* 0x0000000719177210 */ /* 0x020fca0007f1e0ff */
[----:B------:R1:W-:Y:S01]  /*2ce70*/  STL [R1+0xab8], R23 ;  /* 0x000ab81701007387 */ /* 0x0003e20000100800 */
[-C--:B0-----:R-:W-:Y:S02]  /*2ce80*/  LEA.HI.X.SX32 R24, R25, R6.reuse, 0x1, P0 ;  /* 0x0000000619187211 */ /* 0x081fe400000f0eff */
[----:B-1----:R-:W-:Y:S02]  /*2ce90*/  LEA.HI.X.SX32 R23, R31, R6, 0x1, P5 ;  /* 0x000000061f177211 */ /* 0x002fe400028f0eff */
[----:B------:R-:W5:Y:S01]  /*2cea0*/  LDL.LU R31, [R1+0x320] ;  /* 0x00032000011f7983 */ /* 0x000f620000300800 */
[----:B------:R-:W-:-:S03]  /*2ceb0*/  IADD3 R33, P5, PT, R79, R7, RZ ;  /* 0x000000074f217210 */ /* 0x000fc60007fbe0ff */
[----:B------:R-:W-:Y:S04]  /*2cec0*/  STL [R1+0xaac], R23 ;  /* 0x000aac1701007387 */ /* 0x000fe80000100800 */
[----:B------:R-:W-:Y:S04]  /*2ced0*/  STL [R1+0xac0], R33 ;  /* 0x000ac02101007387 */ /* 0x000fe80000100800 */
[----:B------:R0:W-:Y:S02]  /*2cee0*/  STL [R1+0xab4], R24 ;  /* 0x000ab41801007387 */ /* 0x0001e40000100800 */
[----:B0-----:R-:W-:-:S02]  /*2cef0*/  LEA.HI.X.SX32 R24, R79, R6, 0x1, P5 ;  /* 0x000000064f187211 */ /* 0x001fc400028f0eff */
[----:B--2---:R-:W-:-:S05]  /*2cf00*/  IADD3 R23, P0, PT, R28, R7, RZ ;  /* 0x000000071c177210 */ /* 0x004fca0007f1e0ff */
[----:B------:R0:W-:Y:S04]  /*2cf10*/  STL [R1+0xac8], R23 ;  /* 0x000ac81701007387 */ /* 0x0001e80000100800 */
[----:B------:R-:W2:Y:S04]  /*2cf20*/  LDL.LU R79, [R1+0xb0c] ;  /* 0x000b0c00014f7983 */ /* 0x000ea80000300800 */
[----:B------:R1:W-:Y:S01]  /*2cf30*/  STL [R1+0xabc], R24 ;  /* 0x000abc1801007387 */ /* 0x0003e20000100800 */
[----:B0-----:R-:W-:Y:S02]  /*2cf40*/  IADD3 R23, P5, PT, R26, R7, RZ ;  /* 0x000000071a177210 */ /* 0x001fe40007fbe0ff */
[----:B-1----:R-:W-:-:S02]  /*2cf50*/  LEA.HI.X.SX32 R24, R28, R6, 0x1, P0 ;  /* 0x000000061c187211 */ /* 0x002fc400000f0eff */
[----:B------:R-:W4:Y:S01]  /*2cf60*/  LDL.LU R28, [R1+0x330] ;  /* 0x00033000011c7983 */ /* 0x000f220000300800 */
[----:B------:R-:W-:-:S03]  /*2cf70*/  LEA.HI.X.SX32 R25, R26, R6, 0x1, P5 ;  /* 0x000000061a197211 */ /* 0x000fc600028f0eff */
[----:B------:R3:W-:Y:S04]  /*2cf80*/  STL [R1+0xad0], R23 ;  /* 0x000ad01701007387 */ /* 0x0007e80000100800 */
[----:B------:R0:W-:Y:S01]  /*2cf90*/  STL [R1+0xac4], R24 ;  /* 0x000ac41801007387 */ /* 0x0001e20000100800 */
[----:B---3--:R-:W-:-:S05]  /*2cfa0*/  IADD3 R23, P0, PT, R27, R7, RZ ;  /* 0x000000071b177210 */ /* 0x008fca0007f1e0ff */
[----:B------:R1:W-:Y:S04]  /*2cfb0*/  STL [R1+0xad8], R23 ;  /* 0x000ad81701007387 */ /* 0x0003e80000100800 */
[----:B------:R-:W-:Y:S04]  /*2cfc0*/  STL [R1+0xacc], R25 ;  /* 0x000acc1901007387 */ /* 0x000fe80000100800 */
[----:B------:R-:W3:Y:S01]  /*2cfd0*/  LDL.LU R26, [R1+0xb1c] ;  /* 0x000b1c00011a7983 */ /* 0x000ee20000300800 */
[----:B0-----:R-:W-:Y:S02]  /*2cfe0*/  IADD3 R24, P5, PT, R32, R7, RZ ;  /* 0x0000000720187210 */ /* 0x001fe40007fbe0ff */
[----:B-1----:R-:W-:-:S03]  /*2cff0*/  LEA.HI.X.SX32 R23, R27, R6, 0x1, P0 ;  /* 0x000000061b177211 */ /* 0x002fc600000f0eff */
[----:B------:R0:W-:Y:S04]  /*2d000*/  STL [R1+0xae0], R24 ;  /* 0x000ae01801007387 */ /* 0x0001e80000100800 */
[----:B------:R-:W3:Y:S04]  /*2d010*/  LDL.LU R27, [R1+0x33c] ;  /* 0x00033c00011b7983 */ /* 0x000ee80000300800 */
[----:B------:R1:W-:Y:S01]  /*2d020*/  STL [R1+0xad4], R23 ;  /* 0x000ad41701007387 */ /* 0x0003e20000100800 */
[----:B0-----:R-:W-:Y:S02]  /*2d030*/  IADD3 R24, P0, PT, R56, R7, RZ ;  /* 0x0000000738187210 */ /* 0x001fe40007f1e0ff */
[----:B-1----:R-:W-:-:S03]  /*2d040*/  LEA.HI.X.SX32 R23, R32, R6, 0x1, P5 ;  /* 0x0000000620177211 */ /* 0x002fc600028f0eff */
[----:B------:R0:W-:Y:S01]  /*2d050*/  STL [R1+0xae8], R24 ;  /* 0x000ae81801007387 */ /* 0x0001e20000100800 */
[----:B------:R-:W-:-:S03]  /*2d060*/  IADD3 R25, P5, PT, R30, R7, RZ ;  /* 0x000000071e197210 */ /* 0x000fc60007fbe0ff */
[----:B------:R1:W-:Y:S01]  /*2d070*/  STL [R1+0xadc], R23 ;  /* 0x000adc1701007387 */ /* 0x0003e20000100800 */
[----:B0-----:R-:W-:-:S03]  /*2d080*/  LEA.HI.X.SX32 R24, R56, R6, 0x1, P0 ;  /* 0x0000000638187211 */ /* 0x001fc600000f0eff */
[----:B------:R-:W-:Y:S01]  /*2d090*/  STL [R1+0xaf0], R25 ;  /* 0x000af01901007387 */ /* 0x000fe20000100800 */
[----:B-1----:R-:W-:-:S03]  /*2d0a0*/  IADD3 R23, P0, PT, R29, R7, RZ ;  /* 0x000000071d177210 */ /* 0x002fc60007f1e0ff */
[----:B------:R-:W3:Y:S04]  /*2d0b0*/  LDL.LU R56, [R1+0xb2c] ;  /* 0x000b2c0001387983 */ /* 0x000ee80000300800 */
[----:B------:R0:W-:Y:S04]  /*2d0c0*/  STL [R1+0xae4], R24 ;  /* 0x000ae41801007387 */ /* 0x0001e80000100800 */
[----:B------:R1:W-:Y:S01]  /*2d0d0*/  STL [R1+0xaf8], R23 ;  /* 0x000af81701007387 */ /* 0x0003e20000100800 */
[-C--:B0-----:R-:W-:Y:S02]  /*2d0e0*/  LEA.HI.X.SX32 R24, R29, R6.reuse, 0x1, P0 ;  /* 0x000000061d187211 */ /* 0x081fe400000f0eff */
[----:B-1----:R-:W-:-:S02]  /*2d0f0*/  LEA.HI.X.SX32 R23, R30, R6, 0x1, P5 ;  /* 0x000000061e177211 */ /* 0x002fc400028f0eff */
[----:B------:R-:W-:-:S03]  /*2d100*/  IADD3 R25, P5, PT, R59, R7, RZ ;  /* 0x000000073b197210 */ /* 0x000fc60007fbe0ff */
[----:B------:R0:W-:Y:S04]  /*2d110*/  STL [R1+0xaec], R23 ;  /* 0x000aec1701007387 */ /* 0x0001e80000100800 */
[----:B------:R-:W-:Y:S04]  /*2d120*/  STL [R1+0xb00], R25 ;  /* 0x000b001901007387 */ /* 0x000fe80000100800 */
[----:B------:R1:W-:Y:S01]  /*2d130*/  STL [R1+0xaf4], R24 ;  /* 0x000af41801007387 */ /* 0x0003e20000100800 */
[----:B0-----:R-:W-:-:S05]  /*2d140*/  IADD3 R23, P0, PT, R75, R7, RZ ;  /* 0x000000074b177210 */ /* 0x001fca0007f1e0ff */
[----:B------:R5:W-:Y:S01]  /*2d150*/  STL [R1+0xb08], R23 ;  /* 0x000b081701007387 */ /* 0x000be20000100800 */
[----:B-1----:R-:W-:-:S03]  /*2d160*/  LEA.HI.X.SX32 R24, R59, R6, 0x1, P5 ;  /* 0x000000063b187211 */ /* 0x002fc600028f0eff */
[----:B------:R-:W3:Y:S04]  /*2d170*/  LDL.LU R59, [R1+0xb3c] ;  /* 0x000b3c00013b7983 */ /* 0x000ee80000300800 */
[----:B------:R0:W-:Y:S04]  /*2d180*/  STL [R1+0xafc], R24 ;  /* 0x000afc1801007387 */ /* 0x0001e80000100800 */
[----:B------:R-:W3:Y:S01]  /*2d190*/  LDL.LU R30, [R1+0x358] ;  /* 0x00035800011e7983 */ /* 0x000ee20000300800 */
[----:B-----5:R-:W-:Y:S02]  /*2d1a0*/  IADD3 R23, P5, PT, R31, R7, RZ ;  /* 0x000000071f177210 */ /* 0x020fe40007fbe0ff */
[----:B0-----:R-:W-:-:S03]  /*2d1b0*/  LEA.HI.X.SX32 R24, R75, R6, 0x1, P0 ;  /* 0x000000064b187211 */ /* 0x001fc600000f0eff */
[----:B------:R0:W-:Y:S04]  /*2d1c0*/  STL [R1+0xb10], R23 ;  /* 0x000b101701007387 */ /* 0x0001e80000100800 */
[----:B------:R-:W5:Y:S01]  /*2d1d0*/  LDL.LU R29, [R1+0x370] ;  /* 0x00037000011d7983 */ /* 0x000f620000300800 */
[----:B0-----:R-:W-:-:S03]  /*2d1e0*/  IADD3 R23, P0, PT, R2, R7, RZ ;  /* 0x0000000702177210 */ /* 0x001fc60007f1e0ff */
[----:B------:R0:W-:Y:S04]  /*2d1f0*/  STL [R1+0xb04], R24 ;  /* 0x000b041801007387 */ /* 0x0001e80000100800 */
[----:B------:R4:W-:Y:S01]  /*2d200*/  STL [R1+0xb18], R23 ;  /* 0x000b181701007387 */ /* 0x0009e20000100800 */
[----:B0-----:R-:W-:Y:S02]  /*2d210*/  LEA.HI.X.SX32 R24, R31, R6, 0x1, P5 ;  /* 0x000000061f187211 */ /* 0x001fe400028f0eff */
[----:B--2---:R-:W-:Y:S02]  /*2d220*/  SEL R75, R20, R79, !P3 ;  /* 0x0000004f144b7207 */ /* 0x004fe40005800000 */
[----:B------:R-:W2:Y:S04]  /*2d230*/  LDL.LU R79, [R1+0xb4c] ;  /* 0x000b4c00014f7983 */ /* 0x000ea80000300800 */
[----:B------:R-:W2:Y:S04]  /*2d240*/  LDL.LU R33, [R1+0x368] ;  /* 0x0003680001217983 */ /* 0x000ea80000300800 */
[----:B------:R0:W-:Y:S04]  /*2d250*/  STL [R1+0xb0c], R24 ;  /* 0x000b0c1801007387 */ /* 0x0001e80000100800 */
[----:B------:R-:W2:Y:S01]  /*2d260*/  LDL.LU R25, [R1+0x378] ;  /* 0x0003780001197983 */ /* 0x000ea20000300800 */
[----:B----4-:R-:W-:-:S02]  /*2d270*/  IADD3 R23, P5, PT, R28, R7, RZ ;  /* 0x000000071c177210 */ /* 0x010fc40007fbe0ff */
[----:B0-----:R-:W-:-:S03]  /*2d280*/  LEA.HI.X.SX32 R24, R2, R6, 0x1, P0 ;  /* 0x0000000602187211 */ /* 0x001fc600000f0eff */
[----:B------:R0:W-:Y:S04]  /*2d290*/  STL [R1+0xb20], R23 ;  /* 0x000b201701007387 */ /* 0x0001e80000100800 */
[----:B------:R-:W4:Y:S01]  /*2d2a0*/  LDL.LU R2, [R1+0x5fc] ;  /* 0x0005fc0001027983 */ /* 0x000f220000300800 */
[----:B0-----:R-:W-:-:S03]  /*2d2b0*/  IADD3 R23, P0, PT, R88, R7, RZ ;  /* 0x0000000758177210 */ /* 0x001fc60007f1e0ff */
[----:B------:R-:W-:Y:S04]  /*2d2c0*/  STL [R1+0xb14], R24 ;  /* 0x000b141801007387 */ /* 0x000fe80000100800 */
[----:B------:R0:W-:Y:S02]  /*2d2d0*/  STL [R1+0xb28], R23 ;  /* 0x000b281701007387 */ /* 0x0001e40000100800 */
[-C--:B0-----:R-:W-:Y:S02]  /*2d2e0*/  LEA.HI.X.SX32 R23, R28, R6.reuse, 0x1, P5 ;  /* 0x000000061c177211 */ /* 0x081fe400028f0eff */
[----:B------:R-:W4:Y:S04]  /*2d2f0*/  LDL.LU R28, [R1+0x384] ;  /* 0x00038400011c7983 */ /* 0x000f280000300800 */
[----:B------:R0:W-:Y:S02]  /*2d300*/  STL [R1+0xb1c], R23 ;  /* 0x000b1c1701007387 */ /* 0x0001e40000100800 */
[----:B0-----:R-:W-:-:S02]  /*2d310*/  LEA.HI.X.SX32 R23, R88, R6, 0x1, P0 ;  /* 0x0000000658177211 */ /* 0x001fc400000f0eff */
[----:B---3--:R-:W-:-:S05]  /*2d320*/  IADD3 R24, P5, PT, R27, R7, RZ ;  /* 0x000000071b187210 */ /* 0x008fca0007fbe0ff */
[----:B------:R0:W-:Y:S04]  /*2d330*/  STL [R1+0xb30], R24 ;  /* 0x000b301801007387 */ /* 0x0001e80000100800 */
[----:B------:R-:W3:Y:S04]  /*2d340*/  LDL.LU R88, [R1+0xb6c] ;  /* 0x000b6c0001587983 */ /* 0x000ee80000300800 */
[----:B------:R-:W3:Y:S01]  /*2d350*/  LDL.LU R32, [R1+0x380] ;  /* 0x0003800001207983 */ /* 0x000ee20000300800 */
[----:B------:R-:W-:-:S03]  /*2d360*/  SEL R74, R20, R26, !P3 ;  /* 0x0000001a144a7207 */ /* 0x000fc60005800000 */
[----:B------:R1:W-:Y:S01]  /*2d370*/  STL [R1+0xb24], R23 ;  /* 0x000b241701007387 */ /* 0x0003e20000100800 */
[----:B------:R-:W-:Y:S02]  /*2d380*/  LEA.HI.X.SX32 R26, R27, R6, 0x1, P5 ;  /* 0x000000061b1a7211 */ /* 0x000fe400028f0eff */
[-C--:B0-----:R-:W-:Y:S02]  /*2d390*/  IADD3 R24, P5, PT, R82, R7.reuse, RZ ;  /* 0x0000000752187210 */ /* 0x081fe40007fbe0ff */
[----:B-1----:R-:W-:-:S05]  /*2d3a0*/  IADD3 R23, P0, PT, R85, R7, RZ ;  /* 0x0000000755177210 */ /* 0x002fca0007f1e0ff */
[----:B------:R0:W-:Y:S04]  /*2d3b0*/  STL [R1+0xb38], R23 ;  /* 0x000b381701007387 */ /* 0x0001e80000100800 */
[----:B------:R-:W-:Y:S01]  /*2d3c0*/  STL [R1+0xb2c], R26 ;  /* 0x000b2c1a01007387 */ /* 0x000fe20000100800 */
[----:B0-----:R-:W-:-:S03]  /*2d3d0*/  LEA.HI.X.SX32 R23, R85, R6, 0x1, P0 ;  /* 0x0000000655177211 */ /* 0x001fc600000f0eff */
[----:B------:R-:W3:Y:S04]  /*2d3e0*/  LDL.LU R85, [R1+0x604] ;  /* 0x0006040001557983 */ /* 0x000ee80000300800 */
[----:B------:R0:W-:Y:S04]  /*2d3f0*/  STL [R1+0xb40], R24 ;  /* 0x000b401801007387 */ /* 0x0001e80000100800 */
[----:B------:R-:W3:Y:S04]  /*2d400*/  LDL.LU R31, [R1+0x38c] ;  /* 0x00038c00011f7983 */ /* 0x000ee80000300800 */
[----:B------:R1:W-:Y:S04]  /*2d410*/  STL [R1+0xb34], R23 ;  /* 0x000b341701007387 */ /* 0x0003e80000100800 */
[----:B------:R-:W3:Y:S01]  /*2d420*/  LDL.LU R27, [R1+0x3a0] ;  /* 0x0003a000011b7983 */ /* 0x000ee20000300800 */
[----:B0-----:R-:W-:-:S02]  /*2d430*/  LEA.HI.X.SX32 R24, R82, R6, 0x1, P5 ;  /* 0x0000000652187211 */ /* 0x001fc400028f0eff */
[----:B-1----:R-:W-:-:S05]  /*2d440*/  IADD3 R23, P0, PT, R62, R7, RZ ;  /* 0x000000073e177210 */ /* 0x002fca0007f1e0ff */
[----:B------:R0:W-:Y:S04]  /*2d450*/  STL [R1+0xb48], R23 ;  /* 0x000b481701007387 */ /* 0x0001e80000100800 */
[----:B------:R-:W3:Y:S04]  /*2d460*/  LDL.LU R82, [R1+0xb8c] ;  /* 0x000b8c0001527983 */ /* 0x000ee80000300800 */
[----:B------:R1:W-:Y:S04]  /*2d470*/  STL [R1+0xb3c], R24 ;  /* 0x000b3c1801007387 */ /* 0x0003e80000100800 */
[----:B------:R-:W3:Y:S01]  /*2d480*/  LDL.LU R26, [R1+0x3b0] ;  /* 0x0003b000011a7983 */ /* 0x000ee20000300800 */
[----:B0-----:R-:W-:-:S02]  /*2d490*/  IADD3 R23, P5, PT, R30, R7, RZ ;  /* 0x000000071e177210 */ /* 0x001fc40007fbe0ff */
[----:B-1----:R-:W-:-:S03]  /*2d4a0*/  LEA.HI.X.SX32 R24, R62, R6, 0x1, P0 ;  /* 0x000000063e187211 */ /* 0x002fc600000f0eff */
[----:B------:R5:W-:Y:S04]  /*2d4b0*/  STL [R1+0xb50], R23 ;  /* 0x000b501701007387 */ /* 0x000be80000100800 */
[----:B------:R0:W-:Y:S01]  /*2d4c0*/  STL [R1+0xb44], R24 ;  /* 0x000b441801007387 */ /* 0x0001e20000100800 */
[----:B-----5:R-:W-:-:S04]  /*2d4d0*/  IADD3 R23, P0, PT, R29, R7, RZ ;  /* 0x000000071d177210 */ /* 0x020fc80007f1e0ff */
[-C--:B0-----:R-:W-:Y:S02]  /*2d4e0*/  LEA.HI.X.SX32 R24, R29, R6.reuse, 0x1, P0 ;  /* 0x000000061d187211 */ /* 0x081fe400000f0eff */
[----:B--2---:R-:W-:Y:S02]  /*2d4f0*/  SEL R62, R20, R79, !P3 ;  /* 0x0000004f143e7207 */ /* 0x004fe40005800000 */
[----:B------:R-:W2:Y:S04]  /*2d500*/  LDL.LU R79, [R1+0x5f8] ;  /* 0x0005f800014f7983 */ /* 0x000ea80000300800 */
[----:B------:R0:W-:Y:S02]  /*2d510*/  STL [R1+0xb58], R23 ;  /* 0x000b581701007387 */ /* 0x0001e40000100800 */
[----:B0-----:R-:W-:-:S02]  /*2d520*/  LEA.HI.X.SX32 R23, R30, R6, 0x1, P5 ;  /* 0x000000061e177211 */ /* 0x001fc400028f0eff */
[----:B------:R-:W-:-:S03]  /*2d530*/  IADD3 R30, P5, PT, R33, R7, RZ ;  /* 0x00000007211e7210 */ /* 0x000fc60007fbe0ff */
[----:B------:R0:W-:Y:S04]  /*2d540*/  STL [R1+0xb4c], R23 ;  /* 0x000b4c1701007387 */ /* 0x0001e80000100800 */
[----:B------:R1:W-:Y:S04]  /*2d550*/  STL [R1+0xb60], R30 ;  /* 0x000b601e01007387 */ /* 0x0003e80000100800 */
[----:B------:R-:W5:Y:S01]  /*2d560*/  LDL.LU R29, [R1+0x3bc] ;  /* 0x0003bc00011d7983 */ /* 0x000f620000300800 */
[----:B0-----:R-:W-:-:S03]  /*2d570*/  IADD3 R23, P0, PT, R25, R7, RZ ;  /* 0x0000000719177210 */ /* 0x001fc60007f1e0ff */
[----:B------:R-:W-:Y:S04]  /*2d580*/  STL [R1+0xb54], R24 ;  /* 0x000b541801007387 */ /* 0x000fe80000100800 */
[----:B------:R0:W-:Y:S04]  /*2d590*/  STL [R1+0xb68], R23 ;  /* 0x000b681701007387 */ /* 0x0001e80000100800 */
[----:B-1----:R-:W2:Y:S01]  /*2d5a0*/  LDL.LU R30, [R1+0x600] ;  /* 0x00060000011e7983 */ /* 0x002ea20000300800 */
[----:B0-----:R-:W-:Y:S02]  /*2d5b0*/  LEA.HI.X.SX32 R23, R33, R6, 0x1, P5 ;  /* 0x0000000621177211 */ /* 0x001fe400028f0eff */
[----:B------:R-:W-:-:S02]  /*2d5c0*/  IADD3 R33, P5, PT, R69, R7, RZ ;  /* 0x0000000745217210 */ /* 0x000fc40007fbe0ff */
[----:B------:R-:W-:Y:S01]  /*2d5d0*/  LEA.HI.X.SX32 R24, R25, R6, 0x1, P0 ;  /* 0x0000000619187211 */ /* 0x000fe200000f0eff */
[----:B------:R4:W-:Y:S04]  /*2d5e0*/  STL [R1+0xb5c], R23 ;  /* 0x000b5c1701007387 */ /* 0x0009e80000100800 */
[----:B------:R-:W-:Y:S01]  /*2d5f0*/  STL [R1+0xb70], R33 ;  /* 0x000b702101007387 */ /* 0x000fe20000100800 */
[----:B----4-:R-:W-:-:S03]  /*2d600*/  IADD3 R23, P0, PT, R28, R7, RZ ;  /* 0x000000071c177210 */ /* 0x010fc60007f1e0ff */
[----:B------:R0:W-:Y:S04]  /*2d610*/  STL [R1+0xb64], R24 ;  /* 0x000b641801007387 */ /* 0x0001e80000100800 */
[----:B------:R-:W-:Y:S01]  /*2d620*/  STL [R1+0xb78], R23 ;  /* 0x000b781701007387 */ /* 0x000fe20000100800 */
[----:B0-----:R-:W-:-:S03]  /*2d630*/  LEA.HI.X.SX32 R24, R69, R6, 0x1, P5 ;  /* 0x0000000645187211 */ /* 0x001fc600028f0eff */
[----:B------:R-:W4:Y:S04]  /*2d640*/  LDL.LU R69, [R1+0x5f4] ;  /* 0x0005f40001457983 */ /* 0x000f280000300800 */
[----:B------:R0:W-:Y:S02]  /*2d650*/  STL [R1+0xb6c], R24 ;  /* 0x000b6c1801007387 */ /* 0x0001e40000100800 */
[----:B0-----:R-:W-:Y:S02]  /*2d660*/  LEA.HI.X.SX32 R24, R28, R6, 0x1, P0 ;  /* 0x000000061c187211 */ /* 0x001fe400000f0eff */
[----:B---3--:R-:W-:-:S05]  /*2d670*/  IADD3 R23, P5, PT, R32, R7, RZ ;  /* 0x0000000720177210 */ /* 0x008fca0007fbe0ff */
[----:B------:R0:W-:Y:S04]  /*2d680*/  STL [R1+0xb80], R23 ;  /* 0x000b801701007387 */ /* 0x0001e80000100800 */
[----:B------:R-:W3:Y:S01]  /*2d690*/  LDL.LU R28, [R1+0x3c4] ;  /* 0x0003c400011c7983 */ /* 0x000ee20000300800 */
[----:B0-----:R-:W-:-:S03]  /*2d6a0*/  IADD3 R23, P0, PT, R73, R7, RZ ;  /* 0x0000000749177210 */ /* 0x001fc60007f1e0ff */
[----:B------:R-:W-:Y:S04]  /*2d6b0*/  STL [R1+0xb74], R24 ;  /* 0x000b741801007387 */ /* 0x000fe80000100800 */
[----:B------:R0:W-:Y:S02]  /*2d6c0*/  STL [R1+0xb88], R23 ;  /* 0x000b881701007387 */ /* 0x0001e40000100800 */
[-C--:B0-----:R-:W-:Y:S02]  /*2d6d0*/  LEA.HI.X.SX32 R23, R32, R6.reuse, 0x1, P5 ;  /* 0x0000000620177211 */ /* 0x081fe400028f0eff */
[----:B------:R-:W-:-:S03]  /*2d6e0*/  LEA.HI.X.SX32 R24, R73, R6, 0x1, P0 ;  /* 0x0000000649187211 */ /* 0x000fc600000f0eff */
[----:B------:R0:W-:Y:S01]  /*2d6f0*/  STL [R1+0xb7c], R23 ;  /* 0x000b7c1701007387 */ /* 0x0001e20000100800 */
[----:B------:R-:W-:-:S05]  /*2d700*/  IADD3 R25, P5, PT, R31, R7, RZ ;  /* 0x000000071f197210 */ /* 0x000fca0007fbe0ff */
[----:B------:R-:W-:Y:S01]  /*2d710*/  STL [R1+0xb90], R25 ;  /* 0x000b901901007387 */ /* 0x000fe20000100800 */
[----:B0-----:R-:W-:-:S03]  /*2d720*/  IADD3 R23, P0, PT, R27, R7, RZ ;  /* 0x000000071b177210 */ /* 0x001fc60007f1e0ff */
[----:B------:R-:W4:Y:S04]  /*2d730*/  LDL.LU R73, [R1+0x494] ;  /* 0x0004940001497983 */ /* 0x000f280000300800 */
[----:B------:R-:W-:Y:S04]  /*2d740*/  STL [R1+0xb84], R24 ;  /* 0x000b841801007387 */ /* 0x000fe80000100800 */
[----:B------:R0:W-:Y:S02]  /*2d750*/  STL [R1+0xb98], R23 ;  /* 0x000b981701007387 */ /* 0x0001e40000100800 */
[----:B0-----:R-:W-:-:S02]  /*2d760*/  LEA.HI.X.SX32 R23, R31, R6, 0x1, P5 ;  /* 0x000000061f177211 */ /* 0x001fc400028f0eff */
[-C--:B------:R-:W-:Y:S02]  /*2d770*/  IADD3 R25, P5, PT, R72, R7.reuse, RZ ;  /* 0x0000000748197210 */ /* 0x080fe40007fbe0ff */
[----:B------:R-:W-:Y:S01]  /*2d780*/  LEA.HI.X.SX32 R24, R27, R6, 0x1, P0 ;  /* 0x000000061b187211 */ /* 0x000fe200000f0eff */
[----:B------:R0:W-:Y:S04]  /*2d790*/  STL [R1+0xb8c], R23 ;  /* 0x000b8c1701007387 */ /* 0x0001e80000100800 */
[----:B------:R-:W-:Y:S04]  /*2d7a0*/  STL [R1+0xba0], R25 ;  /* 0x000ba01901007387 */ /* 0x000fe80000100800 */
[----:B------:R-:W4:Y:S01]  /*2d7b0*/  LDL.LU R27, [R1+0x3e0] ;  /* 0x0003e000011b7983 */ /* 0x000f220000300800 */
[----:B0-----:R-:W-:-:S03]  /*2d7c0*/  IADD3 R23, P0, PT, R26, R7, RZ ;  /* 0x000000071a177210 */ /* 0x001fc60007f1e0ff */
[----:B------:R0:W-:Y:S04]  /*2d7d0*/  STL [R1+0xb94], R24 ;  /* 0x000b941801007387 */ /* 0x0001e80000100800 */
[----:B------:R1:W-:Y:S01]  /*2d7e0*/  STL [R1+0xba8], R23 ;  /* 0x000ba81701007387 */ /* 0x0003e20000100800 */
[----:B0-----:R-:W-:-:S03]  /*2d7f0*/  LEA.HI.X.SX32 R24, R72, R6, 0x1, P5 ;  /* 0x0000000648187211 */ /* 0x001fc600028f0eff */
[----:B------:R-:W4:Y:S01]  /*2d800*/  LDL.LU R72, [R1+0x5f0] ;  /* 0x0005f00001487983 */ /* 0x000f220000300800 */
[----:B-1----:R-:W-:-:S03]  /*2d810*/  IADD3 R23, P5, PT, R71, R7, RZ ;  /* 0x0000000747177210 */ /* 0x002fc60007fbe0ff */
[----:B------:R0:W-:Y:S04]  /*2d820*/  STL [R1+0xb9c], R24 ;  /* 0x000b9c1801007387 */ /* 0x0001e80000100800 */
[----:B------:R-:W4:Y:S01]  /*2d830*/  LDL.LU R33, [R1+0x3cc] ;  /* 0x0003cc0001217983 */ /* 0x000f220000300800 */
[----:B0-----:R-:W-:-:S03]  /*2d840*/  LEA.HI.X.SX32 R24, R26, R6, 0x1, P0 ;  /* 0x000000061a187211 */ /* 0x001fc600000f0eff */
[----:B------:R-:W-:Y:S04]  /*2d850*/  STL [R1+0xbb0], R23 ;  /* 0x000bb01701007387 */ /* 0x000fe80000100800 */
[----:B------:R0:W-:Y:S04]  /*2d860*/  STL [R1+0xba4], R24 ;  /* 0x000ba41801007387 */ /* 0x0001e80000100800 */
[----:B------:R-:W4:Y:S01]  /*2d870*/  LDL.LU R25, [R1+0x3dc] ;  /* 0x0003dc0001197983 */ /* 0x000f220000300800 */
[----:B0-----:R-:W-:Y:S02]  /*2d880*/  LEA.HI.X.SX32 R24, R71, R6, 0x1, P5 ;  /* 0x0000000647187211 */ /* 0x001fe400028f0eff */
[----:B-----5:R-:W-:-:S05]  /*2d890*/  IADD3 R23, P0, PT, R29, R7, RZ ;  /* 0x000000071d177210 */ /* 0x020fca0007f1e0ff */
[----:B------:R0:W-:Y:S04]  /*2d8a0*/  STL [R1+0xbb8], R23 ;  /* 0x000bb81701007387 */ /* 0x0001e80000100800 */
[----:B------:R-:W5:Y:S01]  /*2d8b0*/  LDL.LU R71, [R1+0x5ec] ;  /* 0x0005ec0001477983 */ /* 0x000f620000300800 */
[----:B0-----:R-:W-:-:S03]  /*2d8c0*/  IADD3 R23, P5, PT, R70, R7, RZ ;  /* 0x0000000746177210 */ /* 0x001fc60007fbe0ff */
[----:B------:R0:W-:Y:S04]  /*2d8d0*/  STL [R1+0xbac], R24 ;  /* 0x000bac1801007387 */ /* 0x0001e80000100800 */
[----:B------:R1:W-:Y:S04]  /*2d8e0*/  STL [R1+0xbc0], R23 ;  /* 0x000bc01701007387 */ /* 0x0003e80000100800 */
[----:B------:R-:W5:Y:S01]  /*2d8f0*/  LDL.LU R32, [R1+0x3d8] ;  /* 0x0003d80001207983 */ /* 0x000f620000300800 */
[----:B0-----:R-:W-:-:S05]  /*2d900*/  LEA.HI.X.SX32 R24, R29, R6, 0x1, P0 ;  /* 0x000000061d187211 */ /* 0x001fca00000f0eff */
[----:B------:R0:W-:Y:S01]  /*2d910*/  STL [R1+0xbb4], R24 ;  /* 0x000bb41801007387 */ /* 0x0001e20000100800 */
[----:B-1----:R-:W-:-:S03]  /*2d920*/  IADD3 R23, P0, PT, R68, R7, RZ ;  /* 0x0000000744177210 */ /* 0x002fc60007f1e0ff */
[----:B------:R-:W5:Y:S01]  /*2d930*/  LDL.LU R31, [R1+0x3ec] ;  /* 0x0003ec00011f7983 */ /* 0x000f620000300800 */
[----:B0-----:R-:W-:-:S03]  /*2d940*/  LEA.HI.X.SX32 R24, R70, R6, 0x1, P5 ;  /* 0x0000000646187211 */ /* 0x001fc600028f0eff */
[----:B------:R-:W-:Y:S04]  /*2d950*/  STL [R1+0xbc8], R23 ;  /* 0x000bc81701007387 */ /* 0x000fe80000100800 */
[----:B------:R-:W5:Y:S04]  /*2d960*/  LDL.LU R70, [R1+0x490] ;  /* 0x0004900001467983 */ /* 0x000f680000300800 */
[----:B------:R0:W-:Y:S04]  /*2d970*/  STL [R1+0xbbc], R24 ;  /* 0x000bbc1801007387 */ /* 0x0001e80000100800 */
[----:B------:R-:W5:Y:S01]  /*2d980*/  LDL.LU R35, [R1+0x3e8] ;  /* 0x0003e80001237983 */ /* 0x000f620000300800 */
[----:B0-----:R-:W-:-:S02]  /*2d990*/  LEA.HI.X.SX32 R24, R68, R6, 0x1, P0 ;  /* 0x0000000644187211 */ /* 0x001fc400000f0eff */
[----:B--2---:R-:W-:Y:S02]  /*2d9a0*/  SEL R76, R20, R30, !P3 ;  /* 0x0000001e144c7207 */ /* 0x004fe40005800000 */
[----:B---3--:R-:W-:-:S05]  /*2d9b0*/  IADD3 R23, P5, PT, R28, R7, RZ ;  /* 0x000000071c177210 */ /* 0x008fca0007fbe0ff */
[----:B------:R0:W-:Y:S04]  /*2d9c0*/  STL [R1+0xbd0], R23 ;  /* 0x000bd01701007387 */ /* 0x0001e80000100800 */
[----:B------:R-:W2:Y:S01]  /*2d9d0*/  LDL.LU R26, [R1+0x3f4] ;  /* 0x0003f400011a7983 */ /* 0x000ea20000300800 */
[----:B0-----:R-:W-:-:S03]  /*2d9e0*/  IADD3 R23, P0, PT, R67, R7, RZ ;  /* 0x0000000743177210 */ /* 0x001fc60007f1e0ff */
[----:B------:R0:W-:Y:S04]  /*2d9f0*/  STL [R1+0xbc4], R24 ;  /* 0x000bc41801007387 */ /* 0x0001e80000100800 */
[----:B------:R1:W-:Y:S04]  /*2da00*/  STL [R1+0xbd8], R23 ;  /* 0x000bd81701007387 */ /* 0x0003e80000100800 */
[----:B------:R-:W3:Y:S04]  /*2da10*/  LDL.LU R68, [R1+0x484] ;  /* 0x0004840001447983 */ /* 0x000ee80000300800 */
[----:B------:R-:W3:Y:S01]  /*2da20*/  LDL.LU R30, [R1+0x3f0] ;  /* 0x0003f000011e7983 */ /* 0x000ee20000300800 */
[----:B0-----:R-:W-:-:S02]  /*2da30*/  LEA.HI.X.SX32 R24, R28, R6, 0x1, P5 ;  /* 0x000000061c187211 */ /* 0x001fc400028f0eff */
[----:B-1----:R-:W-:-:S03]  /*2da40*/  IADD3 R23, P5, PT, R66, R7, RZ ;  /* 0x0000000742177210 */ /* 0x002fc60007fbe0ff */
[----:B------:R0:W-:Y:S04]  /*2da50*/  STL [R1+0xbcc], R24 ;  /* 0x000bcc1801007387 */ /* 0x0001e80000100800 */
[----:B------:R-:W3:Y:S04]  /*2da60*/  LDL.LU R29, [R1+0x408] ;  /* 0x00040800011d7983 */ /* 0x000ee80000300800 */
[----:B------:R4:W-:Y:S01]  /*2da70*/  STL [R1+0xbe0], R23 ;  /* 0x000be01701007387 */ /* 0x0009e20000100800 */
[----:B0-----:R-:W-:-:S03]  /*2da80*/  LEA.HI.X.SX32 R24, R67, R6, 0x1, P0 ;  /* 0x0000000643187211 */ /* 0x001fc600000f0eff */
[----:B------:R-:W3:Y:S04]  /*2da90*/  LDL.LU R67, [R1+0x458] ;  /* 0x0004580001437983 */ /* 0x000ee80000300800 */
[----:B------:R0:W-:Y:S01]  /*2daa0*/  STL [R1+0xbd4], R24 ;  /* 0x000bd41801007387 */ /* 0x0001e20000100800 */
[----:B----4-:R-:W-:-:S05]  /*2dab0*/  IADD3 R23, P0, PT, R27, R7, RZ ;  /* 0x000000071b177210 */ /* 0x010fca0007f1e0ff */
[----:B------:R1:W-:Y:S04]  /*2dac0*/  STL [R1+0xbe8], R23 ;  /* 0x000be81701007387 */ /* 0x0003e80000100800 */
[----:B0-----:R-:W4:Y:S01]  /*2dad0*/  LDL.LU R24, [R1+0x404] ;  /* 0x0004040001187983 */ /* 0x001f220000300800 */
[----:B------:R-:W-:-:S03]  /*2dae0*/  LEA.HI.X.SX32 R34, R66, R6, 0x1, P5 ;  /* 0x0000000642227211 */ /* 0x000fc600028f0eff */
[----:B------:R-:W4:Y:S04]  /*2daf0*/  LDL.LU R28, [R1+0x410] ;  /* 0x00041000011c7983 */ /* 0x000f280000300800 */
[----:B------:R0:W-:Y:S04]  /*2db00*/  STL [R1+0xbdc], R34 ;  /* 0x000bdc2201007387 */ /* 0x0001e80000100800 */
[----:B------:R-:W4:Y:S01]  /*2db10*/  LDL.LU R66, [R1+0x468] ;  /* 0x0004680001427983 */ /* 0x000f220000300800 */
[----:B-1----:R-:W-:Y:S02]  /*2db20*/  IADD3 R23, P5, PT, R33, R7, RZ ;  /* 0x0000000721177210 */ /* 0x002fe40007fbe0ff */
[----:B0-----:R-:W-:-:S03]  /*2db30*/  LEA.HI.X.SX32 R34, R27, R6, 0x1, P0 ;  /* 0x000000061b227211 */ /* 0x001fc600000f0eff */
[----:B------:R0:W-:Y:S04]  /*2db40*/  STL [R1+0xbf0], R23 ;  /* 0x000bf01701007387 */ /* 0x0001e80000100800 */
[----:B------:R-:W4:Y:S01]  /*2db50*/  LDL.LU R27, [R1+0x40c] ;  /* 0x00040c00011b7983 */ /* 0x000f220000300800 */
[----:B0-----:R-:W-:-:S03]  /*2db60*/  IADD3 R23, P0, PT, R25, R7, RZ ;  /* 0x0000000719177210 */ /* 0x001fc60007f1e0ff */
[----:B------:R0:W-:Y:S01]  /*2db70*/  STL [R1+0xbe4], R34 ;  /* 0x000be42201007387 */ /* 0x0001e20000100800 */
[----:B------:R-:W-:-:S03]  /*2db80*/  LEA.HI.X.SX32 R33, R33, R6, 0x1, P5 ;  /* 0x0000000621217211 */ /* 0x000fc600028f0eff */
[----:B------:R-:W-:Y:S04]  /*2db90*/  STL [R1+0xbf8], R23 ;  /* 0x000bf81701007387 */ /* 0x000fe80000100800 */
[----:B0-----:R-:W4:Y:S04]  /*2dba0*/  LDL.LU R34, [R1+0x418] ;  /* 0x0004180001227983 */ /* 0x001f280000300800 */
[----:B------:R0:W-:Y:S04]  /*2dbb0*/  STL [R1+0xbec], R33 ;  /* 0x000bec2101007387 */ /* 0x0001e80000100800 */
[----:B0-----:R-:W4:Y:S01]  /*2dbc0*/  LDL.LU R33, [R1+0x414] ;  /* 0x0004140001217983 */ /* 0x001f220000300800 */
[----:B------:R-:W-:-:S02]  /*2dbd0*/  LEA.HI.X.SX32 R25, R25, R6, 0x1, P0 ;  /* 0x0000000619197211 */ /* 0x000fc400000f0eff */
[----:B-----5:R-:W-:-:S05]  /*2dbe0*/  IADD3 R23, P5, PT, R32, R7, RZ ;  /* 0x0000000720177210 */ /* 0x020fca0007fbe0ff */
[----:B------:R0:W-:Y:S01]  /*2dbf0*/  STL [R1+0xc00], R23 ;  /* 0x000c001701007387 */ /* 0x0001e20000100800 */
[----:B------:R-:W-:-:S03]  /*2dc00*/  LEA.HI.X.SX32 R32, R32, R6, 0x1, P5 ;  /* 0x0000000620207211 */ /* 0x000fc600028f0eff */
[----:B------:R1:W-:Y:S01]  /*2dc10*/  STL [R1+0xbf4], R25 ;  /* 0x000bf41901007387 */ /* 0x0003e20000100800 */
[----:B0-----:R-:W-:-:S03]  /*2dc20*/  IADD3 R23, P0, PT, R31, R7, RZ ;  /* 0x000000071f177210 */ /* 0x001fc60007f1e0ff */
[----:B-1----:R-:W5:Y:S04]  /*2dc30*/  LDL.LU R25, [R1+0x424] ;  /* 0x0004240001197983 */ /* 0x002f680000300800 */
[----:B------:R0:W-:Y:S04]  /*2dc40*/  STL [R1+0xc08], R23 ;  /* 0x000c081701007387 */ /* 0x0001e80000100800 */
[----:B------:R1:W-:Y:S01]  /*2dc50*/  STL [R1+0xbfc], R32 ;  /* 0x000bfc2001007387 */ /* 0x0003e20000100800 */
[----:B------:R-:W-:Y:S02]  /*2dc60*/  LEA.HI.X.SX32 R31, R31, R6, 0x1, P0 ;  /* 0x000000061f1f7211 */ /* 0x000fe400000f0eff */
[-C--:B0-----:R-:W-:Y:S01]  /*2dc70*/  IADD3 R23, P5, PT, R35, R7.reuse, RZ ;  /* 0x0000000723177210 */ /* 0x081fe20007fbe0ff */
[----:B-1----:R-:W5:Y:S04]  /*2dc80*/  LDL.LU R32, [R1+0x41c] ;  /* 0x00041c0001207983 */ /* 0x002f680000300800 */
[----:B------:R-:W-:Y:S04]  /*2dc90*/  STL [R1+0xc10], R23 ;  /* 0x000c101701007387 */ /* 0x000fe80000100800 */
[----:B------:R0:W-:Y:S04]  /*2dca0*/  STL [R1+0xc04], R31 ;  /* 0x000c041f01007387 */ /* 0x0001e80000100800 */
[----:B0-----:R-:W5:Y:S01]  /*2dcb0*/  LDL.LU R31, [R1+0x42c] ;  /* 0x00042c00011f7983 */ /* 0x001f620000300800 */
[----:B--2---:R-:W-:-:S05]  /*2dcc0*/  IADD3 R23, P0, PT, R26, R7, RZ ;  /* 0x000000071a177210 */ /* 0x004fca0007f1e0ff */
[----:B------:R0:W-:Y:S02]  /*2dcd0*/  STL [R1+0xc18], R23 ;  /* 0x000c181701007387 */ /* 0x0001e40000100800 */
[----:B0-----:R-:W-:Y:S02]  /*2dce0*/  LEA.HI.X.SX32 R23, R35, R6, 0x1, P5 ;  /* 0x0000000623177211 */ /* 0x001fe400028f0eff */
[----:B---3--:R-:W-:-:S03]  /*2dcf0*/  IADD3 R36, P5, PT, R30, R7, RZ ;  /* 0x000000071e247210 */ /* 0x008fc60007fbe0ff */
[----:B------:R0:W-:Y:S01]  /*2dd00*/  STL [R1+0xc0c], R23 ;  /* 0x000c0c1701007387 */ /* 0x0001e20000100800 */
[----:B------:R-:W-:-:S03]  /*2dd10*/  LEA.HI.X.SX32 R35, R26, R6, 0x1, P0 ;  /* 0x000000061a237211 */ /* 0x000fc600000f0eff */
[----:B------:R-:W-:Y:S04]  /*2dd20*/  STL [R1+0xc20], R36 ;  /* 0x000c202401007387 */ /* 0x000fe80000100800 */
[----:B------:R-:W2:Y:S01]  /*2dd30*/  LDL.LU R26, [R1+0x428] ;  /* 0x00042800011a7983 */ /* 0x000ea20000300800 */
[----:B0-----:R-:W-:-:S03]  /*2dd40*/  IADD3 R23, P0, PT, R29, R7, RZ ;  /* 0x000000071d177210 */ /* 0x001fc60007f1e0ff */
[----:B------:R-:W-:Y:S04]  /*2dd50*/  STL [R1+0xc14], R35 ;  /* 0x000c142301007387 */ /* 0x000fe80000100800 */
[----:B------:R0:W-:Y:S01]  /*2dd60*/  STL [R1+0xc28], R23 ;  /* 0x000c281701007387 */ /* 0x0001e20000100800 */
[-C--:B------:R-:W-:Y:S02]  /*2dd70*/  LEA.HI.X.SX32 R29, R29, R6.reuse, 0x1, P0 ;  /* 0x000000061d1d7211 */ /* 0x080fe400000f0eff */
[----:B0-----:R-:W-:Y:S02]  /*2dd80*/  LEA.HI.X.SX32 R23, R30, R6, 0x1, P5 ;  /* 0x000000061e177211 */ /* 0x001fe400028f0eff */
[----:B------:R-:W3:Y:S04]  /*2dd90*/  LDL.LU R30, [R1+0x438] ;  /* 0x00043800011e7983 */ /* 0x000ee80000300800 */
[----:B------:R0:W-:Y:S01]  /*2dda0*/  STL [R1+0xc1c], R23 ;  /* 0x000c1c1701007387 */ /* 0x0001e20000100800 */
[----:B----4-:R-:W-:-:S05]  /*2ddb0*/  IADD3 R35, P5, PT, R24, R7, RZ ;  /* 0x0000000718237210 */ /* 0x010fca0007fbe0ff */
[----:B------:R-:W-:Y:S04]  /*2ddc0*/  STL [R1+0xc30], R35 ;  /* 0x000c302301007387 */ /* 0x000fe80000100800 */
[----:B------:R1:W-:Y:S01]  /*2ddd0*/  STL [R1+0xc24], R29 ;  /* 0x000c241d01007387 */ /* 0x0003e20000100800 */
[----:B0-----:R-:W-:-:S03]  /*2dde0*/  IADD3 R23, P0, PT, R28, R7, RZ ;  /* 0x000000071c177210 */ /* 0x001fc60007f1e0ff */
[----:B-1----:R-:W4:Y:S01]  /*2ddf0*/  LDL.LU R29, [R1+0x430] ;  /* 0x00043000011d7983 */ /* 0x002f220000300800 */
[-C--:B------:R-:W-:Y:S02]  /*2de00*/  LEA.HI.X.SX32 R35, R24, R6.reuse, 0x1, P5 ;  /* 0x0000000618237211 */ /* 0x080fe400028f0eff */
[----:B------:R-:W-:Y:S01]  /*2de10*/  LEA.HI.X.SX32 R24, R28, R6, 0x1, P0 ;  /* 0x000000061c187211 */ /* 0x000fe200000f0eff */
[----:B------:R0:W-:Y:S04]  /*2de20*/  STL [R1+0xc38], R23 ;  /* 0x000c381701007387 */ /* 0x0001e80000100800 */
[----:B------:R-:W-:Y:S04]  /*2de30*/  STL [R1+0xc2c], R35 ;  /* 0x000c2c2301007387 */ /* 0x000fe80000100800 */
[----:B------:R-:W4:Y:S01]  /*2de40*/  LDL.LU R28, [R1+0x440] ;  /* 0x00044000011c7983 */ /* 0x000f220000300800 */
[----:B0-----:R-:W-:-:S05]  /*2de50*/  IADD3 R23, P5, PT, R27, R7, RZ ;  /* 0x000000071b177210 */ /* 0x001fca0007fbe0ff */
[----:B------:R0:W-:Y:S04]  /*2de60*/  STL [R1+0xc40], R23 ;  /* 0x000c401701007387 */ /* 0x0001e80000100800 */
[----:B------:R1:W-:Y:S01]  /*2de70*/  STL [R1+0xc34], R24 ;  /* 0x000c341801007387 */ /* 0x0003e20000100800 */
[----:B0-----:R-:W-:Y:S02]  /*2de80*/  IADD3 R23, P0, PT, R34, R7, RZ ;  /* 0x0000000722177210 */ /* 0x001fe40007f1e0ff */
[----:B-1----:R-:W-:-:S03]  /*2de90*/  LEA.HI.X.SX32 R24, R27, R6, 0x1, P5 ;  /* 0x000000061b187211 */ /* 0x002fc600028f0eff */
[----:B------:R0:W-:Y:S04]  /*2dea0*/  STL [R1+0xc48], R23 ;  /* 0x000c481701007387 */ /* 0x0001e80000100800 */
[----:B------:R-:W4:Y:S01]  /*2deb0*/  LDL.LU R27, [R1+0x43c] ;  /* 0x00043c00011b7983 */ /* 0x000f220000300800 */
[----:B0-----:R-:W-:-:S03]  /*2dec0*/  IADD3 R23, P5, PT, R33, R7, RZ ;  /* 0x0000000721177210 */ /* 0x001fc60007fbe0ff */
[----:B------:R-:W-:Y:S04]  /*2ded0*/  STL [R1+0xc3c], R24 ;  /* 0x000c3c1801007387 */ /* 0x000fe80000100800 */
[----:B------:R0:W-:Y:S04]  /*2dee0*/  STL [R1+0xc50], R23 ;  /* 0x000c501701007387 */ /* 0x0001e80000100800 */
[----:B0-----:R-:W4:Y:S01]  /*2def0*/  LDL.LU R23, [R1+0x44c] ;  /* 0x00044c0001177983 */ /* 0x001f220000300800 */
[-C--:B------:R-:W-:Y:S02]  /*2df00*/  LEA.HI.X.SX32 R34, R34, R6.reuse, 0x1, P0 ;  /* 0x0000000622227211 */ /* 0x080fe400000f0eff */
[----:B------:R-:W-:-:S03]  /*2df10*/  LEA.HI.X.SX32 R33, R33, R6, 0x1, P5 ;  /* 0x0000000621217211 */ /* 0x000fc600028f0eff */
[----:B------:R-:W-:Y:S01]  /*2df20*/  STL [R1+0xc44], R34 ;  /* 0x000c442201007387 */ /* 0x000fe20000100800 */
[----:B-----5:R-:W-:-:S05]  /*2df30*/  IADD3 R24, P0, PT, R25, R7, RZ ;  /* 0x0000000719187210 */ /* 0x020fca0007f1e0ff */
[----:B------:R0:W-:Y:S01]  /*2df40*/  STL [R1+0xc58], R24 ;  /* 0x000c581801007387 */ /* 0x0001e20000100800 */
[----:B------:R-:W-:-:S03]  /*2df50*/  LEA.HI.X.SX32 R25, R25, R6, 0x1, P0 ;  /* 0x0000000619197211 */ /* 0x000fc600000f0eff */
[----:B------:R-:W-:Y:S04]  /*2df60*/  STL [R1+0xc4c], R33 ;  /* 0x000c4c2101007387 */ /* 0x000fe80000100800 */
[----:B------:R-:W5:Y:S01]  /*2df70*/  LDL.LU R36, [R1+0x448] ;  /* 0x0004480001247983 */ /* 0x000f620000300800 */
[----:B0-----:R-:W-:-:S05]  /*2df80*/  IADD3 R24, P5, PT, R32, R7, RZ ;  /* 0x0000000720187210 */ /* 0x001fca0007fbe0ff */
[----:B------:R0:W-:Y:S04]  /*2df90*/  STL [R1+0xc60], R24 ;  /* 0x000c601801007387 */ /* 0x0001e80000100800 */
[----:B------:R1:W-:Y:S04]  /*2dfa0*/  STL [R1+0xc54], R25 ;  /* 0x000c541901007387 */ /* 0x0003e80000100800 */
[----:B------:R-:W5:Y:S01]  /*2dfb0*/  LDL.LU R35, [R1+0x470] ;  /* 0x0004700001237983 */ /* 0x000f620000300800 */
[----:B0-----:R-:W-:Y:S02]  /*2dfc0*/  IADD3 R24, P0, PT, R31, R7, RZ ;  /* 0x000000071f187210 */ /* 0x001fe40007f1e0ff */
[----:B-1----:R-:W-:-:S03]  /*2dfd0*/  LEA.HI.X.SX32 R25, R32, R6, 0x1, P5 ;  /* 0x0000000620197211 */ /* 0x002fc600028f0eff */
[----:B------:R0:W-:Y:S04]  /*2dfe0*/  STL [R1+0xc68], R24 ;  /* 0x000c681801007387 */ /* 0x0001e80000100800 */
[----:B0-----:R-:W5:Y:S04]  /*2dff0*/  LDL.LU R24, [R1+0x46c] ;  /* 0x00046c0001187983 */ /* 0x001f680000300800 */
[----:B------:R0:W-:Y:S04]  /*2e000*/  STL [R1+0xc5c], R25 ;  /* 0x000c5c1901007387 */ /* 0x0001e80000100800 */
[----:B------:R-:W5:Y:S01]  /*2e010*/  LDL.LU R34, [R1+0xcb4] ;  /* 0x000cb40001227983 */ /* 0x000f620000300800 */
[----:B0-----:R-:W-:-:S02]  /*2e020*/  LEA.HI.X.SX32 R25, R31, R6, 0x1, P0 ;  /* 0x000000061f197211 */ /* 0x001fc400000f0eff */
[----:B--2---:R-:W-:-:S05]  /*2e030*/  IADD3 R32, P5, PT, R26, R7, RZ ;  /* 0x000000071a207210 */ /* 0x004fca0007fbe0ff */
[----:B------:R-:W-:Y:S04]  /*2e040*/  STL [R1+0xc70], R32 ;  /* 0x000c702001007387 */ /* 0x000fe80000100800 */
[----:B------:R-:W2:Y:S04]  /*2e050*/  LDL.LU R33, [R1+0x478] ;  /* 0x0004780001217983 */ /* 0x000ea80000300800 */
[----:B------:R0:W-:Y:S01]  /*2e060*/  STL [R1+0xc64], R25 ;  /* 0x000c641901007387 */ /* 0x0001e20000100800 */
[----:B---3--:R-:W-:-:S03]  /*2e070*/  IADD3 R31, P0, PT, R30, R7, RZ ;  /* 0x000000071e1f7210 */ /* 0x008fc60007f1e0ff */
[----:B0-----:R-:W3:Y:S01]  /*2e080*/  LDL.LU R25, [R1+0xcc4] ;  /* 0x000cc40001197983 */ /* 0x001ee20000300800 */
[----:B------:R-:W-:-:S03]  /*2e090*/  LEA.HI.X.SX32 R26, R26, R6, 0x1, P5 ;  /* 0x000000061a1a7211 */ /* 0x000fc600028f0eff */
[----:B------:R-:W-:Y:S04]  /*2e0a0*/  STL [R1+0xc78], R31 ;  /* 0x000c781f01007387 */ /* 0x000fe80000100800 */
[----:B------:R-:W3:Y:S04]  /*2e0b0*/  LDL.LU R32, [R1+0xccc] ;  /* 0x000ccc0001207983 */ /* 0x000ee80000300800 */
[----:B------:R0:W-:Y:S02]  /*2e0c0*/  STL [R1+0xc6c], R26 ;  /* 0x000c6c1a01007387 */ /* 0x0001e40000100800 */
[----:B0-----:R-:W-:-:S02]  /*2e0d0*/  LEA.HI.X.SX32 R26, R30, R6, 0x1, P0 ;  /* 0x000000061e1a7211 */ /* 0x001fc400000f0eff */
[----:B----4-:R-:W-:-:S05]  /*2e0e0*/  IADD3 R31, P5, PT, R29, R7, RZ ;  /* 0x000000071d1f7210 */ /* 0x010fca0007fbe0ff */
[----:B------:R0:W-:Y:S04]  /*2e0f0*/  STL [R1+0xc80], R31 ;  /* 0x000c801f01007387 */ /* 0x0001e80000100800 */
[----:B0-----:R-:W4:Y:S01]  /*2e100*/  LDL.LU R31, [R1+0xcd4] ;  /* 0x000cd400011f7983 */ /* 0x001f220000300800 */
[----:B------:R-:W-:-:S03]  /*2e110*/  IADD3 R30, P0, PT, R28, R7, RZ ;  /* 0x000000071c1e7210 */ /* 0x000fc60007f1e0ff */
[----:B------:R0:W-:Y:S01]  /*2e120*/  STL [R1+0xc74], R26 ;  /* 0x000c741a01007387 */ /* 0x0001e20000100800 */
[----:B------:R-:W-:-:S03]  /*2e130*/  LEA.HI.X.SX32 R29, R29, R6, 0x1, P5 ;  /* 0x000000061d1d7211 */ /* 0x000fc600028f0eff */
[----:B0-----:R-:W4:Y:S04]  /*2e140*/  LDL.LU R26, [R1+0xcdc] ;  /* 0x000cdc00011a7983 */ /* 0x001f280000300800 */
[----:B------:R0:W-:Y:S04]  /*2e150*/  STL [R1+0xc88], R30 ;  /* 0x000c881e01007387 */ /* 0x0001e80000100800 */
[----:B0-----:R-:W4:Y:S01]  /*2e160*/  LDL.LU R30, [R1+0xce4] ;  /* 0x000ce400011e7983 */ /* 0x001f220000300800 */
[----:B------:R-:W-:-:S03]  /*2e170*/  IADD3 R37, P5, PT, R27, R7, RZ ;  /* 0x000000071b257210 */ /* 0x000fc60007fbe0ff */
[----:B------:R0:W-:Y:S02]  /*2e180*/  STL [R1+0xc7c], R29 ;  /* 0x000c7c1d01007387 */ /* 0x0001e40000100800 */
[----:B0-----:R-:W-:Y:S02]  /*2e190*/  LEA.HI.X.SX32 R29, R28, R6, 0x1, P0 ;  /* 0x000000061c1d7211 */ /* 0x001fe400000f0eff */
[----:B------:R-:W4:Y:S04]  /*2e1a0*/  LDL.LU R28, [R1+0xcec] ;  /* 0x000cec00011c7983 */ /* 0x000f280000300800 */
[----:B------:R0:W-:Y:S04]  /*2e1b0*/  STL [R1+0xc90], R37 ;  /* 0x000c902501007387 */ /* 0x0001e80000100800 */
[----:B------:R1:W-:Y:S01]  /*2e1c0*/  STL [R1+0xc84], R29 ;  /* 0x000c841d01007387 */ /* 0x0003e20000100800 */
[----:B0-----:R-:W-:-:S03]  /*2e1d0*/  IADD3 R37, P0, PT, R23, R7, RZ ;  /* 0x0000000717257210 */ /* 0x001fc60007f1e0ff */
[----:B-1----:R-:W4:Y:S04]  /*2e1e0*/  LDL.LU R29, [R1+0xcf4] ;  /* 0x000cf400011d7983 */ /* 0x002f280000300800 */
[----:B------:R0:W-:Y:S02]  /*2e1f0*/  STL [R1+0xc98], R37 ;  /* 0x000c982501007387 */ /* 0x0001e40000100800 */
[-C--:B0-----:R-:W-:Y:S02]  /*2e200*/  LEA.HI.X.SX32 R37, R27, R6.reuse, 0x1, P5 ;  /* 0x000000061b257211 */ /* 0x081fe400028f0eff */
[----:B------:R-:W4:Y:S01]  /*2e210*/  LDL.LU R27, [R1+0xcfc] ;  /* 0x000cfc00011b7983 */ /* 0x000f220000300800 */
[----:B------:R-:W-:-:S03]  /*2e220*/  LEA.HI.X.SX32 R23, R23, R6, 0x1, P0 ;  /* 0x0000000617177211 */ /* 0x000fc600000f0eff */
        /* <DEDUP_REMOVED lines=21> */
[----:B--2---:R-:W-:-:S05]  /*2e380*/  IADD3 R24, P5, PT, R33, R7, RZ ;  /* 0x0000000721187210 */ /* 0x004fca0007fbe0ff */
[----:B------:R0:W-:Y:S01]  /*2e390*/  STL [R1+0xcc0], R24 ;  /* 0x000cc01801007387 */ /* 0x0001e20000100800 */
[----:B------:R-:W-:-:S03]  /*2e3a0*/  LEA.HI.X.SX32 R33, R33, R6, 0x1, P5 ;  /* 0x0000000621217211 */ /* 0x000fc600028f0eff */
[----:B0-----:R-:W2:Y:S04]  /*2e3b0*/  LDL.LU R24, [R1+0x1d30] ;  /* 0x001d300001187983 */ /* 0x001ea80000300800 */
[----:B------:R3:W-:Y:S02]  /*2e3c0*/  STL [R1+0xcb4], R34 ;  /* 0x000cb42201007387 */ /* 0x0007e40000100800 */
[----:B---3--:R-:W-:-:S05]  /*2e3d0*/  IADD3 R34, P0, PT, R25, R7, RZ ;  /* 0x0000000719227210 */ /* 0x008fca0007f1e0ff */
[----:B------:R0:W-:Y:S01]  /*2e3e0*/  STL [R1+0xcc8], R34 ;  /* 0x000cc82201007387 */ /* 0x0001e20000100800 */
[----:B------:R-:W-:-:S03]  /*2e3f0*/  LEA.HI.X.SX32 R25, R25, R6, 0x1, P0 ;  /* 0x0000000619197211 */ /* 0x000fc600000f0eff */
[----:B0-----:R-:W3:Y:S04]  /*2e400*/  LDL.LU R34, [R1+0x1d2c] ;  /* 0x001d2c0001227983 */ /* 0x001ee80000300800 */
[----:B------:R0:W-:Y:S02]  /*2e410*/  STL [R1+0xcbc], R33 ;  /* 0x000cbc2101007387 */ /* 0x0001e40000100800 */
[----:B0-----:R-:W-:-:S05]  /*2e420*/  IADD3 R33, P5, PT, R32, R7, RZ ;  /* 0x0000000720217210 */ /* 0x001fca0007fbe0ff */
[----:B------:R0:W-:Y:S01]  /*2e430*/  STL [R1+0xcd0], R33 ;  /* 0x000cd02101007387 */ /* 0x0001e20000100800 */
[----:B------:R-:W-:-:S03]  /*2e440*/  LEA.HI.X.SX32 R32, R32, R6, 0x1, P5 ;  /* 0x0000000620207211 */ /* 0x000fc600028f0eff */
[----:B0-----:R-:W2:Y:S04]  /*2e450*/  LDL.LU R33, [R1+0x1d28] ;  /* 0x001d280001217983 */ /* 0x001ea80000300800 */
[----:B------:R4:W-:Y:S02]  /*2e460*/  STL [R1+0xcc4], R25 ;  /* 0x000cc41901007387 */ /* 0x0009e40000100800 */
[----:B----4-:R-:W-:-:S05]  /*2e470*/  IADD3 R25, P0, PT, R31, R7, RZ ;  /* 0x000000071f197210 */ /* 0x010fca0007f1e0ff */
[----:B------:R0:W-:Y:S01]  /*2e480*/  STL [R1+0xcd8], R25 ;  /* 0x000cd81901007387 */ /* 0x0001e20000100800 */
[----:B------:R-:W-:-:S03]  /*2e490*/  LEA.HI.X.SX32 R31, R31, R6, 0x1, P0 ;  /* 0x000000061f1f7211 */ /* 0x000fc600000f0eff */
[----:B0-----:R-:W4:Y:S04]  /*2e4a0*/  LDL.LU R25, [R1+0x1d24] ;  /* 0x001d240001197983 */ /* 0x001f280000300800 */
[----:B------:R0:W-:Y:S02]  /*2e4b0*/  STL [R1+0xccc], R32 ;  /* 0x000ccc2001007387 */ /* 0x0001e40000100800 */
[----:B0-----:R-:W-:-:S05]  /*2e4c0*/  IADD3 R32, P5, PT, R26, R7, RZ ;  /* 0x000000071a207210 */ /* 0x001fca0007fbe0ff */
[----:B------:R0:W-:Y:S01]  /*2e4d0*/  STL [R1+0xce0], R32 ;  /* 0x000ce02001007387 */ /* 0x0001e20000100800 */
[----:B------:R-:W-:-:S03]  /*2e4e0*/  LEA.HI.X.SX32 R26, R26, R6, 0x1, P5 ;  /* 0x000000061a1a7211 */ /* 0x000fc600028f0eff */
[----:B0-----:R-:W2:Y:S04]  /*2e4f0*/  LDL.LU R32, [R1+0x1d20] ;  /* 0x001d200001207983 */ /* 0x001ea80000300800 */
        /* <DEDUP_REMOVED lines=12> */
[----:B------:R0:W-:Y:S04]  /*2e5c0*/  STL [R1+0xcf8], R30 ;  /* 0x000cf81e01007387 */ /* 0x0001e80000100800 */
[----:B0-----:R-:W2:Y:S04]  /*2e5d0*/  LDL.LU R30, [R1+0x1d14] ;  /* 0x001d1400011e7983 */ /* 0x001ea80000300800 */
[----:B------:R0:W-:Y:S02]  /*2e5e0*/  STL [R1+0xcec], R28 ;  /* 0x000cec1c01007387 */ /* 0x0001e40000100800 */
[----:B0-----:R-:W-:-:S05]  /*2e5f0*/  IADD3 R28, P5, PT, R27, R7, RZ ;  /* 0x000000071b1c7210 */ /* 0x001fca0007fbe0ff */
[----:B------:R0:W-:Y:S04]  /*2e600*/  STL [R1+0xd00], R28 ;  /* 0x000d001c01007387 */ /* 0x0001e80000100800 */
[----:B0-----:R-:W2:Y:S01]  /*2e610*/  LDL.LU R28, [R1+0x1d10] ;  /* 0x001d1000011c7983 */ /* 0x001ea20000300800 */
[----:B------:R-:W-:-:S05]  /*2e620*/  LEA.HI.X.SX32 R29, R29, R6, 0x1, P0 ;  /* 0x000000061d1d7211 */ /* 0x000fca00000f0eff */
[----:B------:R2:W-:Y:S02]  /*2e630*/  STL [R1+0xcf4], R29 ;  /* 0x000cf41d01007387 */ /* 0x0005e40000100800 */
[----:B--2---:R-:W-:-:S05]  /*2e640*/  IADD3 R29, P0, PT, R28, R7, RZ ;  /* 0x000000071c1d7210 */ /* 0x004fca0007f1e0ff */
[----:B------:R0:W-:Y:S04]  /*2e650*/  STL [R1+0xd08], R29 ;  /* 0x000d081d01007387 */ /* 0x0001e80000100800 */
[----:B0-----:R-:W2:Y:S01]  /*2e660*/  LDL.LU R29, [R1+0x1d0c] ;  /* 0x001d0c00011d7983 */ /* 0x001ea20000300800 */
[-C--:B------:R-:W-:Y:S02]  /*2e670*/  LEA.HI.X.SX32 R27, R27, R6.reuse, 0x1, P5 ;  /* 0x000000061b1b7211 */ /* 0x080fe400028f0eff */
[----:B------:R-:W-:-:S03]  /*2e680*/  LEA.HI.X.SX32 R28, R28, R6, 0x1, P0 ;  /* 0x000000061c1c7211 */ /* 0x000fc600000f0eff */
[----:B------:R2:W-:Y:S01]  /*2e690*/  STL [R1+0xcfc], R27 ;  /* 0x000cfc1b01007387 */ /* 0x0005e20000100800 */
[----:B------:R-:W-:Y:S02]  /*2e6a0*/  IMAD R3, R3, UR7, RZ ;  /* 0x0000000703037c24 */ /* 0x000fe4000f8e02ff */
[----:B------:R-:W-:Y:S02]  /*2e6b0*/  IMAD R4, R4, UR16, RZ ;  /* 0x0000001004047c24 */ /* 0x000fe4000f8e02ff */
[----:B------:R-:W-:Y:S02]  /*2e6c0*/  IMAD R10, R10, UR17, RZ ;  /* 0x000000110a0a7c24 */ /* 0x000fe4000f8e02ff */
[----:B------:R-:W-:Y:S02]  /*2e6d0*/  IMAD R11, R11, UR18, RZ ;  /* 0x000000120b0b7c24 */ /* 0x000fe4000f8e02ff */
[----:B------:R-:W-:Y:S02]  /*2e6e0*/  IMAD R12, R12, UR19, RZ ;  /* 0x000000130c0c7c24 */ /* 0x000fe4000f8e02ff */
[----:B------:R-:W-:-:S02]  /*2e6f0*/  IMAD R13, R13, UR28, RZ ;  /* 0x0000001c0d0d7c24 */ /* 0x000fc4000f8e02ff */
[----:B------:R-:W-:Y:S02]  /*2e700*/  IMAD R89, R89, UR29, RZ ;  /* 0x0000001d59597c24 */ /* 0x000fe4000f8e02ff */
[----:B------:R-:W-:Y:S02]  /*2e710*/  IMAD R92, R92, UR30, RZ ;  /* 0x0000001e5c5c7c24 */ /* 0x000fe4000f8e02ff */
[----:B------:R-:W-:Y:S02]  /*2e720*/  IMAD R93, R93, UR31, RZ ;  /* 0x0000001f5d5d7c24 */ /* 0x000fe4000f8e02ff */
[----:B------:R-:W-:Y:S01]  /*2e730*/  IMAD R52, R52, UR32, RZ ;  /* 0x0000002034347c24 */ /* 0x000fe2000f8e02ff */
[C---:B------:R-:W-:Y:S01]  /*2e740*/  SEL R54, R20.reuse, R54, !P3 ;  /* 0x0000003614367207 */ /* 0x040fe20005800000 */
[----:B------:R-:W-:Y:S01]  /*2e750*/  IMAD R53, R53, UR33, RZ ;  /* 0x0000002135357c24 */ /* 0x000fe2000f8e02ff */
[C---:B------:R-:W-:Y:S02]  /*2e760*/  SEL R55, R20.reuse, R55, !P3 ;  /* 0x0000003714377207 */ /* 0x040fe40005800000 */
[----:B------:R-:W-:Y:S01]  /*2e770*/  SEL R57, R20, R57, !P3 ;  /* 0x0000003914397207 */ /* 0x000fe20005800000 */
[----:B------:R-:W-:Y:S01]  /*2e780*/  IMAD R54, R54, UR34, RZ ;  /* 0x0000002236367c24 */ /* 0x000fe2000f8e02ff */
[C---:B------:R-:W-:Y:S01]  /*2e790*/  SEL R58, R20.reuse, R58, !P3 ;  /* 0x0000003a143a7207 */ /* 0x040fe20005800000 */
[----:B------:R-:W-:Y:S01]  /*2e7a0*/  IMAD R55, R55, UR35, RZ ;  /* 0x0000002337377c24 */ /* 0x000fe2000f8e02ff */
[C---:B------:R-:W-:Y:S01]  /*2e7b0*/  SEL R56, R20.reuse, R56, !P3 ;  /* 0x0000003814387207 */ /* 0x040fe20005800000 */
[----:B------:R-:W-:Y:S01]  /*2e7c0*/  IMAD R57, R57, UR36, RZ ;  /* 0x0000002439397c24 */ /* 0x000fe2000f8e02ff */
[----:B------:R-:W-:Y:S01]  /*2e7d0*/  SEL R61, R20, R61, !P3 ;  /* 0x0000003d143d7207 */ /* 0x000fe20005800000 */
[----:B------:R-:W-:-:S02]  /*2e7e0*/  IMAD R58, R58, UR37, RZ ;  /* 0x000000253a3a7c24 */ /* 0x000fc4000f8e02ff */
[----:B------:R-:W-:Y:S01]  /*2e7f0*/  IMAD R60, R60, UR38, RZ ;  /* 0x000000263c3c7c24 */ /* 0x000fe2000f8e02ff */
[C---:B------:R-:W-:Y:S02]  /*2e800*/  SEL R9, R20.reuse, R9, !P3 ;  /* 0x0000000914097207 */ /* 0x040fe40005800000 */
[C---:B--2---:R-:W-:Y:S02]  /*2e810*/  IADD3 R27, P5, PT, R29.reuse, R7, RZ ;  /* 0x000000071d1b7210 */ /* 0x044fe40007fbe0ff */
[C---:B------:R-:W-:Y:S02]  /*2e820*/  SEL R59, R20.reuse, R59, !P3 ;  /* 0x0000003b143b7207 */ /* 0x040fe40005800000 */
[C---:B------:R-:W-:Y:S01]  /*2e830*/  SEL R8, R20.reuse, R8, !P3 ;  /* 0x0000000814087207 */ /* 0x040fe20005800000 */
[----:B------:R0:W-:Y:S01]  /*2e840*/  STL [R1+0xd10], R27 ;  /* 0x000d101b01007387 */ /* 0x0001e20000100800 */
[----:B------:R-:W-:Y:S02]  /*2e850*/  LEA.HI.X.SX32 R29, R29, R6, 0x1, P5 ;  /* 0x000000061d1d7211 */ /* 0x000fe400028f0eff */
[----:B------:R-:W-:-:S02]  /*2e860*/  SEL R91, R20, R91, !P3 ;  /* 0x0000005b145b7207 */ /* 0x000fc40005800000 */
[C---:B------:R-:W-:Y:S02]  /*2e870*/  SEL R90, R20.reuse, R90, !P3 ;  /* 0x0000005a145a7207 */ /* 0x040fe40005800000 */
[C---:B------:R-:W-:Y:S02]  /*2e880*/  SEL R87, R20.reuse, R87, !P3 ;  /* 0x0000005714577207 */ /* 0x040fe40005800000 */
[C---:B------:R-:W-:Y:S01]  /*2e890*/  SEL R86, R20.reuse, R86, !P3 ;  /* 0x0000005614567207 */ /* 0x040fe20005800000 */
[----:B0-----:R-:W2:Y:S01]  /*2e8a0*/  LDL.LU R27, [R1+0x1d08] ;  /* 0x001d0800011b7983 */ /* 0x001ea20000300800 */
[C---:B------:R-:W-:Y:S02]  /*2e8b0*/  SEL R84, R20.reuse, R84, !P3 ;  /* 0x0000005414547207 */ /* 0x040fe40005800000 */
[C---:B------:R-:W-:Y:S01]  /*2e8c0*/  SEL R83, R20.reuse, R83, !P3 ;  /* 0x0000005314537207 */ /* 0x040fe20005800000 */
[----:B------:R0:W-:Y:S01]  /*2e8d0*/  STL [R1+0xd04], R28 ;  /* 0x000d041c01007387 */ /* 0x0001e20000100800 */
[----:B------:R-:W-:-:S02]  /*2e8e0*/  SEL R81, R20, R81, !P3 ;  /* 0x0000005114517207 */ /* 0x000fc40005800000 */
[C---:B------:R-:W-:Y:S02]  /*2e8f0*/  SEL R80, R20.reuse, R80, !P3 ;  /* 0x0000005014507207 */ /* 0x040fe40005800000 */
[C---:B------:R-:W-:Y:S02]  /*2e900*/  SEL R78, R20.reuse, R78, !P3 ;  /* 0x0000004e144e7207 */ /* 0x040fe40005800000 */
[C---:B------:R-:W-:Y:S01]  /*2e910*/  SEL R77, R20.reuse, R77, !P3 ;  /* 0x0000004d144d7207 */ /* 0x040fe20005800000 */
[----:B------:R-:W-:Y:S01]  /*2e920*/  IMAD R75, R75, UR52, RZ ;  /* 0x000000344b4b7c24 */ /* 0x000fe2000f8e02ff */
[----:B------:R-:W-:Y:S01]  /*2e930*/  SEL R79, R20, R79, !P3 ;  /* 0x0000004f144f7207 */ /* 0x000fe20005800000 */
[----:B------:R-:W-:Y:S01]  /*2e940*/  IMAD R74, R74, UR53, RZ ;  /* 0x000000354a4a7c24 */ /* 0x000fe2000f8e02ff */
[C---:B0-----:R-:W-:Y:S01]  /*2e950*/  IADD3 R28, P0, PT, R30.reuse, R7, RZ ;  /* 0x000000071e1c7210 */ /* 0x041fe20007f1e0ff */
[----:B------:R-:W0:Y:S04]  /*2e960*/  LDCU UR7, c[0x0][0x3b0] ;  /* 0x00007600ff0777ac */ /* 0x000e280008000800 */
[----:B------:R1:W-:Y:S01]  /*2e970*/  STL [R1+0xd18], R28 ;  /* 0x000d181c01007387 */ /* 0x0003e20000100800 */
[----:B------:R-:W-:Y:S01]  /*2e980*/  LEA.HI.X.SX32 R30, R30, R6, 0x1, P0 ;  /* 0x000000061e1e7211 */ /* 0x000fe200000f0eff */
[----:B------:R-:W0:Y:S01]  /*2e990*/  LDCU UR16, c[0x0][0x3b0] ;  /* 0x00007600ff1077ac */ /* 0x000e220008000800 */
[----:B------:R-:W-:-:S02]  /*2e9a0*/  SEL R2, R20, R2, !P3 ;  /* 0x0000000214027207 */ /* 0x000fc40005800000 */
[----:B------:R-:W-:Y:S01]  /*2e9b0*/  SEL R88, R20, R88, !P3 ;  /* 0x0000005814587207 */ /* 0x000fe20005800000 */
[----:B------:R-:W0:Y:S01]  /*2e9c0*/  LDCU UR17, c[0x0][0x3b0] ;  /* 0x00007600ff1177ac */ /* 0x000e220008000800 */
[----:B-1----:R-:W2:Y:S04]  /*2e9d0*/  LDL.LU R28, [R1+0x1d04] ;  /* 0x001d0400011c7983 */ /* 0x002ea80000300800 */
[----:B------:R1:W-:Y:S02]  /*2e9e0*/  STL [R1+0xd0c], R29 ;  /* 0x000d0c1d01007387 */ /* 0x0003e40000100800 */
[----:B-1----:R-:W-:-:S05]  /*2e9f0*/  IADD3 R29, P5, PT, R31, R7, RZ ;  /* 0x000000071f1d7210 */ /* 0x002fca0007fbe0ff */
[----:B------:R1:W-:Y:S01]  /*2ea00*/  STL [R1+0xd20], R29 ;  /* 0x000d201d01007387 */ /* 0x0003e20000100800 */
[----:B------:R-:W-:-:S03]  /*2ea10*/  LEA.HI.X.SX32 R31, R31, R6, 0x1, P5 ;  /* 0x000000061f1f7211 */ /* 0x000fc600028f0eff */
        /* <DEDUP_REMOVED lines=12> */
[----:B---3--:R-:W-:-:S05]  /*2eae0*/  IADD3 R32, P0, PT, R34, R7, RZ ;  /* 0x0000000722207210 */ /* 0x008fca0007f1e0ff */
[----:B------:R1:W-:Y:S01]  /*2eaf0*/  STL [R1+0xd38], R32 ;  /* 0x000d382001007387 */ /* 0x0003e20000100800 */
[----:B------:R-:W-:-:S03]  /*2eb00*/  LEA.HI.X.SX32 R34, R34, R6, 0x1, P0 ;  /* 0x0000000622227211 */ /* 0x000fc600000f0eff */
[----:B-1----:R-:W3:Y:S04]  /*2eb10*/  LDL.LU R32, [R1+0x1cf4] ;  /* 0x001cf40001207983 */ /* 0x002ee80000300800 */
[----:B------:R5:W-:Y:S02]  /*2eb20*/  STL [R1+0xd2c], R33 ;  /* 0x000d2c2101007387 */ /* 0x000be40000100800 */
[----:B-----5:R-:W-:-:S05]  /*2eb30*/  IADD3 R33, P5, PT, R35, R7, RZ ;  /* 0x0000000723217210 */ /* 0x020fca0007fbe0ff */
[----:B------:R1:W-:Y:S01]  /*2eb40*/  STL [R1+0xd40], R33 ;  /* 0x000d402101007387 */ /* 0x0003e20000100800 */
[----:B------:R-:W-:-:S03]  /*2eb50*/  LEA.HI.X.SX32 R35, R35, R6, 0x1, P5 ;  /* 0x0000000623237211 */ /* 0x000fc600028f0eff */
[----:B-1----:R-:W5:Y:S04]  /*2eb60*/  LDL.LU R33, [R1+0x1cf0] ;  /* 0x001cf00001217983 */ /* 0x002f680000300800 */
        /* <DEDUP_REMOVED lines=87> */
[----:B------:R1:W-:Y:S04]  /*2f0e0*/  STL [R1+0xdd0], R51 ;  /* 0x000dd03301007387 */ /* 0x0003e80000100800 */
[----:B-1----:R-:W2:Y:S04]  /*2f0f0*/  LDL.LU R51, [R1+0x1ca8] ;  /* 0x001ca80001337983 */ /* 0x002ea80000300800 */
[----:B------:R1:W-:Y:S02]  /*2f100*/  STL [R1+0xdc4], R3 ;  /* 0x000dc40301007387 */ /* 0x0003e40000100800 */
[----:B-1----:R-:W-:-:S05]  /*2f110*/  IADD3 R3, P0, PT, R10, R7, RZ ;  /* 0x000000070a037210 */ /* 0x002fca0007f1e0ff */
[----:B------:R1:W-:Y:S02]  /*2f120*/  STL [R1+0xdd8], R3 ;  /* 0x000dd80301007387 */ /* 0x0003e40000100800 */
[----:B-1----:R-:W-:Y:S02]  /*2f130*/  LEA.HI.X.SX32 R3, R4, R6, 0x1, P5 ;  /* 0x0000000604037211 */ /* 0x002fe400028f0eff */
[----:B------:R-:W-:-:S03]  /*2f140*/  IADD3 R4, P5, PT, R11, R7, RZ ;  /* 0x000000070b047210 */ /* 0x000fc60007fbe0ff */
[----:B------:R1:W-:Y:S04]  /*2f150*/  STL [R1+0xdcc], R3 ;  /* 0x000dcc0301007387 */ /* 0x0003e80000100800 */
[----:B------:R0:W-:Y:S01]  /*2f160*/  STL [R1+0xde0], R4 ;  /* 0x000de00401007387 */ /* 0x0001e20000100800 */
[----:B-1----:R-:W-:Y:S02]  /*2f170*/  LEA.HI.X.SX32 R3, R10, R6, 0x1, P0 ;  /* 0x000000060a037211 */ /* 0x002fe400000f0eff */
[----:B0-----:R-:W-:-:S03]  /*2f180*/  IADD3 R4, P0, PT, R12, R7, RZ ;  /* 0x000000070c047210 */ /* 0x001fc60007f1e0ff */
[----:B------:R0:W-:Y:S04]  /*2f190*/  STL [R1+0xdd4], R3 ;  /* 0x000dd40301007387 */ /* 0x0001e80000100800 */
[----:B------:R1:W-:Y:S01]  /*2f1a0*/  STL [R1+0xde8], R4 ;  /* 0x000de80401007387 */ /* 0x0003e20000100800 */
[-C--:B0-----:R-:W-:Y:S02]  /*2f1b0*/  LEA.HI.X.SX32 R3, R11, R6.reuse, 0x1, P5 ;  /* 0x000000060b037211 */ /* 0x081fe400028f0eff */
[-C--:B------:R-:W-:Y:S02]  /*2f1c0*/  IADD3 R10, P5, PT, R13, R7.reuse, RZ ;  /* 0x000000070d0a7210 */ /* 0x080fe40007fbe0ff */
[----:B-1----:R-:W-:Y:S01]  /*2f1d0*/  LEA.HI.X.SX32 R4, R12, R6, 0x1, P0 ;  /* 0x000000060c047211 */ /* 0x002fe200000f0eff */
[----:B------:R0:W-:Y:S04]  /*2f1e0*/  STL [R1+0xddc], R3 ;  /* 0x000ddc0301007387 */ /* 0x0001e80000100800 */
[----:B------:R-:W-:Y:S01]  /*2f1f0*/  STL [R1+0xdf0], R10 ;  /* 0x000df00a01007387 */ /* 0x000fe20000100800 */
[----:B0-----:R-:W-:-:S03]  /*2f200*/  IADD3 R3, P0, PT, R89, R7, RZ ;  /* 0x0000000759037210 */ /* 0x001fc60007f1e0ff */
        /* <DEDUP_REMOVED lines=8> */
[----:B0-----:R-:W-:-:S02]  /*2f290*/  IADD3 R4, P0, PT, R93, R7, RZ ;  /* 0x000000075d047210 */ /* 0x001fc40007f1e0ff */
[----:B-1----:R-:W-:-:S03]  /*2f2a0*/  LEA.HI.X.SX32 R3, R92, R6, 0x1, P5 ;  /* 0x000000065c037211 */ /* 0x002fc600028f0eff */
[----:B------:R0:W-:Y:S01]  /*2f2b0*/  STL [R1+0xe08], R4 ;  /* 0x000e080401007387 */ /* 0x0001e20000100800 */
[----:B------:R-:W-:-:S03]  /*2f2c0*/  IADD3 R10, P5, PT, R52, R7, RZ ;  /* 0x00000007340a7210 */ /* 0x000fc60007fbe0ff */
[----:B------:R1:W-:Y:S01]  /*2f2d0*/  STL [R1+0xdfc], R3 ;  /* 0x000dfc0301007387 */ /* 0x0003e20000100800 */
[----:B0-----:R-:W-:-:S03]  /*2f2e0*/  LEA.HI.X.SX32 R4, R93, R6, 0x1, P0 ;  /* 0x000000065d047211 */ /* 0x001fc600000f0eff */
[----:B------:R0:W-:Y:S01]  /*2f2f0*/  STL [R1+0xe10], R10 ;  /* 0x000e100a01007387 */ /* 0x0001e20000100800 */
[----:B-1----:R-:W-:-:S03]  /*2f300*/  IADD3 R3, P0, PT, R53, R7, RZ ;  /* 0x0000000735037210 */ /* 0x002fc60007f1e0ff */
[----:B------:R1:W-:Y:S04]  /*2f310*/  STL [R1+0xe04], R4 ;  /* 0x000e040401007387 */ /* 0x0003e80000100800 */
[----:B------:R3:W-:Y:S01]  /*2f320*/  STL [R1+0xe18], R3 ;  /* 0x000e180301007387 */ /* 0x0007e20000100800 */
[----:B0-----:R-:W-:-:S03]  /*2f330*/  LEA.HI.X.SX32 R10, R52, R6, 0x1, P5 ;  /* 0x00000006340a7211 */ /* 0x001fc600028f0eff */
[----:B------:R-:W2:Y:S01]  /*2f340*/  LDL.LU R52, [R1+0x1ca4] ;  /* 0x001ca40001347983 */ /* 0x000ea20000300800 */
[-C--:B-1----:R-:W-:Y:S02]  /*2f350*/  LEA.HI.X.SX32 R4, R53, R6.reuse, 0x1, P0 ;  /* 0x0000000635047211 */ /* 0x082fe400000f0eff */
[C---:B---3--:R-:W-:Y:S01]  /*2f360*/  IADD3 R3, P5, PT, R54.reuse, R7, RZ ;  /* 0x0000000736037210 */ /* 0x048fe20007fbe0ff */
[----:B------:R0:W-:Y:S04]  /*2f370*/  STL [R1+0xe0c], R10 ;  /* 0x000e0c0a01007387 */ /* 0x0001e80000100800 */
[----:B------:R-:W3:Y:S04]  /*2f380*/  LDL.LU R53, [R1+0x1ca0] ;  /* 0x001ca00001357983 */ /* 0x000ee80000300800 */
[----:B------:R1:W-:Y:S01]  /*2f390*/  STL [R1+0xe20], R3 ;  /* 0x000e200301007387 */ /* 0x0003e20000100800 */
[----:B0-----:R-:W-:-:S03]  /*2f3a0*/  LEA.HI.X.SX32 R10, R54, R6, 0x1, P5 ;  /* 0x00000006360a7211 */ /* 0x001fc600028f0eff */
[----:B------:R0:W-:Y:S01]  /*2f3b0*/  STL [R1+0xe14], R4 ;  /* 0x000e140401007387 */ /* 0x0001e20000100800 */
[----:B-1----:R-:W-:-:S05]  /*2f3c0*/  IADD3 R3, P0, PT, R55, R7, RZ ;  /* 0x0000000737037210 */ /* 0x002fca0007f1e0ff */
[----:B------:R1:W-:Y:S01]  /*2f3d0*/  STL [R1+0xe28], R3 ;  /* 0x000e280301007387 */ /* 0x0003e20000100800 */
[----:B0-----:R-:W-:-:S03]  /*2f3e0*/  LEA.HI.X.SX32 R4, R55, R6, 0x1, P0 ;  /* 0x0000000637047211 */ /* 0x001fc600000f0eff */
[----:B------:R-:W2:Y:S01]  /*2f3f0*/  LDL.LU R54, [R1+0x1c9c] ;  /* 0x001c9c0001367983 */ /* 0x000ea20000300800 */
[----:B-1----:R-:W-:-:S03]  /*2f400*/  IADD3 R3, P5, PT, R57, R7, RZ ;  /* 0x0000000739037210 */ /* 0x002fc60007fbe0ff */
[----:B------:R0:W-:Y:S04]  /*2f410*/  STL [R1+0xe1c], R10 ;  /* 0x000e1c0a01007387 */ /* 0x0001e80000100800 */
[----:B------:R-:W2:Y:S04]  /*2f420*/  LDL.LU R55, [R1+0x1c98] ;  /* 0x001c980001377983 */ /* 0x000ea80000300800 */
[----:B------:R1:W-:Y:S01]  /*2f430*/  STL [R1+0xe30], R3 ;  /* 0x000e300301007387 */ /* 0x0003e20000100800 */
[----:B------:R-:W-:Y:S01]  /*2f440*/  IMAD R93, R56, UR54, RZ ;  /* 0x00000036385d7c24 */ /* 0x000fe2000f8e02ff */
[----:B0-----:R-:W-:-:S02]  /*2f450*/  LEA.HI.X.SX32 R10, R57, R6, 0x1, P5 ;  /* 0x00000006390a7211 */ /* 0x001fc400028f0eff */
[----:B------:R0:W-:Y:S01]  /*2f460*/  STL [R1+0xe24], R4 ;  /* 0x000e240401007387 */ /* 0x0001e20000100800 */
[----:B------:R-:W-:-:S03]  /*2f470*/  IMAD R61, R61, UR39, RZ ;  /* 0x000000273d3d7c24 */ /* 0x000fc6000f8e02ff */
[----:B------:R-:W2:Y:S01]  /*2f480*/  LDL.LU R56, [R1+0x1c94] ;  /* 0x001c940001387983 */ /* 0x000ea20000300800 */
[----:B-1----:R-:W-:-:S05]  /*2f490*/  IADD3 R3, P0, PT, R58, R7, RZ ;  /* 0x000000073a037210 */ /* 0x002fca0007f1e0ff */
[----:B------:R1:W-:Y:S01]  /*2f4a0*/  STL [R1+0xe38], R3 ;  /* 0x000e380301007387 */ /* 0x0003e20000100800 */
[----:B0-----:R-:W-:-:S03]  /*2f4b0*/  LEA.HI.X.SX32 R4, R58, R6, 0x1, P0 ;  /* 0x000000063a047211 */ /* 0x001fc600000f0eff */
[----:B------:R-:W2:Y:S01]  /*2f4c0*/  LDL.LU R57, [R1+0x1c90] ;  /* 0x001c900001397983 */ /* 0x000ea20000300800 */
[----:B-1----:R-:W-:-:S03]  /*2f4d0*/  IADD3 R3, P5, PT, R60, R7, RZ ;  /* 0x000000073c037210 */ /* 0x002fc60007fbe0ff */
[----:B------:R-:W-:Y:S01]  /*2f4e0*/  STL [R1+0xe2c], R10 ;  /* 0x000e2c0a01007387 */ /* 0x000fe20000100800 */
[----:B------:R-:W-:-:S03]  /*2f4f0*/  IMAD R9, R9, UR40, RZ ;  /* 0x0000002809097c24 */ /* 0x000fc6000f8e02ff */
[----:B------:R-:W2:Y:S04]  /*2f500*/  LDL.LU R58, [R1+0x1c8c] ;  /* 0x001c8c00013a7983 */ /* 0x000ea80000300800 */
[----:B------:R0:W-:Y:S01]  /*2f510*/  STL [R1+0xe40], R3 ;  /* 0x000e400301007387 */ /* 0x0001e20000100800 */
[----:B------:R-:W-:-:S03]  /*2f520*/  IMAD R89, R59, UR55, RZ ;  /* 0x000000373b597c24 */ /* 0x000fc6000f8e02ff */
[----:B------:R1:W-:Y:S01]  /*2f530*/  STL [R1+0xe34], R4 ;  /* 0x000e340401007387 */ /* 0x0003e20000100800 */
[----:B------:R-:W-:-:S03]  /*2f540*/  IMAD R8, R8, UR41, RZ ;  /* 0x0000002908087c24 */ /* 0x000fc6000f8e02ff */
[----:B------:R-:W2:Y:S01]  /*2f550*/  LDL.LU R59, [R1+0x1c88] ;  /* 0x001c8800013b7983 */ /* 0x000ea20000300800 */
[----:B0-----:R-:W-:Y:S02]  /*2f560*/  IADD3 R3, P0, PT, R61, R7, RZ ;  /* 0x000000073d037210 */ /* 0x001fe40007f1e0ff */
[----:B-1----:R-:W-:-:S03]  /*2f570*/  LEA.HI.X.SX32 R4, R60, R6, 0x1, P5 ;  /* 0x000000063c047211 */ /* 0x002fc600028f0eff */
[----:B------:R0:W-:Y:S01]  /*2f580*/  STL [R1+0xe48], R3 ;  /* 0x000e480301007387 */ /* 0x0001e20000100800 */
[----:B------:R-:W-:-:S03]  /*2f590*/  LEA.HI.X.SX32 R10, R61, R6, 0x1, P0 ;  /* 0x000000063d0a7211 */ /* 0x000fc600000f0eff */
[----:B------:R-:W2:Y:S01]  /*2f5a0*/  LDL.LU R60, [R1+0x1c84] ;  /* 0x001c8400013c7983 */ /* 0x000ea20000300800 */
[----:B------:R-:W-:-:S03]  /*2f5b0*/  IMAD R91, R91, UR42, RZ ;  /* 0x0000002a5b5b7c24 */ /* 0x000fc6000f8e02ff */
[----:B------:R1:W-:Y:S01]  /*2f5c0*/  STL [R1+0xe3c], R4 ;  /* 0x000e3c0401007387 */ /* 0x0003e20000100800 */
[----:B0-----:R-:W-:-:S03]  /*2f5d0*/  IADD3 R3, P5, PT, R9, R7, RZ ;  /* 0x0000000709037210 */ /* 0x001fc60007fbe0ff */
[----:B------:R-:W2:Y:S04]  /*2f5e0*/  LDL.LU R61, [R1+0x1c80] ;  /* 0x001c8000013d7983 */ /* 0x000ea80000300800 */
[----:B------:R0:W-:Y:S01]  /*2f5f0*/  STL [R1+0xe50], R3 ;  /* 0x000e500301007387 */ /* 0x0001e20000100800 */
[----:B-1----:R-:W-:-:S03]  /*2f600*/  IADD3 R4, P0, PT, R8, R7, RZ ;  /* 0x0000000708047210 */ /* 0x002fc60007f1e0ff */
[----:B------:R1:W-:Y:S01]  /*2f610*/  STL [R1+0xe44], R10 ;  /* 0x000e440a01007387 */ /* 0x0003e20000100800 */
[----:B------:R-:W-:Y:S01]  /*2f620*/  IMAD R90, R90, UR43, RZ ;  /* 0x0000002b5a5a7c24 */ /* 0x000fe2000f8e02ff */
[-C--:B------:R-:W-:Y:S01]  /*2f630*/  LEA.HI.X.SX32 R11, R8, R6.reuse, 0x1, P0 ;  /* 0x00000006080b7211 */ /* 0x080fe200000f0eff */
[----:B0-----:R-:W-:Y:S02]  /*2f640*/  IMAD R3, R62, UR56, RZ ;  /* 0x000000383e037c24 */ /* 0x001fe4000f8e02ff */
[----:B------:R-:W2:Y:S01]  /*2f650*/  LDL.LU R62, [R1+0x1c7c] ;  /* 0x001c7c00013e7983 */ /* 0x000ea20000300800 */
[----:B-1----:R-:W-:-:S03]  /*2f660*/  LEA.HI.X.SX32 R10, R9, R6, 0x1, P5 ;  /* 0x00000006090a7211 */ /* 0x002fc600028f0eff */
[----:B------:R0:W-:Y:S04]  /*2f670*/  STL [R1+0xe58], R4 ;  /* 0x000e580401007387 */ /* 0x0001e80000100800 */
[----:B------:R-:W2:Y:S01]  /*2f680*/  LDL.LU R9, [R1+0x1c78] ;  /* 0x001c780001097983 */ /* 0x000ea20000300800 */
[----:B0-----:R-:W-:-:S03]  /*2f690*/  IADD3 R4, P5, PT, R91, R7, RZ ;  /* 0x000000075b047210 */ /* 0x001fc60007fbe0ff */
[----:B------:R0:W-:Y:S01]  /*2f6a0*/  STL [R1+0xe4c], R10 ;  /* 0x000e4c0a01007387 */ /* 0x0001e20000100800 */
[----:B------:R-:W-:-:S03]  /*2f6b0*/  IMAD R87, R87, UR44, RZ ;  /* 0x0000002c57577c24 */ /* 0x000fc6000f8e02ff */
[----:B------:R-:W2:Y:S01]  /*2f6c0*/  LDL.LU R8, [R1+0x1c74] ;  /* 0x001c740001087983 */ /* 0x000ea20000300800 */
[----:B------:R-:W-:-:S03]  /*2f6d0*/  IMAD R86, R86, UR45, RZ ;  /* 0x0000002d56567c24 */ /* 0x000fc6000f8e02ff */
[----:B------:R-:W-:Y:S01]  /*2f6e0*/  STL [R1+0xe60], R4 ;  /* 0x000e600401007387 */ /* 0x000fe20000100800 */
[----:B0-----:R-:W-:-:S03]  /*2f6f0*/  IADD3 R10, P0, PT, R90, R7, RZ ;  /* 0x000000075a0a7210 */ /* 0x001fc60007f1e0ff */
[----:B------:R0:W-:Y:S01]  /*2f700*/  STL [R1+0xe54], R11 ;  /* 0x000e540b01007387 */ /* 0x0001e20000100800 */
[----:B------:R-:W-:-:S03]  /*2f710*/  LEA.HI.X.SX32 R12, R90, R6, 0x1, P0 ;  /* 0x000000065a0c7211 */ /* 0x000fc600000f0eff */
[----:B------:R1:W-:Y:S01]  /*2f720*/  STL [R1+0xe68], R10 ;  /* 0x000e680a01007387 */ /* 0x0003e20000100800 */
[----:B0-----:R-:W-:Y:S01]  /*2f730*/  LEA.HI.X.SX32 R11, R91, R6, 0x1, P5 ;  /* 0x000000065b0b7211 */ /* 0x001fe200028f0eff */
[----:B------:R-:W-:Y:S01]  /*2f740*/  IMAD R84, R84, UR46, RZ ;  /* 0x0000002e54547c24 */ /* 0x000fe2000f8e02ff */
[----:B-1----:R-:W-:-:S03]  /*2f750*/  IADD3 R10, P5, PT, R87, R7, RZ ;  /* 0x00000007570a7210 */ /* 0x002fc60007fbe0ff */
[----:B------:R0:W-:Y:S01]  /*2f760*/  STL [R1+0xe5c], R11 ;  /* 0x000e5c0b01007387 */ /* 0x0001e20000100800 */
[----:B------:R-:W-:-:S03]  /*2f770*/  IMAD R83, R83, UR47, RZ ;  /* 0x0000002f53537c24 */ /* 0x000fc6000f8e02ff */
[----:B------:R-:W-:Y:S01]  /*2f780*/  STL [R1+0xe70], R10 ;  /* 0x000e700a01007387 */ /* 0x000fe20000100800 */
[----:B0-----:R-:W-:-:S03]  /*2f790*/  IADD3 R11, P0, PT, R86, R7, RZ ;  /* 0x00000007560b7210 */ /* 0x001fc60007f1e0ff */
[----:B------:R0:W-:Y:S04]  /*2f7a0*/  STL [R1+0xe64], R12 ;  /* 0x000e640c01007387 */ /* 0x0001e80000100800 */
[----:B------:R1:W-:Y:S01]  /*2f7b0*/  STL [R1+0xe78], R11 ;  /* 0x000e780b01007387 */ /* 0x0003e20000100800 */
[-C--:B------:R-:W-:Y:S02]  /*2f7c0*/  LEA.HI.X.SX32 R13, R86, R6.reuse, 0x1, P0 ;  /* 0x00000006560d7211 */ /* 0x080fe400000f0eff */
[----:B0-----:R-:W-:Y:S02]  /*2f7d0*/  LEA.HI.X.SX32 R12, R87, R6, 0x1, P5 ;  /* 0x00000006570c7211 */ /* 0x001fe400028f0eff */
[----:B-1----:R-:W-:-:S03]  /*2f7e0*/  IADD3 R11, P5, PT, R84, R7, RZ ;  /* 0x00000007540b7210 */ /* 0x002fc60007fbe0ff */
[----:B------:R0:W-:Y:S01]  /*2f7f0*/  STL [R1+0xe6c], R12 ;  /* 0x000e6c0c01007387 */ /* 0x0001e20000100800 */
[----:B------:R-:W-:-:S03]  /*2f800*/  IMAD R81, R81, UR48, RZ ;  /* 0x0000003051517c24 */ /* 0x000fc6000f8e02ff */
[----:B------:R-:W-:Y:S01]  /*2f810*/  STL [R1+0xe80], R11 ;  /* 0x000e800b01007387 */ /* 0x000fe20000100800 */
[----:B------:R-:W-:-:S03]  /*2f820*/  IMAD R80, R80, UR49, RZ ;  /* 0x0000003150507c24 */ /* 0x000fc6000f8e02ff */
[----:B------:R1:W-:Y:S01]  /*2f830*/  STL [R1+0xe74], R13 ;  /* 0x000e740d01007387 */ /* 0x0003e20000100800 */
[----:B0-----:R-:W-:Y:S01]  /*2f840*/  IADD3 R12, P0, PT, R83, R7, RZ ;  /* 0x00000007530c7210 */ /* 0x001fe20007f1e0ff */
[----:B------:R-:W-:-:S04]  /*2f850*/  IMAD R78, R78, UR50, RZ ;  /* 0x000000324e4e7c24 */ /* 0x000fc8000f8e02ff */
[----:B------:R0:W-:Y:S01]  /*2f860*/  STL [R1+0xe88], R12 ;  /* 0x000e880c01007387 */ /* 0x0001e20000100800 */
[-C--:B-1----:R-:W-:Y:S02]  /*2f870*/  LEA.HI.X.SX32 R13, R84, R6.reuse, 0x1, P5 ;  /* 0x00000006540d7211 */ /* 0x082fe400028f0eff */
[----:B------:R-:W-:-:S03]  /*2f880*/  LEA.HI.X.SX32 R83, R83, R6, 0x1, P0 ;  /* 0x0000000653537211 */ /* 0x000fc600000f0eff */
[----:B------:R1:W-:Y:S01]  /*2f890*/  STL [R1+0xe7c], R13 ;  /* 0x000e7c0d01007387 */ /* 0x0003e20000100800 */
[----:B0-----:R-:W-:Y:S01]  /*2f8a0*/  IADD3 R12, P5, PT, R81, R7, RZ ;  /* 0x00000007510c7210 */ /* 0x001fe20007fbe0ff */
[----:B------:R-:W-:-:S04]  /*2f8b0*/  IMAD R77, R77, UR51, RZ ;  /* 0x000000334d4d7c24 */ /* 0x000fc8000f8e02ff */
[----:B------:R-:W-:Y:S01]  /*2f8c0*/  STL [R1+0xe90], R12 ;  /* 0x000e900c01007387 */ /* 0x000fe20000100800 */
[----:B-1----:R-:W-:-:S03]  /*2f8d0*/  IADD3 R13, P0, PT, R80, R7, RZ ;  /* 0x00000007500d7210 */ /* 0x002fc60007f1e0ff */
[----:B------:R-:W-:Y:S01]  /*2f8e0*/  STL [R1+0xe84], R83 ;  /* 0x000e845301007387 */ /* 0x000fe20000100800 */
[----:B------:R-:W-:-:S03]  /*2f8f0*/  LEA.HI.X.SX32 R81, R81, R6, 0x1, P5 ;  /* 0x0000000651517211 */ /* 0x000fc600028f0eff */
[----:B------:R0:W-:Y:S01]  /*2f900*/  STL [R1+0xe98], R13 ;  /* 0x000e980d01007387 */ /* 0x0001e20000100800 */
[----:B------:R-:W-:-:S03]  /*2f910*/  LEA.HI.X.SX32 R80, R80, R6, 0x1, P0 ;  /* 0x0000000650507211 */ /* 0x000fc600000f0eff */
[----:B------:R1:W-:Y:S01]  /*2f920*/  STL [R1+0xe8c], R81 ;  /* 0x000e8c5101007387 */ /* 0x0003e20000100800 */
[-C--:B0-----:R-:W-:Y:S02]  /*2f930*/  IADD3 R13, P5, PT, R78, R7.reuse, RZ ;  /* 0x000000074e0d7210 */ /* 0x081fe40007fbe0ff */
[----:B-1----:R-:W-:-:S03]  /*2f940*/  IADD3 R81, P0, PT, R77, R7, RZ ;  /* 0x000000074d517210 */ /* 0x002fc60007f1e0ff */
[----:B------:R0:W-:Y:S04]  /*2f950*/  STL [R1+0xea0], R13 ;  /* 0x000ea00d01007387 */ /* 0x0001e80000100800 */
[----:B------:R1:W-:Y:S01]  /*2f960*/  STL [R1+0xe94], R80 ;  /* 0x000e945001007387 */ /* 0x0003e20000100800 */
[----:B------:R-:W-:Y:S02]  /*2f970*/  IMAD R92, R76, UR62, RZ ;  /* 0x0000003e4c5c7c24 */ /* 0x000fe4000f8e02ff */
[----:B0-----:R-:W-:Y:S01]  /*2f980*/  IMAD R13, R79, UR61, RZ ;  /* 0x0000003d4f0d7c24 */ /* 0x001fe2000f8e02ff */
[----:B-1----:R-:W-:Y:S02]  /*2f990*/  LEA.HI.X.SX32 R80, R78, R6, 0x1, P5 ;  /* 0x000000064e507211 */ /* 0x002fe400028f0eff */
[----:B------:R-:W-:-:S02]  /*2f9a0*/  IADD3 R79, P5, PT, R75, R7, RZ ;  /* 0x000000074b4f7210 */ /* 0x000fc40007fbe0ff */
[-C--:B------:R-:W-:Y:S02]  /*2f9b0*/  LEA.HI.X.SX32 R78, R77, R6.reuse, 0x1, P0 ;  /* 0x000000064d4e7211 */ /* 0x080fe400000f0eff */
[CC--:B------:R-:W-:Y:S01]  /*2f9c0*/  IADD3 R77, P0, PT, R74.reuse, R7.reuse, RZ ;  /* 0x000000074a4d7210 */ /* 0x0c0fe20007f1e0ff */
[----:B------:R-:W-:Y:S01]  /*2f9d0*/  STL [R1+0xea8], R81 ;  /* 0x000ea85101007387 */ /* 0x000fe20000100800 */
[-C--:B------:R-:W-:Y:S02]  /*2f9e0*/  LEA.HI.X.SX32 R75, R75, R6.reuse, 0x1, P5 ;  /* 0x000000064b4b7211 */ /* 0x080fe400028f0eff */
[----:B------:R-:W-:Y:S01]  /*2f9f0*/  IADD3 R76, P5, PT, R93, R7, RZ ;  /* 0x000000075d4c7210 */ /* 0x000fe20007fbe0ff */
[----:B------:R-:W-:Y:S01]  /*2fa00*/  STL [R1+0xe9c], R80 ;  /* 0x000e9c5001007387 */ /* 0x000fe20000100800 */
[----:B------:R-:W-:-:S03]  /*2fa10*/  LEA.HI.X.SX32 R74, R74, R6, 0x1, P0 ;  /* 0x000000064a4a7211 */ /* 0x000fc600000f0eff */
[----:B------:R-:W-:Y:S04]  /*2fa20*/  STL [R1+0xeb0], R79 ;  /* 0x000eb04f01007387 */ /* 0x000fe80000100800 */
[----:B------:R-:W-:Y:S04]  /*2fa30*/  STL [R1+0xea4], R78 ;  /* 0x000ea44e01007387 */ /* 0x000fe80000100800 */
[----:B------:R-:W-:Y:S04]  /*2fa40*/  STL [R1+0xeb8], R77 ;  /* 0x000eb84d01007387 */ /* 0x000fe80000100800 */
[----:B------:R0:W-:Y:S01]  /*2fa50*/  STL [R1+0xeac], R75 ;  /* 0x000eac4b01007387 */ /* 0x0001e20000100800 */
[----:B------:R-:W-:-:S03]  /*2fa60*/  IMAD R4, R2, UR57, RZ ;  /* 0x0000003902047c24 */ /* 0x000fc6000f8e02ff */
[----:B------:R-:W-:Y:S04]  /*2fa70*/  STL [R1+0xec0], R76 ;  /* 0x000ec04c01007387 */ /* 0x000fe80000100800 */
[----:B------:R1:W-:Y:S01]  /*2fa80*/  STL [R1+0xeb4], R74 ;  /* 0x000eb44a01007387 */ /* 0x0003e20000100800 */
[----:B0-----:R-:W-:Y:S02]  /*2fa90*/  IADD3 R75, P0, PT, R89, R7, RZ ;  /* 0x00000007594b7210 */ /* 0x001fe40007f1e0ff */
[----:B------:R-:W-:Y:S01]  /*2faa0*/  SEL R85, R20, R85, !P3 ;  /* 0x0000005514557207 */ /* 0x000fe20005800000 */
[----:B------:R-:W-:Y:S01]  /*2fab0*/  IMAD R10, R88, UR58, RZ ;  /* 0x0000003a580a7c24 */ /* 0x000fe2000f8e02ff */
[----:B------:R-:W-:Y:S02]  /*2fac0*/  SEL R73, R20, R73, !P3 ;  /* 0x0000004914497207 */ /* 0x000fe40005800000 */
[----:B-1----:R-:W-:Y:S01]  /*2fad0*/  LEA.HI.X.SX32 R74, R93, R6, 0x1, P5 ;  /* 0x000000065d4a7211 */ /* 0x002fe200028f0eff */
[----:B------:R0:W-:Y:S01]  /*2fae0*/  STL [R1+0xec8], R75 ;  /* 0x000ec84b01007387 */ /* 0x0001e20000100800 */
[----:B------:R-:W-:-:S03]  /*2faf0*/  IADD3 R76, P5, PT, R3, R7, RZ ;  /* 0x00000007034c7210 */ /* 0x000fc60007fbe0ff */
[----:B------:R1:W-:Y:S01]  /*2fb00*/  STL [R1+0xebc], R74 ;  /* 0x000ebc4a01007387 */ /* 0x0003e20000100800 */
[-C--:B------:R-:W-:Y:S01]  /*2fb10*/  LEA.HI.X.SX32 R3, R3, R6.reuse, 0x1, P5 ;  /* 0x0000000603037211 */ /* 0x080fe200028f0eff */
[----:B------:R-:W-:Y:S01]  /*2fb20*/  IMAD R11, R85, UR59, RZ ;  /* 0x0000003b550b7c24 */ /* 0x000fe2000f8e02ff */
[----:B0-----:R-:W-:Y:S01]  /*2fb30*/  LEA.HI.X.SX32 R75, R89, R6, 0x1, P0 ;  /* 0x00000006594b7211 */ /* 0x001fe200000f0eff */
[----:B------:R-:W-:Y:S01]  /*2fb40*/  STL [R1+0xed0], R76 ;  /* 0x000ed04c01007387 */ /* 0x000fe20000100800 */
[-C--:B-1----:R-:W-:Y:S01]  /*2fb50*/  IADD3 R74, P0, PT, R4, R7.reuse, RZ ;  /* 0x00000007044a7210 */ /* 0x082fe20007f1e0ff */
[----:B------:R-:W-:Y:S01]  /*2fb60*/  IMAD R93, R73, UR64, RZ ;  /* 0x00000040495d7c24 */ /* 0x000fe2000f8e02ff */
[----:B------:R-:W-:Y:S01]  /*2fb70*/  SEL R82, R20, R82, !P3 ;  /* 0x0000005214527207 */ /* 0x000fe20005800000 */
[----:B------:R-:W-:Y:S01]  /*2fb80*/  STL [R1+0xec4], R75 ;  /* 0x000ec44b01007387 */ /* 0x000fe20000100800 */
[----:B------:R-:W-:Y:S02]  /*2fb90*/  IADD3 R73, P5, PT, R10, R7, RZ ;  /* 0x000000070a497210 */ /* 0x000fe40007fbe0ff */
[----:B------:R-:W-:Y:S01]  /*2fba0*/  LEA.HI.X.SX32 R4, R4, R6, 0x1, P0 ;  /* 0x0000000604047211 */ /* 0x000fe200000f0eff */
[----:B------:R-:W-:Y:S01]  /*2fbb0*/  STL [R1+0xed8], R74 ;  /* 0x000ed84a01007387 */ /* 0x000fe20000100800 */
[----:B------:R-:W-:-:S03]  /*2fbc0*/  IMAD R12, R82, UR60, RZ ;  /* 0x0000003c520c7c24 */ /* 0x000fc6000f8e02ff */
[----:B------:R0:W-:Y:S01]  /*2fbd0*/  STL [R1+0xecc], R3 ;  /* 0x000ecc0301007387 */ /* 0x0001e20000100800 */
[----:B------:R-:W-:-:S03]  /*2fbe0*/  LEA.HI.X.SX32 R10, R10, R6, 0x1, P5 ;  /* 0x000000060a0a7211 */ /* 0x000fc600028f0eff */
[----:B------:R-:W-:Y:S04]  /*2fbf0*/  STL [R1+0xee0], R73 ;  /* 0x000ee04901007387 */ /* 0x000fe80000100800 */
[----:B------:R-:W2:Y:S01]  /*2fc00*/  LDL.LU R85, [R1+0xf2c] ;  /* 0x000f2c0001557983 */ /* 0x000ea20000300800 */
[----:B0-----:R-:W-:-:S03]  /*2fc10*/  IADD3 R3, P0, PT, R11, R7, RZ ;  /* 0x000000070b037210 */ /* 0x001fc60007f1e0ff */
[----:B------:R0:W-:Y:S04]  /*2fc20*/  STL [R1+0xed4], R4 ;  /* 0x000ed40401007387 */ /* 0x0001e80000100800 */
[----:B------:R1:W-:Y:S01]  /*2fc30*/  STL [R1+0xee8], R3 ;  /* 0x000ee80301007387 */ /* 0x0003e20000100800 */
[----:B------:R-:W-:-:S03]  /*2fc40*/  SEL R69, R20, R69, !P3 ;  /* 0x0000004514457207 */ /* 0x000fc60005800000 */
[----:B------:R-:W-:Y:S01]  /*2fc50*/  STL [R1+0xedc], R10 ;  /* 0x000edc0a01007387 */ /* 0x000fe20000100800 */
[----:B0-----:R-:W-:-:S03]  /*2fc60*/  LEA.HI.X.SX32 R4, R11, R6, 0x1, P0 ;  /* 0x000000060b047211 */ /* 0x001fc600000f0eff */
[----:B------:R-:W3:Y:S01]  /*2fc70*/  LDL.LU R86, [R1+0xf34] ;  /* 0x000f340001567983 */ /* 0x000ee20000300800 */
[----:B-1----:R-:W-:Y:S01]  /*2fc80*/  IADD3 R3, P5, PT, R12, R7, RZ ;  /* 0x000000070c037210 */ /* 0x002fe20007fbe0ff */
[----:B------:R-:W-:-:S04]  /*2fc90*/  IMAD R69, R69, UR63, RZ ;  /* 0x0000003f45457c24 */ /* 0x000fc8000f8e02ff */
[----:B------:R0:W-:Y:S04]  /*2fca0*/  STL [R1+0xef0], R3 ;  /* 0x000ef00301007387 */ /* 0x0001e80000100800 */
[----:B------:R1:W-:Y:S01]  /*2fcb0*/  STL [R1+0xee4], R4 ;  /* 0x000ee40401007387 */ /* 0x0003e20000100800 */
[----:B0-----:R-:W-:Y:S02]  /*2fcc0*/  IADD3 R3, P0, PT, R13, R7, RZ ;  /* 0x000000070d037210 */ /* 0x001fe40007f1e0ff */
[----:B-1----:R-:W-:-:S03]  /*2fcd0*/  LEA.HI.X.SX32 R4, R12, R6, 0x1, P5 ;  /* 0x000000060c047211 */ /* 0x002fc600028f0eff */
[----:B------:R0:W-:Y:S01]  /*2fce0*/  STL [R1+0xef8], R3 ;  /* 0x000ef80301007387 */ /* 0x0001e20000100800 */
[----:B------:R-:W-:-:S03]  /*2fcf0*/  LEA.HI.X.SX32 R11, R13, R6, 0x1, P0 ;  /* 0x000000060d0b7211 */ /* 0x000fc600000f0eff */
[----:B------:R-:W4:Y:S04]  /*2fd00*/  LDL.LU R87, [R1+0xf3c] ;  /* 0x000f3c0001577983 */ /* 0x000f280000300800 */
[----:B------:R1:W-:Y:S01]  /*2fd10*/  STL [R1+0xeec], R4 ;  /* 0x000eec0401007387 */ /* 0x0003e20000100800 */
[----:B0-----:R-:W-:-:S05]  /*2fd20*/  IADD3 R3, P5, PT, R92, R7, RZ ;  /* 0x000000075c037210 */ /* 0x001fca0007fbe0ff */
[----:B------:R-:W-:Y:S01]  /*2fd30*/  STL [R1+0xf00], R3 ;  /* 0x000f000301007387 */ /* 0x000fe20000100800 */
[----:B-1----:R-:W-:-:S03]  /*2fd40*/  IADD3 R4, P0, PT, R69, R7, RZ ;  /* 0x0000000745047210 */ /* 0x002fc60007f1e0ff */
[----:B------:R0:W-:Y:S04]  /*2fd50*/  STL [R1+0xef4], R11 ;  /* 0x000ef40b01007387 */ /* 0x0001e80000100800 */
[----:B------:R1:W-:Y:S04]  /*2fd60*/  STL [R1+0xf08], R4 ;  /* 0x000f080401007387 */ /* 0x0003e80000100800 */
[----:B------:R-:W5:Y:S01]  /*2fd70*/  LDL.LU R88, [R1+0xf44] ;  /* 0x000f440001587983 */ /* 0x000f620000300800 */
[-C--:B0-----:R-:W-:Y:S02]  /*2fd80*/  LEA.HI.X.SX32 R11, R92, R6.reuse, 0x1, P5 ;  /* 0x000000065c0b7211 */ /* 0x081fe400028f0eff */
[----:B------:R-:W-:-:S02]  /*2fd90*/  LEA.HI.X.SX32 R12, R69, R6, 0x1, P0 ;  /* 0x00000006450c7211 */ /* 0x000fc400000f0eff */
[----:B-1----:R-:W-:Y:S01]  /*2fda0*/  IADD3 R4, P5, PT, R93, R7, RZ ;  /* 0x000000075d047210 */ /* 0x002fe20007fbe0ff */
[----:B------:R-:W-:Y:S04]  /*2fdb0*/  STL [R1+0xefc], R11 ;  /* 0x000efc0b01007387 */ /* 0x000fe80000100800 */
[----:B------:R-:W-:Y:S04]  /*2fdc0*/  STL [R1+0xf10], R4 ;  /* 0x000f100401007387 */ /* 0x000fe80000100800 */
[----:B------:R0:W-:Y:S04]  /*2fdd0*/  STL [R1+0xf04], R12 ;  /* 0x000f040c01007387 */ /* 0x0001e80000100800 */
[----:B------:R-:W5:Y:S01]  /*2fde0*/  LDL.LU R90, [R1+0xf4c] ;  /* 0x000f4c00015a7983 */ /* 0x000f620000300800 */
[----:B------:R-:W-:-:S02]  /*2fdf0*/  SEL R72, R20, R72, !P3 ;  /* 0x0000004814487207 */ /* 0x000fc40005800000 */
[----:B------:R-:W-:-:S03]  /*2fe00*/  SEL R71, R20, R71, !P3 ;  /* 0x0000004714477207 */ /* 0x000fc60005800000 */
[----:B------:R-:W-:Y:S02]  /*2fe10*/  IMAD R89, R72, UR65, RZ ;  /* 0x0000004148597c24 */ /* 0x000fe4000f8e02ff */
[----:B------:R-:W-:Y:S01]  /*2fe20*/  IMAD R10, R71, UR66, RZ ;  /* 0x00000042470a7c24 */ /* 0x000fe2000f8e02ff */
[----:B0-----:R-:W-:Y:S02]  /*2fe30*/  LEA.HI.X.SX32 R12, R93, R6, 0x1, P5 ;  /* 0x000000065d0c7211 */ /* 0x001fe400028f0eff */
[-C--:B------:R-:W-:Y:S02]  /*2fe40*/  IADD3 R11, P0, PT, R89, R7.reuse, RZ ;  /* 0x00000007590b7210 */ /* 0x080fe40007f1e0ff */
[----:B------:R-:W-:-:S03]  /*2fe50*/  IADD3 R13, P5, PT, R10, R7, RZ ;  /* 0x000000070a0d7210 */ /* 0x000fc60007fbe0ff */
[----:B------:R0:W-:Y:S04]  /*2fe60*/  STL [R1+0xf18], R11 ;  /* 0x000f180b01007387 */ /* 0x0001e80000100800 */
[----:B------:R1:W-:Y:S04]  /*2fe70*/  STL [R1+0xf0c], R12 ;  /* 0x000f0c0c01007387 */ /* 0x0003e80000100800 */
[----:B------:R0:W-:Y:S04]  /*2fe80*/  STL [R1+0xf20], R13 ;  /* 0x000f200d01007387 */ /* 0x0001e80000100800 */
[----:B------:R-:W5:Y:S01]  /*2fe90*/  LDL.LU R91, [R1+0xf54] ;  /* 0x000f5400015b7983 */ /* 0x000f620000300800 */
[----:B------:R-:W-:-:S02]  /*2fea0*/  SEL R70, R20, R70, !P3 ;  /* 0x0000004614467207 */ /* 0x000fc40005800000 */
[----:B------:R-:W-:-:S03]  /*2feb0*/  SEL R68, R20, R68, !P3 ;  /* 0x0000004414447207 */ /* 0x000fc60005800000 */
[----:B------:R-:W-:Y:S01]  /*2fec0*/  IMAD R3, R70, UR67, RZ ;  /* 0x0000004346037c24 */ /* 0x000fe2000f8e02ff */
[-C--:B0-----:R-:W-:Y:S01]  /*2fed0*/  LEA.HI.X.SX32 R11, R89, R6.reuse, 0x1, P0 ;  /* 0x00000006590b7211 */ /* 0x081fe200000f0eff */
[----:B------:R-:W-:Y:S01]  /*2fee0*/  IMAD R4, R68, UR68, RZ ;  /* 0x0000004444047c24 */ /* 0x000fe2000f8e02ff */
[----:B------:R-:W-:Y:S02]  /*2fef0*/  SEL R67, R20, R67, !P3 ;  /* 0x0000004314437207 */ /* 0x000fe40005800000 */
[----:B-1----:R-:W-:Y:S01]  /*2ff00*/  IADD3 R12, P0, PT, R3, R7, RZ ;  /* 0x00000007030c7210 */ /* 0x002fe20007f1e0ff */
[----:B------:R0:W-:Y:S01]  /*2ff10*/  STL [R1+0xf14], R11 ;  /* 0x000f140b01007387 */ /* 0x0001e20000100800 */
[----:B------:R-:W-:-:S03]  /*2ff20*/  LEA.HI.X.SX32 R13, R10, R6, 0x1, P5 ;  /* 0x000000060a0d7211 */ /* 0x000fc600028f0eff */
[----:B------:R1:W-:Y:S01]  /*2ff30*/  STL [R1+0xf28], R12 ;  /* 0x000f280c01007387 */ /* 0x0003e20000100800 */
[----:B------:R-:W-:Y:S02]  /*2ff40*/  SEL R66, R20, R66, !P3 ;  /* 0x0000004214427207 */ /* 0x000fe40005800000 */
[-C--:B------:R-:W-:Y:S01]  /*2ff50*/  LEA.HI.X.SX32 R10, R3, R6.reuse, 0x1, P0 ;  /* 0x00000006030a7211 */ /* 0x080fe200000f0eff */
[----:B0-----:R-:W-:Y:S01]  /*2ff60*/  IMAD R11, R67, UR69, RZ ;  /* 0x00000045430b7c24 */ /* 0x001fe2000f8e02ff */
[C---:B-1----:R-:W-:Y:S01]  /*2ff70*/  IADD3 R12, P5, PT, R4.reuse, R7, RZ ;  /* 0x00000007040c7210 */ /* 0x042fe20007fbe0ff */
[----:B------:R0:W-:Y:S03]  /*2ff80*/  STL [R1+0xf1c], R13 ;  /* 0x000f1c0d01007387 */ /* 0x0001e60000100800 */
[----:B------:R-:W-:Y:S01]  /*2ff90*/  LEA.HI.X.SX32 R4, R4, R6, 0x1, P5 ;  /* 0x0000000604047211 */ /* 0x000fe200028f0eff */
[----:B------:R1:W-:Y:S01]  /*2ffa0*/  STL [R1+0xf30], R12 ;  /* 0x000f300c01007387 */ /* 0x0003e20000100800 */
[----:B------:R-:W-:-:S03]  /*2ffb0*/  ISETP.GE.AND P0, PT, R5, RZ, PT ;  /* 0x000000ff0500720c */ /* 0x000fc60003f06270 */
[----:B------:R1:W-:Y:S01]  /*2ffc0*/  STL [R1+0xf24], R10 ;  /* 0x000f240a01007387 */ /* 0x0003e20000100800 */
[----:B0-----:R-:W-:Y:S01]  /*2ffd0*/  IMAD R13, R66, UR70, RZ ;  /* 0x00000046420d7c24 */ /* 0x001fe2000f8e02ff */
[----:B-1----:R-:W-:Y:S02]  /*2ffe0*/  IADD3 R12, P5, PT, R11, R7, RZ ;  /* 0x000000070b0c7210 */ /* 0x002fe40007fbe0ff */
[----:B------:R3:W-:Y:S01]  /*2fff0*/  STL [R1+0xf2c], R4 ;  /* 0x000f2c0401007387 */ /* 0x0007e20000100800 */
[----:B------:R-:W-:-:S03]  /*30000*/  IABS R10, R5 ;  /* 0x00000005000a7213 */ /* 0x000fc60000000000 */
[----:B------:R-:W-:Y:S01]  /*30010*/  STL [R1+0xf38], R12 ;  /* 0x000f380c01007387 */ /* 0x000fe20000100800 */
[----:B--2---:R-:W-:-:S05]  /*30020*/  SEL R3, R20, R85, !P3 ;  /* 0x0000005514037207 */ /* 0x004fca0005800000 */
[----:B------:R-:W-:Y:S01]  /*30030*/  IMAD R5, R3, UR71, RZ ;  /* 0x0000004703057c24 */ /* 0x000fe2000f8e02ff */
[----:B------:R-:W-:Y:S02]  /*30040*/  LEA.HI.X.SX32 R3, R11, R6, 0x1, P5 ;  /* 0x000000060b037211 */ /* 0x000fe400028f0eff */
[----:B------:R-:W-:-:S03]  /*30050*/  IADD3 R11, P5, PT, R13, R7, RZ ;  /* 0x000000070d0b7210 */ /* 0x000fc60007fbe0ff */
[----:B------:R-:W-:Y:S01]  /*30060*/  STL [R1+0xf34], R3 ;  /* 0x000f340301007387 */ /* 0x000fe20000100800 */
[----:B---3--:R-:W-:-:S03]  /*30070*/  SEL R4, R20, R86, !P3 ;  /* 0x0000005614047207 */ /* 0x008fc60005800000 */
[----:B------:R0:W-:Y:S02]  /*30080*/  STL [R1+0xf40], R11 ;  /* 0x000f400b01007387 */ /* 0x0001e40000100800 */
[----:B------:R-:W-:Y:S01]  /*30090*/  IMAD R89, R4, UR72, RZ ;  /* 0x0000004804597c24 */ /* 0x000fe2000f8e02ff */
[----:B------:R-:W-:Y:S02]  /*300a0*/  LEA.HI.X.SX32 R4, R13, R6, 0x1, P5 ;  /* 0x000000060d047211 */ /* 0x000fe400028f0eff */
[----:B0-----:R-:W-:-:S03]  /*300b0*/  IADD3 R11, P5, PT, R5, R7, RZ ;  /* 0x00000007050b7210 */ /* 0x001fc60007fbe0ff */
[----:B------:R-:W-:Y:S04]  /*300c0*/  STL [R1+0xf3c], R4 ;  /* 0x000f3c0401007387 */ /* 0x000fe80000100800 */
[----:B------:R0:W-:Y:S01]  /*300d0*/  STL [R1+0xf48], R11 ;  /* 0x000f480b01007387 */ /* 0x0001e20000100800 */
[----:B----4-:R-:W-:-:S05]  /*300e0*/  SEL R3, R20, R87, !P3 ;  /* 0x0000005714037207 */ /* 0x010fca0005800000 */
[----:B------:R-:W-:Y:S01]  /*300f0*/  IMAD R92, R3, UR73, RZ ;  /* 0x00000049035c7c24 */ /* 0x000fe2000f8e02ff */
[----:B------:R-:W-:Y:S02]  /*30100*/  LEA.HI.X.SX32 R3, R5, R6, 0x1, P5 ;  /* 0x0000000605037211 */ /* 0x000fe400028f0eff */
[----:B------:R-:W-:-:S03]  /*30110*/  IADD3 R5, P5, PT, R89, R7, RZ ;  /* 0x0000000759057210 */ /* 0x000fc60007fbe0ff */
[----:B------:R-:W-:Y:S01]  /*30120*/  STL [R1+0xf44], R3 ;  /* 0x000f440301007387 */ /* 0x000fe20000100800 */
[----:B0-----:R-:W-:-:S03]  /*30130*/  IMAD.MOV.U32 R11, RZ, RZ, R0 ;  /* 0x000000ffff0b7224 */ /* 0x001fc600078e0000 */
[----:B------:R0:W-:Y:S01]  /*30140*/  STL [R1+0xf50], R5 ;  /* 0x000f500501007387 */ /* 0x0001e20000100800 */
[----:B-----5:R-:W-:-:S05]  /*30150*/  SEL R4, R20, R88, !P3 ;  /* 0x0000005814047207 */ /* 0x020fca0005800000 */
[----:B0-----:R-:W-:Y:S01]  /*30160*/  IMAD R5, R4, UR74, RZ ;  /* 0x0000004a04057c24 */ /* 0x001fe2000f8e02ff */
[----:B------:R-:W-:Y:S02]  /*30170*/  LEA.HI.X.SX32 R4, R89, R6, 0x1, P5 ;  /* 0x0000000659047211 */ /* 0x000fe400028f0eff */
[----:B------:R-:W-:-:S03]  /*30180*/  IADD3 R0, P5, PT, R92, R7, RZ ;  /* 0x000000075c007210 */ /* 0x000fc60007fbe0ff */
[----:B------:R-:W-:Y:S04]  /*30190*/  STL [R1+0xf4c], R4 ;  /* 0x000f4c0401007387 */ /* 0x000fe80000100800 */
[----:B------:R0:W-:Y:S04]  /*301a0*/  STL [R1+0xf58], R0 ;  /* 0x000f580001007387 */ /* 0x0001e80000100800 */
[----:B------:R-:W-:Y:S04]  /*301b0*/  STL [R1+0x17f8], R20 ;  /* 0x0017f81401007387 */ /* 0x000fe80000100800 */
        /* <DEDUP_REMOVED lines=118> */
[----:B------:R-:W-:Y:S01]  /*30920*/  STL [R1+0x1b94], R20 ;  /* 0x001b941401007387 */ /* 0x000fe20000100800 */
[----:B------:R-:W-:-:S03]  /*30930*/  SEL R3, R20, R90, !P3 ;  /* 0x0000005a14037207 */ /* 0x000fc60005800000 */
[----:B------:R-:W-:Y:S04]  /*30940*/  STL [R1+0x1b9c], R20 ;  /* 0x001b9c1401007387 */ /* 0x000fe80000100800 */
[----:B------:R-:W-:Y:S04]  /*30950*/  STL [R1+0x1ba4], R20 ;  /* 0x001ba41401007387 */ /* 0x000fe80000100800 */
[----:B------:R-:W-:Y:S04]  /*30960*/  STL [R1+0x1bac], R20 ;  /* 0x001bac1401007387 */ /* 0x000fe80000100800 */
[----:B------:R-:W-:Y:S04]  /*30970*/  STL [R1+0x1bb4], R20 ;  /* 0x001bb41401007387 */ /* 0x000fe80000100800 */
[----:B------:R-:W-:Y:S01]  /*30980*/  STL [R1+0x1bbc], R20 ;  /* 0x001bbc1401007387 */ /* 0x000fe20000100800 */
[----:B------:R-:W-:-:S03]  /*30990*/  IMAD R89, R3, UR75, RZ ;  /* 0x0000004b03597c24 */ /* 0x000fc6000f8e02ff */
[----:B------:R-:W-:Y:S01]  /*309a0*/  STL [R1+0x1bc4], R20 ;  /* 0x001bc41401007387 */ /* 0x000fe20000100800 */
[----:B------:R-:W-:-:S03]  /*309b0*/  LEA.HI.X.SX32 R3, R92, R6, 0x1, P5 ;  /* 0x000000065c037211 */ /* 0x000fc600028f0eff */
[----:B------:R-:W-:Y:S01]  /*309c0*/  STL [R1+0x1bcc], R20 ;  /* 0x001bcc1401007387 */ /* 0x000fe20000100800 */
[----:B0-----:R-:W-:-:S03]  /*309d0*/  IADD3 R0, P5, PT, R5, R7, RZ ;  /* 0x0000000705007210 */ /* 0x001fc60007fbe0ff */
        /* <DEDUP_REMOVED lines=8> */
[----:B------:R0:W-:Y:S04]  /*30a60*/  STL [R1+0xf60], R0 ;  /* 0x000f600001007387 */ /* 0x0001e80000100800 */
[----:B------:R-:W2:Y:S04]  /*30a70*/  LDL.LU R88, [R1+0x106c] ;  /* 0x00106c0001587983 */ /* 0x000ea80000300800 */
[----:B------:R-:W3:Y:S01]  /*30a80*/  LDL.LU R86, [R1+0x1068] ;  /* 0x0010680001567983 */ /* 0x000ee20000300800 */
[----:B0-----:R-:W-:-:S02]  /*30a90*/  LEA.HI.X.SX32 R0, R5, R6, 0x1, P5 ;  /* 0x0000000605007211 */ /* 0x001fc400028f0eff */
[----:B------:R-:W-:-:S03]  /*30aa0*/  IADD3 R74, P5, PT, R89, R7, RZ ;  /* 0x00000007594a7210 */ /* 0x000fc60007fbe0ff */
        /* <DEDUP_REMOVED lines=99> */
[----:B------:R-:W-:Y:S01]  /*310e0*/  STL [R1+0x1b18], R74 ;  /* 0x001b184a01007387 */ /* 0x000fe20000100800 */
[----:B------:R-:W-:-:S03]  /*310f0*/  IABS R13, R65 ;  /* 0x00000041000d7213 */ /* 0x000fc60000000000 */
[----:B------:R-:W-:Y:S04]  /*31100*/  STL [R1+0x1b20], R74 ;  /* 0x001b204a01007387 */ /* 0x000fe80000100800 */
[----:B------:R-:W-:Y:S04]  /*31110*/  STL [R1+0x1b28], R74 ;  /* 0x001b284a01007387 */ /* 0x000fe80000100800 */
[----:B------:R-:W-:Y:S01]  /*31120*/  STL [R1+0x1b30], R74 ;  /* 0x001b304a01007387 */ /* 0x000fe20000100800 */
[----:B------:R-:W-:-:S03]  /*31130*/  IMAD R93, R4, UR76, RZ ;  /* 0x0000004c045d7c24 */ /* 0x000fc6000f8e02ff */
[----:B------:R-:W-:Y:S01]  /*31140*/  STL [R1+0x1b38], R74 ;  /* 0x001b384a01007387 */ /* 0x000fe20000100800 */
[----:B------:R-:W-:-:S03]  /*31150*/  IMAD.HI.U32 R4, R9, R10, RZ ;  /* 0x0000000a09047227 */ /* 0x000fc600078e00ff */
[----:B------:R-:W-:Y:S01]  /*31160*/  STL [R1+0x1b40], R74 ;  /* 0x001b404a01007387 */ /* 0x000fe20000100800 */
[----:B0-----:R-:W-:-:S03]  /*31170*/  LEA.HI.X.SX32 R0, R89, R6, 0x1, P5 ;  /* 0x0000000659007211 */ /* 0x001fc600028f0eff */
[----:B------:R-:W-:Y:S01]  /*31180*/  STL [R1+0x1b48], R74 ;  /* 0x001b484a01007387 */ /* 0x000fe20000100800 */
[----:B------:R-:W-:-:S03]  /*31190*/  IMAD.HI.U32 R89, R9, R13, RZ ;  /* 0x0000000d09597227 */ /* 0x000fc600078e00ff */
[----:B------:R-:W-:Y:S04]  /*311a0*/  STL [R1+0x1b50], R74 ;  /* 0x001b504a01007387 */ /* 0x000fe80000100800 */
[----:B------:R-:W-:Y:S01]  /*311b0*/  STL [R1+0x1b58], R74 ;  /* 0x001b584a01007387 */ /* 0x000fe20000100800 */
[----:B------:R-:W-:-:S03]  /*311c0*/  IMAD.MOV R5, RZ, RZ, -R4 ;  /* 0x000000ffff057224 */ /* 0x000fc600078e0a04 */
[----:B------:R-:W-:Y:S01]  /*311d0*/  STL [R1+0x1b60], R74 ;  /* 0x001b604a01007387 */ /* 0x000fe20000100800 */
[----:B------:R-:W-:-:S03]  /*311e0*/  IMAD.MOV R4, RZ, RZ, -R89 ;  /* 0x000000ffff047224 */ /* 0x000fc600078e0a59 */
[----:B------:R-:W-:Y:S04]  /*311f0*/  STL [R1+0x1b68], R74 ;  /* 0x001b684a01007387 */ /* 0x000fe80000100800 */
[----:B------:R-:W-:Y:S04]  /*31200*/  STL [R1+0x1b70], R74 ;  /* 0x001b704a01007387 */ /* 0x000fe80000100800 */
[----:B------:R-:W-:Y:S04]  /*31210*/  STL [R1+0x1b78], R74 ;  /* 0x001b784a01007387 */ /* 0x000fe80000100800 */
[----:B------:R-:W-:Y:S01]  /*31220*/  STL [R1+0x1b80], R74 ;  /* 0x001b804a01007387 */ /* 0x000fe20000100800 */
[----:B------:R-:W-:-:S03]  /*31230*/  IMAD R10, R8, R5, R10 ;  /* 0x00000005080a7224 */ /* 0x000fc600078e020a */
[----:B------:R-:W-:Y:S01]  /*31240*/  STL [R1+0x1b88], R74 ;  /* 0x001b884a01007387 */ /* 0x000fe20000100800 */
[----:B------:R-:W-:Y:S01]  /*31250*/  PRMT R62, RZ, 0x7610, R62 ;  /* 0x00007610ff3e7816 */ /* 0x000fe2000000003e */
[----:B------:R-:W-:Y:S02]  /*31260*/  IMAD R13, R8, R4, R13 ;  /* 0x00000004080d7224 */ /* 0x000fe400078e020d */
[----:B------:R-:W-:Y:S01]  /*31270*/  STL [R1+0x1b90], R74 ;  /* 0x001b904a01007387 */ /* 0x000fe20000100800 */
[----:B------:R-:W-:-:S03]  /*31280*/  @P2 IMAD.MOV.U32 R4, RZ, RZ, R63 ;  /* 0x000000ffff042224 */ /* 0x000fc600078e003f */
[----:B------:R-:W-:Y:S01]  /*31290*/  STL [R1+0x1b98], R74 ;  /* 0x001b984a01007387 */ /* 0x000fe20000100800 */
[----:B------:R-:W-:-:S03]  /*312a0*/  @P2 IMAD.MOV.U32 R5, RZ, RZ, R64 ;  /* 0x000000ffff052224 */ /* 0x000fc600078e0040 */
[----:B------:R-:W-:Y:S04]  /*312b0*/  STL [R1+0x1ba0], R74 ;  /* 0x001ba04a01007387 */ /* 0x000fe80000100800 */
[----:B------:R-:W-:Y:S04]  /*312c0*/  STL [R1+0x1ba8], R74 ;  /* 0x001ba84a01007387 */ /* 0x000fe80000100800 */
[----:B------:R-:W-:Y:S04]  /*312d0*/  STL [R1+0x1bb0], R74 ;  /* 0x001bb04a01007387 */ /* 0x000fe80000100800 */
[----:B------:R-:W-:Y:S04]  /*312e0*/  STL [R1+0x1bb8], R74 ;  /* 0x001bb84a01007387 */ /* 0x000fe80000100800 */
[----:B------:R-:W-:Y:S04]  /*312f0*/  STL [R1+0x1bc0], R74 ;  /* 0x001bc04a01007387 */ /* 0x000fe80000100800 */
[----:B------:R-:W-:Y:S04]  /*31300*/  STL [R1+0x1bc8], R74 ;  /* 0x001bc84a01007387 */ /* 0x000fe80000100800 */
[----:B------:R-:W-:Y:S04]  /*31310*/  STL [R1+0x1bd0], R74 ;  /* 0x001bd04a01007387 */ /* 0x000fe80000100800 */
[----:B------:R-:W4:Y:S04]  /*31320*/  @P2 LDG.E.U8 R62, desc[UR20][R4.64] ;  /* 0x00000014043e2981 */ /* 0x000f28000c1e1100 */
[----:B------:R-:W-:Y:S04]  /*31330*/  STL [R1+0x1bd8], R74 ;  /* 0x001bd84a01007387 */ /* 0x000fe80000100800 */
[----:B------:R-:W-:Y:S04]  /*31340*/  STL [R1+0x1be0], R74 ;  /* 0x001be04a01007387 */ /* 0x000fe80000100800 */
[----:B------:R-:W-:Y:S04]  /*31350*/  STL [R1+0x1be8], R74 ;  /* 0x001be84a01007387 */ /* 0x000fe80000100800 */
[----:B------:R-:W-:Y:S04]  /*31360*/  STL [R1+0x1bf0], R74 ;  /* 0x001bf04a01007387 */ /* 0x000fe80000100800 */
[----:B------:R-:W-:Y:S04]  /*31370*/  STL [R1+0x1bf8], R74 ;  /* 0x001bf84a01007387 */ /* 0x000fe80000100800 */
[----:B------:R-:W-:Y:S04]  /*31380*/  STL [R1+0x1c00], R74 ;  /* 0x001c004a01007387 */ /* 0x000fe80000100800 */
[----:B------:R-:W5:Y:S04]  /*31390*/  LDL.LU R90, [R1+0x1064] ;  /* 0x00106400015a7983 */ /* 0x000f680000300800 */
[----:B------:R-:W5:Y:S04]  /*313a0*/  LDL.LU R87, [R1+0x1060] ;  /* 0x0010600001577983 */ /* 0x000f680000300800 */
[----:B------:R0:W-:Y:S04]  /*313b0*/  STL [R1+0xf64], R0 ;  /* 0x000f640001007387 */ /* 0x0001e80000100800 */
[----:B------:R-:W5:Y:S01]  /*313c0*/  LDL.LU R91, [R1+0x105c] ;  /* 0x00105c00015b7983 */ /* 0x000f620000300800 */
[----:B------:R-:W1:Y:S01]  /*313d0*/  S2R R2, SR_TID.X ;  /* 0x0000000000027919 */ /* 0x000e620000002100 */
[----:B------:R-:W-:-:S04]  /*313e0*/  @!UP1 UIADD3 UR4, UPT, UPT, -UR4, 0x100000, URZ ;  /* 0x0010000004049890 */ /* 0x000fc8000fffe1ff */
[----:B------:R-:W-:Y:S02]  /*313f0*/  @!UP1 USHF.L.U32 UR5, UR4, 0xb, URZ ;  /* 0x0000000b04059899 */ /* 0x000fe400080006ff */
[----:B------:R-:W-:Y:S01]  /*31400*/  @!UP1 USHF.L.U32 UR4, UR4, 0x1, URZ ;  /* 0x0000000104049899 */ /* 0x000fe200080006ff */
[----:B0-----:R-:W-:Y:S01]  /*31410*/  IADD3 R0, P5, PT, R93, R7, RZ ;  /* 0x000000075d007210 */ /* 0x001fe20007fbe0ff */
[----:B------:R-:W-:-:S03]  /*31420*/  VOTEU.ALL UP1, P1 ;  /* 0x0000000000ff7886 */ /* 0x000fc60000820000 */
[----:B------:R-:W-:Y:S01]  /*31430*/  LEA.HI.X.SX32 R76, R93, R6, 0x1, P5 ;  /* 0x000000065d4c7211 */ /* 0x000fe200028f0eff */
[----:B------:R-:W-:Y:S04]  /*31440*/  STL [R1+0xf70], R0 ;  /* 0x000f700001007387 */ /* 0x000fe80000100800 */
[----:B------:R-:W-:Y:S02]  /*31450*/  STL [R1+0xf6c], R76 ;  /* 0x000f6c4c01007387 */ /* 0x000fe40000100800 */
[----:B------:R0:W3:Y:S01]  /*31460*/  @!UP1 SYNCS.EXCH.64 URZ, [UR10+0x24008], UR4 ;  /* 0x024008040aff95b2 */ /* 0x0000e20008000100 */
[----:B-1----:R-:W-:Y:S01]  /*31470*/  LOP3.LUT R2, R2, 0x7f, RZ, 0xc0, !PT ;  /* 0x0000007f02027812 */ /* 0x002fe200078ec0ff */
[----:B------:R-:W-:Y:S01]  /*31480*/  IMAD.HI.U32 R3, R9, R11, RZ ;  /* 0x0000000b09037227 */ /* 0x000fe200078e00ff */
[----:B------:R-:W-:Y:S01]  /*31490*/  IABS R12, R14 ;  /* 0x0000000e000c7213 */ /* 0x000fe20000000000 */
[----:B0-----:R-:W0:Y:S02]  /*314a0*/  LDCU UR4, c[0x0][0x3b0] ;  /* 0x00007600ff0477ac */ /* 0x001e240008000800 */
[----:B--2---:R1:W-:Y:S01]  /*314b0*/  STS.U8 [R2+UR10+0x20000], R88 ;  /* 0x0200005802007988 */ /* 0x0043e2000800000a */
[----:B------:R-:W-:Y:S01]  /*314c0*/  ISETP.GE.AND P5, PT, R14, RZ, PT ;  /* 0x000000ff0e00720c */ /* 0x000fe20003fa6270 */
[----:B------:R-:W2:Y:S02]  /*314d0*/  LDCU UR5, c[0x0][0x3b0] ;  /* 0x00007600ff0577ac */ /* 0x000ea40008000800 */
[----:B-1----:R-:W2:Y:S04]  /*314e0*/  LDL.LU R88, [R1+0x1058] ;  /* 0x0010580001587983 */ /* 0x002ea80000300800 */
[----:B---3--:R-:W-:Y:S04]  /*314f0*/  STS.U8 [R2+UR10+0x20200], R86 ;  /* 0x0202005602007988 */ /* 0x008fe8000800000a */
[----:B----4-:R1:W-:Y:S04]  /*31500*/  STL [R1+0x1790], R62 ;  /* 0x0017903e01007387 */ /* 0x0103e80000100800 */
[----:B-1----:R-:W3:Y:S04]  /*31510*/  LDL.LU R62, [R1+0x1054] ;  /* 0x00105400013e7983 */ /* 0x002ee80000300800 */
[----:B------:R-:W4:Y:S04]  /*31520*/  LDL.LU R63, [R1+0x1050] ;  /* 0x00105000013f7983 */ /* 0x000f280000300800 */
[----:B------:R-:W4:Y:S04]  /*31530*/  LDL.LU R64, [R1+0x104c] ;  /* 0x00104c0001407983 */ /* 0x000f280000300800 */
[----:B------:R-:W4:Y:S04]  /*31540*/  LDL.LU R65, [R1+0x1048] ;  /* 0x0010480001417983 */ /* 0x000f280000300800 */
[----:B------:R-:W4:Y:S04]  /*31550*/  LDL.LU R66, [R1+0x1044] ;  /* 0x0010440001427983 */ /* 0x000f280000300800 */
[----:B------:R-:W4:Y:S04]  /*31560*/  LDL.LU R67, [R1+0x103c] ;  /* 0x00103c0001437983 */ /* 0x000f280000300800 */
[----:B-----5:R1:W-:Y:S04]  /*31570*/  STS.U8 [R2+UR10+0x20400], R90 ;  /* 0x0204005a02007988 */ /* 0x0203e8000800000a */
[----:B------:R-:W5:Y:S04]  /*31580*/  LDL.LU R68, [R1+0x1040] ;  /* 0x0010400001447983 */ /* 0x000f680000300800 */
[----:B-1----:R-:W5:Y:S04]  /*31590*/  LDL.LU R90, [R1+0x1038] ;  /* 0x00103800015a7983 */ /* 0x002f680000300800 */
        /* <DEDUP_REMOVED lines=15> */
[----:B------:R1:W-:Y:S04]  /*31690*/  STS.U8 [R2+UR10+0x20600], R87 ;  /* 0x0206005702007988 */ /* 0x0003e8000800000a */
[----:B------:R-:W5:Y:S04]  /*316a0*/  LDL.LU R86, [R1+0xff8] ;  /* 0x000ff80001567983 */ /* 0x000f680000300800 */
[----:B------:R0:W-:Y:S04]  /*316b0*/  STS.U8 [R2+UR10+0x20800], R91 ;  /* 0x0208005b02007988 */ /* 0x0001e8000800000a */
[----:B-1----:R-:W5:Y:S04]  /*316c0*/  LDL.LU R87, [R1+0xff4] ;  /* 0x000ff40001577983 */ /* 0x002f680000300800 */
[----:B0-----:R-:W5:Y:S01]  /*316d0*/  LDL.LU R91, [R1+0xfec] ;  /* 0x000fec00015b7983 */ /* 0x001f620000300800 */
[----:B------:R-:W-:-:S02]  /*316e0*/  IMAD.MOV R3, RZ, RZ, -R3 ;  /* 0x000000ffff037224 */ /* 0x000fc400078e0a03 */
[----:B------:R-:W-:-:S04]  /*316f0*/  IMAD.HI.U32 R92, R9, R12, RZ ;  /* 0x0000000c095c7227 */ /* 0x000fc800078e00ff */
[----:B------:R-:W-:Y:S02]  /*31700*/  IMAD R11, R8, R3, R11 ;  /* 0x00000003080b7224 */ /* 0x000fe400078e020b */
[----:B------:R-:W-:-:S04]  /*31710*/  IMAD.MOV R3, RZ, RZ, -R92 ;  /* 0x000000ffff037224 */ /* 0x000fc800078e0a5c */
[----:B------:R-:W-:Y:S01]  /*31720*/  IMAD R12, R8, R3, R12 ;  /* 0x00000003080c7224 */ /* 0x000fe200078e020c */
[C---:B------:R-:W-:Y:S01]  /*31730*/  LOP3.LUT R3, R2.reuse, 0x10, RZ, 0x3c, !PT ;  /* 0x0000001002037812 */ /* 0x040fe200078e3cff */
[----:B--2---:R0:W-:Y:S04]  /*31740*/  STS.U8 [R2+UR10+0x20a00], R88 ;  /* 0x020a005802007988 */ /* 0x0041e8000800000a */
[----:B0-----:R-:W2:Y:S04]  /*31750*/  LDL.LU R88, [R1+0xff0] ;  /* 0x000ff00001587983 */ /* 0x001ea80000300800 */
[----:B---3--:R-:W-:Y:S04]  /*31760*/  STS.U8 [R2+UR10+0x20c00], R62 ;  /* 0x020c003e02007988 */ /* 0x008fe8000800000a */
[----:B----4-:R-:W-:Y:S04]  /*31770*/  STS.U8 [R2+UR10+0x20e00], R63 ;  /* 0x020e003f02007988 */ /* 0x010fe8000800000a */
[----:B------:R-:W-:Y:S04]  /*31780*/  STS.U8 [R2+UR10+0x21000], R64 ;  /* 0x0210004002007988 */ /* 0x000fe8000800000a */
[----:B------:R-:W-:Y:S04]  /*31790*/  STS.U8 [R2+UR10+0x21200], R65 ;  /* 0x0212004102007988 */ /* 0x000fe8000800000a */
[----:B------:R-:W-:Y:S04]  /*317a0*/  STS.U8 [R2+UR10+0x21400], R66 ;  /* 0x0214004202007988 */ /* 0x000fe8000800000a */
[----:B------:R-:W-:Y:S04]  /*317b0*/  STS.U8 [R2+UR10+0x21600], R67 ;  /* 0x0216004302007988 */ /* 0x000fe8000800000a */
[----:B-----5:R-:W-:Y:S04]  /*317c0*/  STS.U8 [R2+UR10+0x21800], R68 ;  /* 0x0218004402007988 */ /* 0x020fe8000800000a */
[----:B------:R0:W-:Y:S04]  /*317d0*/  STS.U8 [R2+UR10+0x21a00], R90 ;  /* 0x021a005a02007988 */ /* 0x0001e8000800000a */
[----:B------:R-:W-:Y:S04]  /*317e0*/  STS.U8 [R2+UR10+0x21c00], R69 ;  /* 0x021c004502007988 */ /* 0x000fe8000800000a */
[----:B------:R-:W-:Y:S04]  /*317f0*/  STS.U8 [R2+UR10+0x21e00], R70 ;  /* 0x021e004602007988 */ /* 0x000fe8000800000a */
[----:B0-----:R-:W3:Y:S04]  /*31800*/  LDL.LU R90, [R1+0xfe8] ;  /* 0x000fe800015a7983 */ /* 0x001ee80000300800 */
[----:B------:R0:W-:Y:S04]  /*31810*/  STS.U8 [R3+UR10+0x21e80], R91 ;  /* 0x021e805b03007988 */ /* 0x0001e8000800000a */
[----:B0-----:R-:W4:Y:S04]  /*31820*/  LDL.LU R91, [R1+0xfe4] ;  /* 0x000fe400015b7983 */ /* 0x001f280000300800 */
        /* <DEDUP_REMOVED lines=13> */
[----:B0-----:R-:W5:Y:S04]  /*31900*/  LDL.LU R71, [R1+0xfb4] ;  /* 0x000fb40001477983 */ /* 0x001f680000300800 */
[----:B-1----:R-:W5:Y:S04]  /*31910*/  LDL.LU R72, [R1+0xfb0] ;  /* 0x000fb00001487983 */ /* 0x002f680000300800 */
[----:B------:R0:W-:Y:S04]  /*31920*/  STS.U8 [R3+UR10+0x20480], R73 ;  /* 0x0204804903007988 */ /* 0x0001e8000800000a */
[----:B------:R1:W-:Y:S04]  /*31930*/  STS.U8 [R3+UR10+0x20680], R75 ;  /* 0x0206804b03007988 */ /* 0x0003e8000800000a */
[----:B------:R2:W-:Y:S04]  /*31940*/  STS.U8 [R3+UR10+0x20880], R77 ;  /* 0x0208804d03007988 */ /* 0x0005e8000800000a */
[----:B0-----:R-:W5:Y:S04]  /*31950*/  LDL.LU R73, [R1+0xfac] ;  /* 0x000fac0001497983 */ /* 0x001f680000300800 */
[----:B-1----:R-:W5:Y:S04]  /*31960*/  LDL.LU R75, [R1+0xfa8] ;  /* 0x000fa800014b7983 */ /* 0x002f680000300800 */
[----:B------:R0:W-:Y:S04]  /*31970*/  STS.U8 [R3+UR10+0x20a80], R78 ;  /* 0x020a804e03007988 */ /* 0x0001e8000800000a */
[----:B--2---:R-:W2:Y:S04]  /*31980*/  LDL.LU R77, [R1+0xfa4] ;  /* 0x000fa400014d7983 */ /* 0x004ea80000300800 */
[----:B------:R1:W-:Y:S04]  /*31990*/  STS.U8 [R3+UR10+0x20c80], R79 ;  /* 0x020c804f03007988 */ /* 0x0003e8000800000a */
[----:B0-----:R-:W2:Y:S01]  /*319a0*/  LDL.LU R78, [R1+0xfa0] ;  /* 0x000fa000014e7983 */ /* 0x001ea20000300800 */
[----:B------:R-:W-:-:S03]  /*319b0*/  LOP3.LUT R4, R2, 0x20, RZ, 0x3c, !PT ;  /* 0x0000002002047812 */ /* 0x000fc600078e3cff */
[----:B------:R0:W-:Y:S04]  /*319c0*/  STS.U8 [R3+UR10+0x20e80], R80 ;  /* 0x020e805003007988 */ /* 0x0001e8000800000a */
[----:B-1----:R-:W2:Y:S04]  /*319d0*/  LDL.LU R79, [R1+0xf9c] ;  /* 0x000f9c00014f7983 */ /* 0x002ea80000300800 */
[----:B------:R1:W-:Y:S04]  /*319e0*/  STS.U8 [R3+UR10+0x21080], R81 ;  /* 0x0210805103007988 */ /* 0x0003e8000800000a */
[----:B0-----:R-:W2:Y:S04]  /*319f0*/  LDL.LU R80, [R1+0xf98] ;  /* 0x000f980001507983 */ /* 0x001ea80000300800 */
        /* <DEDUP_REMOVED lines=14> */
[----:B0-----:R-:W2:Y:S04]  /*31ae0*/  LDL.LU R88, [R1+0xf78] ;  /* 0x000f780001587983 */ /* 0x001ea80000300800 */
[----:B---3--:R0:W-:Y:S04]  /*31af0*/  STS.U8 [R4+UR10+0x20300], R90 ;  /* 0x0203005a04007988 */ /* 0x0081e8000800000a */
[----:B0-----:R-:W3:Y:S04]  /*31b00*/  LDL.LU R90, [R1+0xf74] ;  /* 0x000f7400015a7983 */ /* 0x001ee80000300800 */
[----:B----4-:R0:W-:Y:S04]  /*31b10*/  STS.U8 [R4+UR10+0x20500], R91 ;  /* 0x0205005b04007988 */ /* 0x0101e8000800000a */
[----:B0-----:R-:W4:Y:S04]  /*31b20*/  LDL.LU R91, [R1+0x3c0] ;  /* 0x0003c000015b7983 */ /* 0x001f280000300800 */
[----:B-----5:R0:W-:Y:S04]  /*31b30*/  STS.U8 [R4+UR10+0x20700], R5 ;  /* 0x0207000504007988 */ /* 0x0201e8000800000a */
[----:B------:R-:W-:Y:S01]  /*31b40*/  STS.U8 [R4+UR10+0x20900], R14 ;  /* 0x0209000e04007988 */ /* 0x000fe2000800000a */
[----:B0-----:R-:W-:-:S03]  /*31b50*/  LOP3.LUT R5, R2, 0x30, RZ, 0x3c, !PT ;  /* 0x0000003002057812 */ /* 0x001fc600078e3cff */
[----:B------:R-:W-:Y:S04]  /*31b60*/  STS.U8 [R4+UR10+0x20b00], R62 ;  /* 0x020b003e04007988 */ /* 0x000fe8000800000a */
        /* <DEDUP_REMOVED lines=10> */
[----:B------:R0:W-:Y:S04]  /*31c10*/  STS.U8 [R5+UR10+0x21f80], R15 ;  /* 0x021f800f05007988 */ /* 0x0001e8000800000a */
[----:B0-----:R-:W5:Y:S04]  /*31c20*/  LDL.LU R15, [R1+0x3b4] ;  /* 0x0003b400010f7983 */ /* 0x001f680000300800 */
        /* <DEDUP_REMOVED lines=17> */
[----:B--2---:R0:W-:Y:S04]  /*31d40*/  STS.U8 [R5+UR10+0x20580], R77 ;  /* 0x0205804d05007988 */ /* 0x0041e8000800000a */
        /* <DEDUP_REMOVED lines=23> */
[----:B---3--:R0:W-:Y:S04]  /*31ec0*/  STS.U8 [R5+UR10+0x21d80], R90 ;  /* 0x021d805a05007988 */ /* 0x0081e8000800000a */
[----:B-1----:R-:W3:Y:S04]  /*31ed0*/  LDL.LU R88, [R1+0x2b0] ;  /* 0x0002b00001587983 */ /* 0x002ee80000300800 */
[----:B0-----:R-:W3:Y:S04]  /*31ee0*/  LDL.LU R90, [R1+0x2a4] ;  /* 0x0002a400015a7983 */ /* 0x001ee80000300800 */
[----:B----4-:R0:W-:Y:S04]  /*31ef0*/  STS.U8 [R2+UR10], R91 ;  /* 0x0000005b02007988 */ /* 0x0101e8000800000a */
[----:B0-----:R-:W4:Y:S04]  /*31f00*/  LDL.LU R91, [R1+0x29c] ;  /* 0x00029c00015b7983 */ /* 0x001f280000300800 */
[----:B-----5:R0:W-:Y:S04]  /*31f10*/  STS.U8 [R2+UR10+0x1400], R62 ;  /* 0x0014003e02007988 */ /* 0x0201e8000800000a */
[----:B------:R1:W-:Y:S04]  /*31f20*/  STS.U8 [R2+UR10+0x1800], R63 ;  /* 0x0018003f02007988 */ /* 0x0003e8000800000a */
[----:B------:R5:W-:Y:S04]  /*31f30*/  STS.U8 [R2+UR10+0x1c00], R64 ;  /* 0x001c004002007988 */ /* 0x000be8000800000a */
[----:B0-----:R-:W4:Y:S04]  /*31f40*/  LDL.LU R62, [R1+0x298] ;  /* 0x00029800013e7983 */ /* 0x001f280000300800 */
[----:B-1----:R-:W4:Y:S04]  /*31f50*/  LDL.LU R63, [R1+0x28c] ;  /* 0x00028c00013f7983 */ /* 0x002f280000300800 */
[----:B------:R0:W-:Y:S04]  /*31f60*/  STS.U8 [R2+UR10+0x2000], R65 ;  /* 0x0020004102007988 */ /* 0x0001e8000800000a */
[----:B-----5:R-:W5:Y:S04]  /*31f70*/  LDL.LU R64, [R1+0x284] ;  /* 0x0002840001407983 */ /* 0x020f680000300800 */
[----:B------:R1:W-:Y:S04]  /*31f80*/  STS.U8 [R2+UR10+0x2400], R66 ;  /* 0x0024004202007988 */ /* 0x0003e8000800000a */
[----:B0-----:R-:W5:Y:S04]  /*31f90*/  LDL.LU R65, [R1+0x27c] ;  /* 0x00027c0001417983 */ /* 0x001f680000300800 */
[----:B------:R0:W-:Y:S04]  /*31fa0*/  STS.U8 [R2+UR10+0x2800], R67 ;  /* 0x0028004302007988 */ /* 0x0001e8000800000a */
[----:B-1----:R-:W5:Y:S04]  /*31fb0*/  LDL.LU R66, [R1+0x270] ;  /* 0x0002700001427983 */ /* 0x002f680000300800 */
        /* <DEDUP_REMOVED lines=12> */
[----:B--2---:R1:W-:Y:S04]  /*32080*/  STS.U8 [R2+UR10+0x4400], R75 ;  /* 0x0044004b02007988 */ /* 0x0043e8000800000a */
        /* <DEDUP_REMOVED lines=23> */
[----:B---3--:R1:W-:Y:S04]  /*32200*/  STS.U8 [R2+UR10+0x7400], R88 ;  /* 0x0074005802007988 */ /* 0x0083e8000800000a */
[----:B0-----:R-:W3:Y:S04]  /*32210*/  LDL.LU R87, [R1+0x1bc] ;  /* 0x0001bc0001577983 */ /* 0x001ee80000300800 */
[----:B------:R0:W-:Y:S04]  /*32220*/  STS.U8 [R2+UR10+0x7800], R90 ;  /* 0x0078005a02007988 */ /* 0x0001e8000800000a */
[----:B-1----:R-:W3:Y:S04]  /*32230*/  LDL.LU R88, [R1+0x1b4] ;  /* 0x0001b40001587983 */ /* 0x002ee80000300800 */
[----:B------:R-:W-:Y:S04]  /*32240*/  STS.U8 [R2+UR10+0x800], R4 ;  /* 0x0008000402007988 */ /* 0x000fe8000800000a */
[----:B0-----:R-:W3:Y:S04]  /*32250*/  LDL.LU R90, [R1+0x1a4] ;  /* 0x0001a400015a7983 */ /* 0x001ee80000300800 */
[----:B------:R-:W-:Y:S04]  /*32260*/  STS.U8 [R2+UR10+0xc00], R3 ;  /* 0x000c000302007988 */ /* 0x000fe8000800000a */
[----:B------:R-:W-:Y:S04]  /*32270*/  STS.U8 [R2+UR10+0x400], R15 ;  /* 0x0004000f02007988 */ /* 0x000fe8000800000a */
[----:B------:R-:W-:Y:S04]  /*32280*/  STS.U8 [R2+UR10+0x1000], R14 ;  /* 0x0010000e02007988 */ /* 0x000fe8000800000a */
[----:B----4-:R0:W-:Y:S04]  /*32290*/  STS.U8 [R2+UR10+0x7c00], R91 ;  /* 0x007c005b02007988 */ /* 0x0101e8000800000a */
[----:B0-----:R-:W4:Y:S04]  /*322a0*/  LDL.LU R91, [R1+0x194] ;  /* 0x00019400015b7983 */ /* 0x001f280000300800 */
[----:B------:R-:W4:Y:S04]  /*322b0*/  LDL.LU R4, [R1+0x180] ;  /* 0x0001800001047983 */ /* 0x000f280000300800 */
[----:B------:R-:W4:Y:S04]  /*322c0*/  LDL.LU R3, [R1+0xf4] ;  /* 0x0000f40001037983 */ /* 0x000f280000300800 */
[----:B------:R-:W4:Y:S04]  /*322d0*/  LDL.LU R15, [R1+0xf0] ;  /* 0x0000f000010f7983 */ /* 0x000f280000300800 */
[----:B------:R-:W4:Y:S04]  /*322e0*/  LDL.LU R14, [R1+0xe4] ;  /* 0x0000e400010e7983 */ /* 0x000f280000300800 */
[----:B------:R0:W-:Y:S04]  /*322f0*/  STS.U8 [R2+UR10+0x8000], R62 ;  /* 0x0080003e02007988 */ /* 0x0001e8000800000a */
[----:B------:R1:W-:Y:S04]  /*32300*/  STS.U8 [R2+UR10+0x8400], R63 ;  /* 0x0084003f02007988 */ /* 0x0003e8000800000a */
[----:B0-----:R-:W4:Y:S04]  /*32310*/  LDL.LU R62, [R1+0x1c70] ;  /* 0x001c7000013e7983 */ /* 0x001f280000300800 */
[----:B-1----:R-:W4:Y:S04]  /*32320*/  LDL.LU R63, [R1+0x1c6c] ;  /* 0x001c6c00013f7983 */ /* 0x002f280000300800 */
[----:B-----5:R0:W-:Y:S04]  /*32330*/  STS.U8 [R2+UR10+0x8800], R64 ;  /* 0x0088004002007988 */ /* 0x0201e8000800000a */
        /* <DEDUP_REMOVED lines=8> */
[----:B------:R-:W5:Y:S04]  /*323c0*/  LDL.LU R68, [R1+0x1c58] ;  /* 0x001c580001447983 */ /* 0x000f680000300800 */
[----:B------:R0:W-:Y:S04]  /*323d0*/  STS.U8 [R2+UR10+0x9c00], R69 ;  /* 0x009c004502007988 */ /* 0x0001e8000800000a */
[----:B------:R1:W-:Y:S04]  /*323e0*/  STS.U8 [R2+UR10+0xa000], R70 ;  /* 0x00a0004602007988 */ /* 0x0003e8000800000a */
[----:B------:R1:W-:Y:S04]  /*323f0*/  STS.U8 [R2+UR10+0xa400], R71 ;  /* 0x00a4004702007988 */ /* 0x0003e8000800000a */
[----:B0-----:R-:W5:Y:S04]  /*32400*/  LDL.LU R69, [R1+0x1c54] ;  /* 0x001c540001457983 */ /* 0x001f680000300800 */
[----:B-1----:R-:W5:Y:S04]  /*32410*/  LDL.LU R70, [R1+0x1c50] ;  /* 0x001c500001467983 */ /* 0x002f680000300800 */
[----:B------:R-:W5:Y:S04]  /*32420*/  LDL.LU R71, [R1+0x1c4c] ;  /* 0x001c4c0001477983 */ /* 0x000f680000300800 */
[----:B------:R0:W-:Y:S04]  /*32430*/  STS.U8 [R2+UR10+0xa800], R72 ;  /* 0x00a8004802007988 */ /* 0x0001e8000800000a */
[----:B--2---:R1:W-:Y:S04]  /*32440*/  STS.U8 [R2+UR10+0xac00], R73 ;  /* 0x00ac004902007988 */ /* 0x0043e8000800000a */
[----:B------:R2:W-:Y:S04]  /*32450*/  STS.U8 [R2+UR10+0xb000], R75 ;  /* 0x00b0004b02007988 */ /* 0x0005e8000800000a */
[----:B0-----:R-:W5:Y:S04]  /*32460*/  LDL.LU R72, [R1+0x1c48] ;  /* 0x001c480001487983 */ /* 0x001f680000300800 */
[----:B-1----:R-:W5:Y:S04]  /*32470*/  LDL.LU R73, [R1+0x1c44] ;  /* 0x001c440001497983 */ /* 0x002f680000300800 */
[----:B--2---:R-:W2:Y:S04]  /*32480*/  LDL.LU R75, [R1+0x1c40] ;  /* 0x001c4000014b7983 */ /* 0x004ea80000300800 */
[----:B------:R0:W-:Y:S04]  /*32490*/  STS.U8 [R2+UR10+0xb400], R77 ;  /* 0x00b4004d02007988 */ /* 0x0001e8000800000a */
[----:B------:R1:W-:Y:S04]  /*324a0*/  STS.U8 [R2+UR10+0xb800], R78 ;  /* 0x00b8004e02007988 */ /* 0x0003e8000800000a */
[----:B------:R1:W-:Y:S04]  /*324b0*/  STS.U8 [R2+UR10+0xbc00], R79 ;  /* 0x00bc004f02007988 */ /* 0x0003e8000800000a */
[----:B0-----:R-:W2:Y:S04]  /*324c0*/  LDL.LU R77, [R1+0x1c3c] ;  /* 0x001c3c00014d7983 */ /* 0x001ea80000300800 */
[----:B-1----:R-:W2:Y:S04]  /*324d0*/  LDL.LU R78, [R1+0x1c38] ;  /* 0x001c3800014e7983 */ /* 0x002ea80000300800 */
[----:B------:R-:W2:Y:S04]  /*324e0*/  LDL.LU R79, [R1+0x1c34] ;  /* 0x001c3400014f7983 */ /* 0x000ea80000300800 */
        /* <DEDUP_REMOVED lines=13> */
[----:B---3--:R1:W-:Y:S04]  /*325c0*/  STS.U8 [R2+UR10+0xdc00], R87 ;  /* 0x00dc005702007988 */ /* 0x0083e8000800000a */
[----:B------:R3:W-:Y:S04]  /*325d0*/  STS.U8 [R2+UR10+0xe000], R88 ;  /* 0x00e0005802007988 */ /* 0x0007e8000800000a */
[----:B0-----:R-:W2:Y:S04]  /*325e0*/  LDL.LU R86, [R1+0x1c18] ;  /* 0x001c180001567983 */ /* 0x001ea80000300800 */
[----:B-1----:R-:W2:Y:S04]  /*325f0*/  LDL.LU R87, [R1+0x1c14] ;  /* 0x001c140001577983 */ /* 0x002ea80000300800 */
[----:B---3--:R-:W3:Y:S04]  /*32600*/  LDL.LU R88, [R1+0x1c10] ;  /* 0x001c100001587983 */ /* 0x008ee80000300800 */
[----:B------:R0:W-:Y:S04]  /*32610*/  STS.U8 [R2+UR10+0xe400], R90 ;  /* 0x00e4005a02007988 */ /* 0x0001e8000800000a */
[----:B0-----:R-:W2:Y:S04]  /*32620*/  LDL.LU R90, [R1+0x1c0c] ;  /* 0x001c0c00015a7983 */ /* 0x001ea80000300800 */
[----:B----4-:R0:W-:Y:S04]  /*32630*/  STS.U8 [R2+UR10+0xe800], R91 ;  /* 0x00e8005b02007988 */ /* 0x0101e8000800000a */
[----:B0-----:R-:W4:Y:S04]  /*32640*/  LDL.LU R91, [R1+0x1c08] ;  /* 0x001c0800015b7983 */ /* 0x001f280000300800 */
[----:B------:R0:W-:Y:S04]  /*32650*/  STS.U8 [R2+UR10+0xf400], R15 ;  /* 0x00f4000f02007988 */ /* 0x0001e8000800000a */
[----:B------:R1:W-:Y:S04]  /*32660*/  STS.U8 [R2+UR10+0xf800], R14 ;  /* 0x00f8000e02007988 */ /* 0x0003e8000800000a */
[----:B0-----:R-:W5:Y:S04]  /*32670*/  LDL R15, [R1+0x5d4] ;  /* 0x0005d400010f7983 */ /* 0x001f680000100800 */
[----:B-1----:R-:W5:Y:S01]  /*32680*/  LDL R14, [R1+0x5d8] ;  /* 0x0005d800010e7983 */ /* 0x002f620000100800 */
[----:B------:R-:W-:-:S03]  /*32690*/  PRMT R20, RZ, 0x7610, R20 ;  /* 0x00007610ff147816 */ /* 0x000fc60000000014 */
[----:B------:R0:W-:Y:S04]  /*326a0*/  STS.U8 [R2+UR10+0xf000], R3 ;  /* 0x00f0000302007988 */ /* 0x0001e8000800000a */
[----:B------:R1:W-:Y:S01]  /*326b0*/  STS.U8 [R2+UR10+0xec00], R4 ;  /* 0x00ec000402007988 */ /* 0x0003e2000800000a */
[C---:B0-----:R-:W-:Y:S02]  /*326c0*/  LOP3.LUT R3, R2.reuse, 0x10, RZ, 0x3c, !PT ;  /* 0x0000001002037812 */ /* 0x041fe400078e3cff */
[----:B-1----:R-:W-:Y:S01]  /*326d0*/  LOP3.LUT R4, R2, 0x20, RZ, 0x3c, !PT ;  /* 0x0000002002047812 */ /* 0x002fe200078e3cff */
[----:B----4-:R-:W-:Y:S04]  /*326e0*/  STS.U8 [R2+UR10+0xfc00], R91 ;  /* 0x00fc005b02007988 */ /* 0x010fe8000800000a */
[----:B--2---:R-:W-:Y:S04]  /*326f0*/  STS.U8 [R3+UR10+0x80], R90 ;  /* 0x0000805a03007988 */ /* 0x004fe8000800000a */
[----:B---3--:R-:W-:Y:S04]  /*32700*/  STS.U8 [R3+UR10+0x480], R88 ;  /* 0x0004805803007988 */ /* 0x008fe8000800000a */
        /* <DEDUP_REMOVED lines=12> */
[----:B-----5:R-:W-:Y:S04]  /*327d0*/  STS.U8 [R3+UR10+0x3880], R73 ;  /* 0x0038804903007988 */ /* 0x020fe8000800000a */
        /* <DEDUP_REMOVED lines=56> */
[----:B------:R-:W2:Y:S04]  /*32b60*/  @P2 LDG.E.U8 R20, desc[UR20][R14.64] ;  /* 0x000000140e142981 */ /* 0x000ea8000c1e1100 */
[----:B--2---:R0:W-:Y:S04]  /*32b70*/  STL [R1+0x178c], R20 ;  /* 0x00178c1401007387 */ /* 0x0041e80000100800 */
[----:B0-----:R-:W2:Y:S04]  /*32b80*/  LDL.LU R20, [R1+0x1c04] ;  /* 0x001c040001147983 */ /* 0x001ea80000300800 */
[----:B------:R-:W3:Y:S04]  /*32b90*/  LDL R14, [R1+0x5dc] ;  /* 0x0005dc00010e7983 */ /* 0x000ee80000100800 */
[----:B------:R-:W3:Y:S01]  /*32ba0*/  LDL R15, [R1+0x5e0] ;  /* 0x0005e000010f7983 */ /* 0x000ee20000100800 */
[----:B------:R-:W-:-:S02]  /*32bb0*/  PRMT R74, RZ, 0x7610, R74 ;  /* 0x00007610ff4a7816 */ /* 0x000fc4000000004a */
[----:B---3--:R-:W-:-:S04]  /*32bc0*/  @P2 LOP3.LUT R15, R15, R14, RZ, 0x3c, !PT ;  /* 0x0000000e0f0f2212 */ /* 0x008fc800078e3cff */
[----:B------:R-:W-:-:S04]  /*32bd0*/  @P2 LOP3.LUT R14, R15, R14, RZ, 0x3c, !PT ;  /* 0x0000000e0f0e2212 */ /* 0x000fc800078e3cff */
[----:B------:R-:W-:-:S05]  /*32be0*/  @P2 LOP3.LUT R15, R15, R14, RZ, 0x3c, !PT ;  /* 0x0000000e0f0f2212 */ /* 0x000fca00078e3cff */
[----:B------:R-:W3:Y:S04]  /*32bf0*/  @P2 LDG.E.U8 R74, desc[UR20][R14.64] ;  /* 0x000000140e4a2981 */ /* 0x000ee8000c1e1100 */
[----:B---3--:R0:W-:Y:S04]  /*32c00*/  STL [R1+0x1788], R74 ;  /* 0x0017884a01007387 */ /* 0x0081e80000100800 */
[----:B0-----:R-:W3:Y:S04]  /*32c10*/  LDL.LU R74, [R1+0x1c00] ;  /* 0x001c0000014a7983 */ /* 0x001ee80000300800 */
[----:B------:R-:W4:Y:S04]  /*32c20*/  LDL R14, [R1+0x5e4] ;  /* 0x0005e400010e7983 */ /* 0x000f280000100800 */
[----:B------:R-:W4:Y:S01]  /*32c30*/  LDL R15, [R1+0x5e8] ;  /* 0x0005e800010f7983 */ /* 0x000f220000100800 */
[----:B--2---:R-:W-:-:S02]  /*32c40*/  PRMT R20, RZ, 0x7610, R20 ;  /* 0x00007610ff147816 */ /* 0x004fc40000000014 */
[----:B----4-:R-:W-:-:S04]  /*32c50*/  @P2 LOP3.LUT R15, R15, R14, RZ, 0x3c, !PT ;  /* 0x0000000e0f0f2212 */ /* 0x010fc800078e3cff */
[----:B------:R-:W-:-:S04]  /*32c60*/  @P2 LOP3.LUT R14, R15, R14, RZ, 0x3c, !PT ;  /* 0x0000000e0f0e2212 */ /* 0x000fc800078e3cff */
[----:B------:R-:W-:-:S05]  /*32c70*/  @P2 LOP3.LUT R15, R15, R14, RZ, 0x3c, !PT ;  /* 0x0000000e0f0f2212 */ /* 0x000fca00078e3cff */
[----:B------:R-:W2:Y:S04]  /*32c80*/  @P2 LDG.E.U8 R20, desc[UR20][R14.64] ;  /* 0x000000140e142981 */ /* 0x000ea8000c1e1100 */
[----:B--2---:R0:W-:Y:S04]  /*32c90*/  STL [R1+0x1784], R20 ;  /* 0x0017841401007387 */ /* 0x0041e80000100800 */
[----:B0-----:R-:W2:Y:S04]  /*32ca0*/  LDL.LU R20, [R1+0x1bfc] ;  /* 0x001bfc0001147983 */ /* 0x001ea80000300800 */
[----:B------:R-:W4:Y:S04]  /*32cb0*/  LDL R14, [R1+0x60c] ;  /* 0x00060c00010e7983 */ /* 0x000f280000100800 */
[----:B------:R-:W4:Y:S01]  /*32cc0*/  LDL R15, [R1+0x610] ;  /* 0x00061000010f7983 */ /* 0x000f220000100800 */
[----:B---3--:R-:W-:-:S02]  /*32cd0*/  PRMT R74, RZ, 0x7610, R74 ;  /* 0x00007610ff4a7816 */ /* 0x008fc4000000004a */
[----:B----4-:R-:W-:-:S04]  /*32ce0*/  @P2 LOP3.LUT R15, R15, R14, RZ, 0x3c, !PT ;  /* 0x0000000e0f0f2212 */ /* 0x010fc800078e3cff */
        /* <DEDUP_REMOVED lines=2014> */
[----:B------:R-:W-:-:S02]  /*3aad0*/  PRMT R19, RZ, 0x7610, R19 ;  /* 0x00007610ff137816 */ /* 0x000fc40000000013 */
[----:B----4-:R-:W-:-:S04]  /*3aae0*/  @P2 LOP3.LUT R15, R15, R14, RZ, 0x3c, !PT ;  /* 0x0000000e0f0f2212 */ /* 0x010fc800078e3cff */
[----:B------:R-:W-:-:S04]  /*3aaf0*/  @P2 LOP3.LUT R14, R15, R14, RZ, 0x3c, !PT ;  /* 0x0000000e0f0e2212 */ /* 0x000fc800078e3cff */
[----:B------:R-:W-:-:S05]  /*3ab00*/  @P2 LOP3.LUT R15, R15, R14, RZ, 0x3c, !PT ;  /* 0x0000000e0f0f2212 */ /* 0x000fca00078e3cff */
[----:B------:R0:W4:Y:S04]  /*3ab10*/  @P2 LDG.E.U8 R19, desc[UR20][R14.64] ;  /* 0x000000140e132981 */ /* 0x000128000c1e1100 */
[----:B------:R-:W0:Y:S04]  /*3ab20*/  LDL R14, [R1+0xd34] ;  /* 0x000d3400010e7983 */ /* 0x000e280000100800 */
[----:B------:R-:W0:Y:S01]  /*3ab30*/  LDL R15, [R1+0xd38] ;  /* 0x000d3800010f7983 */ /* 0x000e220000100800 */
[----:B--2---:R-:W-:Y:S02]  /*3ab40*/  PRMT R20, RZ, 0x7610, R20 ;  /* 0x00007610ff147816 */ /* 0x004fe40000000014 */
[----:B0-----:R-:W-:-:S04]  /*3ab50*/  @P2 LOP3.LUT R15, R15, R14, RZ, 0x3c, !PT ;  /* 0x0000000e0f0f2212 */ /* 0x001fc800078e3cff */
[----:B------:R-:W-:-:S04]  /*3ab60*/  @P2 LOP3.LUT R14, R15, R14, RZ, 0x3c, !PT ;  /* 0x0000000e0f0e2212 */ /* 0x000fc800078e3cff */
[----:B------:R-:W-:-:S05]  /*3ab70*/  @P2 LOP3.LUT R15, R15, R14, RZ, 0x3c, !PT ;  /* 0x0000000e0f0f2212 */ /* 0x000fca00078e3cff */
[----:B------:R-:W2:Y:S04]  /*3ab80*/  @P2 LDG.E.U8 R20, desc[UR20][R14.64] ;  /* 0x000000140e142981 */ /* 0x000ea8000c1e1100 */
[----:B----4-:R0:W-:Y:S04]  /*3ab90*/  STL [R1+0x14], R19 ;  /* 0x0000141301007387 */ /* 0x0101e80000100800 */
[----:B0-----:R-:W4:Y:S04]  /*3aba0*/  LDL R19, [R1+0xd88] ;  /* 0x000d880001137983 */ /* 0x001f280000100800 */
[----:B--2---:R0:W-:Y:S04]  /*3abb0*/  STL [R1+0x10], R20 ;  /* 0x0000101401007387 */ /* 0x0041e80000100800 */
[----:B0-----:R-:W2:Y:S04]  /*3abc0*/  LDL.LU R20, [R1+0x1878] ;  /* 0x0018780001147983 */ /* 0x001ea80000300800 */
[----:B------:R-:W5:Y:S04]  /*3abd0*/  LDL R14, [R1+0xd3c] ;  /* 0x000d3c00010e7983 */ /* 0x000f680000100800 */
[----:B------:R-:W5:Y:S01]  /*3abe0*/  LDL R15, [R1+0xd40] ;  /* 0x000d4000010f7983 */ /* 0x000f620000100800 */
[----:B---3--:R-:W-:-:S02]  /*3abf0*/  PRMT R74, RZ, 0x7610, R74 ;  /* 0x00007610ff4a7816 */ /* 0x008fc4000000004a */
[----:B-----5:R-:W-:-:S04]  /*3ac00*/  @P2 LOP3.LUT R15, R15, R14, RZ, 0x3c, !PT ;  /* 0x0000000e0f0f2212 */ /* 0x020fc800078e3cff */
[----:B------:R-:W-:-:S04]  /*3ac10*/  @P2 LOP3.LUT R14, R15, R14, RZ, 0x3c, !PT ;  /* 0x0000000e0f0e2212 */ /* 0x000fc800078e3cff */
[----:B------:R-:W-:-:S05]  /*3ac20*/  @P2 LOP3.LUT R15, R15, R14, RZ, 0x3c, !PT ;  /* 0x0000000e0f0f2212 */ /* 0x000fca00078e3cff */
[----:B------:R-:W3:Y:S04]  /*3ac30*/  @P2 LDG.E.U8 R74, desc[UR20][R14.64] ;  /* 0x000000140e4a2981 */ /* 0x000ee8000c1e1100 */
[----:B---3--:R0:W-:Y:S04]  /*3ac40*/  STL [R1+0x64], R74 ;  /* 0x0000644a01007387 */ /* 0x0081e80000100800 */
[----:B0-----:R-:W3:Y:S04]  /*3ac50*/  LDL.LU R74, [R1+0x1874] ;  /* 0x00187400014a7983 */ /* 0x001ee80000300800 */
[----:B------:R-:W5:Y:S04]  /*3ac60*/  LDL R14, [R1+0xd44] ;  /* 0x000d4400010e7983 */ /* 0x000f680000100800 */
[----:B------:R-:W5:Y:S01]  /*3ac70*/  LDL R15, [R1+0xd48] ;  /* 0x000d4800010f7983 */ /* 0x000f620000100800 */
[----:B--2---:R-:W-:-:S02]  /*3ac80*/  PRMT R20, RZ, 0x7610, R20 ;  /* 0x00007610ff147816 */ /* 0x004fc40000000014 */
[----:B-----5:R-:W-:-:S04]  /*3ac90*/  @P2 LOP3.LUT R15, R15, R14, RZ, 0x3c, !PT ;  /* 0x0000000e0f0f2212 */ /* 0x020fc800078e3cff */
[----:B------:R-:W-:-:S04]  /*3aca0*/  @P2 LOP3.LUT R14, R15, R14, RZ, 0x3c, !PT ;  /* 0x0000000e0f0e2212 */ /* 0x000fc800078e3cff */
[----:B------:R-:W-:-:S05]  /*3acb0*/  @P2 LOP3.LUT R15, R15, R14, RZ, 0x3c, !PT ;  /* 0x0000000e0f0f2212 */ /* 0x000fca00078e3cff */
[----:B------:R-:W2:Y:S04]  /*3acc0*/  @P2 LDG.E.U8 R20, desc[UR20][R14.64] ;  /* 0x000000140e142981 */ /* 0x000ea8000c1e1100 */
        /* <DEDUP_REMOVED lines=62> */
[----:B------:R-:W3:Y:S01]  /*3b0b0*/  @P2 LDG.E.U8 R74, desc[UR20][R14.64] ;  /* 0x000000140e4a2981 */ /* 0x000ee2000c1e1100 */
[----:B--2---:R-:W-:-:S03]  /*3b0c0*/  PRMT R20, RZ, 0x7610, R20 ;  /* 0x00007610ff147816 */ /* 0x004fc60000000014 */
[----:B---3--:R0:W-:Y:S04]  /*3b0d0*/  STL [R1+0xf4], R74 ;  /* 0x0000f44a01007387 */ /* 0x0081e80000100800 */
[----:B0-----:R-:W2:Y:S04]  /*3b0e0*/  LDL.LU R74, [R1+0x1854] ;  /* 0x00185400014a7983 */ /* 0x001ea80000300800 */
[----:B------:R-:W3:Y:S01]  /*3b0f0*/  LDL R15, [R1+0xd84] ;  /* 0x000d8400010f7983 */ /* 0x000ee20000100800 */
[----:B----4-:R-:W-:-:S03]  /*3b100*/  @P2 IMAD.MOV.U32 R14, RZ, RZ, R19 ;  /* 0x000000ffff0e2224 */ /* 0x010fc600078e0013 */
[----:B------:R-:W4:Y:S04]  /*3b110*/  LDL R19, [R1+0xdd0] ;  /* 0x000dd00001137983 */ /* 0x000f280000100800 */
[----:B---3--:R-:W3:Y:S04]  /*3b120*/  @P2 LDG.E.U8 R20, desc[UR20][R14.64] ;  /* 0x000000140e142981 */ /* 0x008ee8000c1e1100 */
[----:B---3--:R0:W-:Y:S04]  /*3b130*/  STL [R1+0x128], R20 ;  /* 0x0001281401007387 */ /* 0x0081e80000100800 */
[----:B0-----:R-:W3:Y:S04]  /*3b140*/  LDL.LU R20, [R1+0x1850] ;  /* 0x0018500001147983 */ /* 0x001ee80000300800 */
[----:B------:R-:W5:Y:S04]  /*3b150*/  LDL R14, [R1+0xd8c] ;  /* 0x000d8c00010e7983 */ /* 0x000f680000100800 */
[----:B------:R-:W5:Y:S01]  /*3b160*/  LDL R15, [R1+0xd90] ;  /* 0x000d9000010f7983 */ /* 0x000f620000100800 */
[----:B------:R-:W-:-:S02]  /*3b170*/  PRMT R5, RZ, 0x7610, R5 ;  /* 0x00007610ff057816 */ /* 0x000fc40000000005 */
[----:B-----5:R-:W-:-:S04]  /*3b180*/  @P2 LOP3.LUT R15, R15, R14, RZ, 0x3c, !PT ;  /* 0x0000000e0f0f2212 */ /* 0x020fc800078e3cff */
[----:B------:R-:W-:-:S04]  /*3b190*/  @P2 LOP3.LUT R14, R15, R14, RZ, 0x3c, !PT ;  /* 0x0000000e0f0e2212 */ /* 0x000fc800078e3cff */
[----:B------:R-:W-:-:S05]  /*3b1a0*/  @P2 LOP3.LUT R15, R15, R14, RZ, 0x3c, !PT ;  /* 0x0000000e0f0f2212 */ /* 0x000fca00078e3cff */
[----:B------:R0:W5:Y:S04]  /*3b1b0*/  @P2 LDG.E.U8 R5, desc[UR20][R14.64] ;  /* 0x000000140e052981 */ /* 0x000168000c1e1100 */
[----:B------:R-:W0:Y:S04]  /*3b1c0*/  LDL R14, [R1+0xd94] ;  /* 0x000d9400010e7983 */ /* 0x000e280000100800 */
[----:B------:R-:W0:Y:S01]  /*3b1d0*/  LDL R15, [R1+0xd98] ;  /* 0x000d9800010f7983 */ /* 0x000e220000100800 */
[----:B------:R-:W-:Y:S02]  /*3b1e0*/  PRMT R2, RZ, 0x7610, R2 ;  /* 0x00007610ff027816 */ /* 0x000fe40000000002 */
[----:B0-----:R-:W-:-:S04]  /*3b1f0*/  @P2 LOP3.LUT R15, R15, R14, RZ, 0x3c, !PT ;  /* 0x0000000e0f0f2212 */ /* 0x001fc800078e3cff */
[----:B------:R-:W-:-:S04]  /*3b200*/  @P2 LOP3.LUT R14, R15, R14, RZ, 0x3c, !PT ;  /* 0x0000000e0f0e2212 */ /* 0x000fc800078e3cff */
[----:B------:R-:W-:Y:S01]  /*3b210*/  @P2 LOP3.LUT R15, R15, R14, RZ, 0x3c, !PT ;  /* 0x0000000e0f0f2212 */ /* 0x000fe200078e3cff */
[----:B-----5:R-:W-:Y:S04]  /*3b220*/  STL [R1+0x1798], R5 ;  /* 0x0017980501007387 */ /* 0x020fe80000100800 */
[----:B------:R0:W5:Y:S04]  /*3b230*/  @P2 LDG.E.U8 R2, desc[UR20][R14.64] ;  /* 0x000000140e022981 */ /* 0x000168000c1e1100 */
[----:B------:R-:W0:Y:S04]  /*3b240*/  LDL R14, [R1+0xd9c] ;  /* 0x000d9c00010e7983 */ /* 0x000e280000100800 */
[----:B------:R-:W0:Y:S01]  /*3b250*/  LDL R15, [R1+0xda0] ;  /* 0x000da000010f7983 */ /* 0x000e220000100800 */
[----:B--2---:R-:W-:-:S02]  /*3b260*/  PRMT R74, RZ, 0x7610, R74 ;  /* 0x00007610ff4a7816 */ /* 0x004fc4000000004a */
[----:B0-----:R-:W-:-:S04]  /*3b270*/  @P2 LOP3.LUT R15, R15, R14, RZ, 0x3c, !PT ;  /* 0x0000000e0f0f2212 */ /* 0x001fc800078e3cff */
[----:B------:R-:W-:-:S04]  /*3b280*/  @P2 LOP3.LUT R14, R15, R14, RZ, 0x3c, !PT ;  /* 0x0000000e0f0e2212 */ /* 0x000fc800078e3cff */
[----:B------:R-:W-:-:S05]  /*3b290*/  @P2 LOP3.LUT R15, R15, R14, RZ, 0x3c, !PT ;  /* 0x0000000e0f0f2212 */ /* 0x000fca00078e3cff */
[----:B------:R-:W2:Y:S04]  /*3b2a0*/  @P2 LDG.E.U8 R74, desc[UR20][R14.64] ;  /* 0x000000140e4a2981 */ /* 0x000ea8000c1e1100 */
[----:B-----5:R-:W-:Y:S04]  /*3b2b0*/  STL [R1+0x179c], R2 ;  /* 0x00179c0201007387 */ /* 0x020fe80000100800 */
        /* <DEDUP_REMOVED lines=44> */
[----:B------:R-:W3:Y:S01]  /*3b580*/  LDL R15, [R1+0xdcc] ;  /* 0x000dcc00010f7983 */ /* 0x000ee20000100800 */
[----:B--2---:R-:W-:Y:S01]  /*3b590*/  PRMT R74, RZ, 0x7610, R74 ;  /* 0x00007610ff4a7816 */ /* 0x004fe2000000004a */
[----:B----4-:R-:W-:-:S05]  /*3b5a0*/  @P2 IMAD.MOV.U32 R14, RZ, RZ, R19 ;  /* 0x000000ffff0e2224 */ /* 0x010fca00078e0013 */
[----:B---3--:R-:W2:Y:S04]  /*3b5b0*/  @P2 LDG.E.U8 R74, desc[UR20][R14.64] ;  /* 0x000000140e4a2981 */ /* 0x008ea8000c1e1100 */
[----:B-----5:R-:W-:Y:S04]  /*3b5c0*/  STL [R1+0x17a4], R92 ;  /* 0x0017a45c01007387 */ /* 0x020fe80000100800 */
[----:B------:R-:W3:Y:S04]  /*3b5d0*/  LDL R19, [R1+0xe18] ;  /* 0x000e180001137983 */ /* 0x000ee80000100800 */
        /* <DEDUP_REMOVED lines=8> */
[----:B------:R-:W4:Y:S04]  /*3b660*/  @P2 LDG.E.U8 R20, desc[UR20][R14.64] ;  /* 0x000000140e142981 */ /* 0x000f28000c1e1100 */
[----:B----4-:R0:W-:Y:S04]  /*3b670*/  STL [R1+0xa4], R20 ;  /* 0x0000a41401007387 */ /* 0x0101e80000100800 */
[----:B0-----:R-:W4:Y:S04]  /*3b680*/  LDL.LU R20, [R1+0x1838] ;  /* 0x0018380001147983 */ /* 0x001f280000300800 */
        /* <DEDUP_REMOVED lines=11> */
[----:B----4-:R-:W-:-:S02]  /*3b740*/  PRMT R20, RZ, 0x7610, R20 ;  /* 0x00007610ff147816 */ /* 0x010fc40000000014 */
[----:B-----5:R-:W-:-:S04]  /*3b750*/  @P2 LOP3.LUT R15, R15, R14, RZ, 0x3c, !PT ;  /* 0x0000000e0f0f2212 */ /* 0x020fc800078e3cff */
[----:B------:R-:W-:-:S04]  /*3b760*/  @P2 LOP3.LUT R14, R15, R14, RZ, 0x3c, !PT ;  /* 0x0000000e0f0e2212 */ /* 0x000fc800078e3cff */
[----:B------:R-:W-:-:S05]  /*3b770*/  @P2 LOP3.LUT R15, R15, R14, RZ, 0x3c, !PT ;  /* 0x0000000e0f0f2212 */ /* 0x000fca00078e3cff */
[----:B------:R-:W4:Y:S04]  /*3b780*/  @P2 LDG.E.U8 R20, desc[UR20][R14.64] ;  /* 0x000000140e142981 */ /* 0x000f28000c1e1100 */
[----:B----4-:R0:W-:Y:S04]  /*3b790*/  STL [R1+0x120], R20 ;  /* 0x0001201401007387 */ /* 0x0101e80000100800 */
[----:B0-----:R-:W4:Y:S04]  /*3b7a0*/  LDL.LU R20, [R1+0x1830] ;  /* 0x0018300001147983 */ /* 0x001f280000300800 */
        /* <DEDUP_REMOVED lines=13> */
[----:B-----5:R0:W-:Y:S04]  /*3b880*/  STL [R1+0x17a8], R91 ;  /* 0x0017a85b01007387 */ /* 0x0201e80000100800 */
[----:B------:R1:W5:Y:S01]  /*3b890*/  @P2 LDG.E.U8 R90, desc[UR20][R14.64] ;  /* 0x000000140e5a2981 */ /* 0x000362000c1e1100 */
[----:B------:R-:W-:-:S03]  /*3b8a0*/  PRMT R93, RZ, 0x7610, R93 ;  /* 0x00007610ff5d7816 */ /* 0x000fc6000000005d */
[----:B0-----:R-:W2:Y:S04]  /*3b8b0*/  LDL R91, [R1+0xe40] ;  /* 0x000e4000015b7983 */ /* 0x001ea80000100800 */
[----:B------:R-:W1:Y:S04]  /*3b8c0*/  LDL R14, [R1+0xdfc] ;  /* 0x000dfc00010e7983 */ /* 0x000e680000100800 */
[----:B------:R-:W1:Y:S02]  /*3b8d0*/  LDL R15, [R1+0xe00] ;  /* 0x000e0000010f7983 */ /* 0x000e640000100800 */
[----:B-1----:R-:W-:-:S04]  /*3b8e0*/  @P2 LOP3.LUT R15, R15, R14, RZ, 0x3c, !PT ;  /* 0x0000000e0f0f2212 */ /* 0x002fc800078e3cff */
[----:B------:R-:W-:-:S04]  /*3b8f0*/  @P2 LOP3.LUT R14, R15, R14, RZ, 0x3c, !PT ;  /* 0x0000000e0f0e2212 */ /* 0x000fc800078e3cff */
[----:B------:R-:W-:Y:S01]  /*3b900*/  @P2 LOP3.LUT R15, R15, R14, RZ, 0x3c, !PT ;  /* 0x0000000e0f0f2212 */ /* 0x000fe200078e3cff */
[----:B-----5:R-:W-:Y:S04]  /*3b910*/  STL [R1+0x17ac], R90 ;  /* 0x0017ac5a01007387 */ /* 0x020fe80000100800 */
[----:B------:R0:W5:Y:S04]  /*3b920*/  @P2 LDG.E.U8 R93, desc[UR20][R14.64] ;  /* 0x000000140e5d2981 */ /* 0x000168000c1e1100 */
[----:B------:R-:W0:Y:S04]  /*3b930*/  LDL R14, [R1+0xe04] ;  /* 0x000e0400010e7983 */ /* 0x000e280000100800 */
[----:B------:R-:W0:Y:S01]  /*3b940*/  LDL R15, [R1+0xe08] ;  /* 0x000e0800010f7983 */ /* 0x000e220000100800 */
[----:B----4-:R-:W-:-:S02]  /*3b950*/  PRMT R20, RZ, 0x7610, R20 ;  /* 0x00007610ff147816 */ /* 0x010fc40000000014 */
[----:B0-----:R-:W-:-:S04]  /*3b960*/  @P2 LOP3.LUT R15, R15, R14, RZ, 0x3c, !PT ;  /* 0x0000000e0f0f2212 */ /* 0x001fc800078e3cff */
[----:B------:R-:W-:-:S04]  /*3b970*/  @P2 LOP3.LUT R14, R15, R14, RZ, 0x3c, !PT ;  /* 0x0000000e0f0e2212 */ /* 0x000fc800078e3cff */
[----:B------:R-:W-:-:S05]  /*3b980*/  @P2 LOP3.LUT R15, R15, R14, RZ, 0x3c, !PT ;  /* 0x0000000e0f0f2212 */ /* 0x000fca00078e3cff */
[----:B------:R-:W4:Y:S04]  /*3b990*/  @P2 LDG.E.U8 R20, desc[UR20][R14.64] ;  /* 0x000000140e142981 */ /* 0x000f28000c1e1100 */
[----:B-----5:R0:W-:Y:S04]  /*3b9a0*/  STL [R1+0x54], R93 ;  /* 0x0000545d01007387 */ /* 0x0201e80000100800 */
[----:B0-----:R-:W5:Y:S04]  /*3b9b0*/  LDL R93, [R1+0xe48] ;  /* 0x000e4800015d7983 */ /* 0x001f680000100800 */
[----:B----4-:R0:W-:Y:S04]  /*3b9c0*/  STL [R1+0xa0], R20 ;  /* 0x0000a01401007387 */ /* 0x0101e80000100800 */
[----:B0-----:R-:W4:Y:S04]  /*3b9d0*/  LDL.LU R20, [R1+0x182c] ;  /* 0x00182c0001147983 */ /* 0x001f280000300800 */
[----:B------:R-:W3:Y:S04]  /*3b9e0*/  LDL R14, [R1+0xe0c] ;  /* 0x000e0c00010e7983 */ /* 0x000ee80000100800 */
[----:B------:R-:W3:Y:S01]  /*3b9f0*/  LDL R15, [R1+0xe10] ;  /* 0x000e1000010f7983 */ /* 0x000ee20000100800 */
[----:B--2---:R-:W-:-:S02]  /*3ba00*/  PRMT R74, RZ, 0x7610, R74 ;  /* 0x00007610ff4a7816 */ /* 0x004fc4000000004a */
[----:B---3--:R-:W-:-:S04]  /*3ba10*/  @P2 LOP3.LUT R15, R15, R14, RZ, 0x3c, !PT ;  /* 0x0000000e0f0f2212 */ /* 0x008fc800078e3cff */
[----:B------:R-:W-:-:S04]  /*3ba20*/  @P2 LOP3.LUT R14, R15, R14, RZ, 0x3c, !PT ;  /* 0x0000000e0f0e2212 */ /* 0x000fc800078e3cff */
[----:B------:R-:W-:-:S05]  /*3ba30*/  @P2 LOP3.LUT R15, R15, R14, RZ, 0x3c, !PT ;  /* 0x0000000e0f0f2212 */ /* 0x000fca00078e3cff */
[----:B------:R-:W2:Y:S01]  /*3ba40*/  @P2 LDG.E.U8 R74, desc[UR20][R14.64] ;  /* 0x000000140e4a2981 */ /* 0x000ea2000c1e1100 */
[----:B----4-:R-:W-:-:S03]  /*3ba50*/  PRMT R20, RZ, 0x7610, R20 ;  /* 0x00007610ff147816 */ /* 0x010fc60000000014 */
[----:B--2---:R0:W-:Y:S04]  /*3ba60*/  STL [R1+0xe8], R74 ;  /* 0x0000e84a01007387 */ /* 0x0041e80000100800 */
[----:B0-----:R-:W2:Y:S04]  /*3ba70*/  LDL.LU R74, [R1+0x1828] ;  /* 0x00182800014a7983 */ /* 0x001ea80000300800 */
[----:B------:R-:W3:Y:S01]  /*3ba80*/  LDL R15, [R1+0xe14] ;  /* 0x000e1400010f7983 */ /* 0x000ee20000100800 */
[----:B------:R-:W-:-:S03]  /*3ba90*/  @P2 IMAD.MOV.U32 R14, RZ, RZ, R19 ;  /* 0x000000ffff0e2224 */ /* 0x000fc600078e0013 */
[----:B------:R-:W4:Y:S04]  /*3baa0*/  LDL R19, [R1+0xe58] ;  /* 0x000e580001137983 */ /* 0x000f280000100800 */
[----:B---3--:R-:W3:Y:S04]  /*3bab0*/  @P2 LDG.E.U8 R20, desc[UR20][R14.64] ;  /* 0x000000140e142981 */ /* 0x008ee8000c1e1100 */
[----:B---3--:R0:W-:Y:S04]  /*3bac0*/  STL [R1+0x11c], R20 ;  /* 0x00011c1401007387 */ /* 0x0081e80000100800 */
[----:B0-----:R-:W3:Y:S04]  /*3bad0*/  LDL.LU R20, [R1+0x1824] ;  /* 0x0018240001147983 */ /* 0x001ee80000300800 */
[----:B------:R-:W2:Y:S04]  /*3bae0*/  LDL R14, [R1+0xe1c] ;  /* 0x000e1c00010e7983 */ /* 0x000ea80000100800 */
[----:B------:R-:W2:Y:S01]  /*3baf0*/  LDL R15, [R1+0xe20] ;  /* 0x000e2000010f7983 */ /* 0x000ea20000100800 */
[----:B------:R-:W-:-:S02]  /*3bb00*/  PRMT R89, RZ, 0x7610, R89 ;  /* 0x00007610ff597816 */ /* 0x000fc40000000059 */
[----:B--2---:R-:W-:-:S04]  /*3bb10*/  @P2 LOP3.LUT R15, R15, R14, RZ, 0x3c, !PT ;  /* 0x0000000e0f0f2212 */ /* 0x004fc800078e3cff */
[----:B------:R-:W-:-:S04]  /*3bb20*/  @P2 LOP3.LUT R14, R15, R14, RZ, 0x3c, !PT ;  /* 0x0000000e0f0e2212 */ /* 0x000fc800078e3cff */
[----:B------:R-:W-:-:S05]  /*3bb30*/  @P2 LOP3.LUT R15, R15, R14, RZ, 0x3c, !PT ;  /* 0x0000000e0f0f2212 */ /* 0x000fca00078e3cff */
[----:B------:R0:W2:Y:S04]  /*3bb40*/  @P2 LDG.E.U8 R89, desc[UR20][R14.64] ;  /* 0x000000140e592981 */ /* 0x0000a8000c1e1100 */
[----:B------:R-:W0:Y:S04]  /*3bb50*/  LDL R14, [R1+0xe24] ;  /* 0x000e2400010e7983 */ /* 0x000e280000100800 */
[----:B------:R-:W0:Y:S01]  /*3bb60*/  LDL R15, [R1+0xe28] ;  /* 0x000e2800010f7983 */ /* 0x000e220000100800 */
[----:B------:R-:W-:Y:S02]  /*3bb70*/  PRMT R88, RZ, 0x7610, R88 ;  /* 0x00007610ff587816 */ /* 0x000fe40000000058 */
[----:B0-----:R-:W-:-:S04]  /*3bb80*/  @P2 LOP3.LUT R15, R15, R14, RZ, 0x3c, !PT ;  /* 0x0000000e0f0f2212 */ /* 0x001fc800078e3cff */
[----:B------:R-:W-:-:S04]  /*3bb90*/  @P2 LOP3.LUT R14, R15, R14, RZ, 0x3c, !PT ;  /* 0x0000000e0f0e2212 */ /* 0x000fc800078e3cff */
[----:B------:R-:W-:Y:S01]  /*3bba0*/  @P2 LOP3.LUT R15, R15, R14, RZ, 0x3c, !PT ;  /* 0x0000000e0f0f2212 */ /* 0x000fe200078e3cff */
[----:B--2---:R-:W-:Y:S04]  /*3bbb0*/  STL [R1+0x17b0], R89 ;  /* 0x0017b05901007387 */ /* 0x004fe80000100800 */
[----:B------:R0:W2:Y:S04]  /*3bbc0*/  @P2 LDG.E.U8 R88, desc[UR20][R14.64] ;  /* 0x000000140e582981 */ /* 0x0000a8000c1e1100 */
[----:B------:R-:W0:Y:S04]  /*3bbd0*/  LDL R14, [R1+0xe2c] ;  /* 0x000e2c00010e7983 */ /* 0x000e280000100800 */
[----:B------:R-:W0:Y:S01]  /*3bbe0*/  LDL R15, [R1+0xe30] ;  /* 0x000e3000010f7983 */ /* 0x000e220000100800 */
[----:B------:R-:W-:-:S02]  /*3bbf0*/  PRMT R90, RZ, 0x7610, R90 ;  /* 0x00007610ff5a7816 */ /* 0x000fc4000000005a */
        /* <DEDUP_REMOVED lines=10> */
[----:B------:R-:W-:-:S05]  /*3bca0*/  @P2 LOP3.LUT R15, R15, R14, RZ, 0x3c, !PT ;  /* 0x0000000e0f0f2212 */ /* 0x000fca00078e3cff */
[----:B------:R-:W3:Y:S04]  /*3bcb0*/  @P2 LDG.E.U8 R74, desc[UR20][R14.64] ;  /* 0x000000140e4a2981 */ /* 0x000ee8000c1e1100 */
[----:B--2---:R0:W-:Y:S04]  /*3bcc0*/  STL [R1+0x50], R90 ;  /* 0x0000505a01007387 */ /* 0x0041e80000100800 */
[----:B0-----:R-:W2:Y:S04]  /*3bcd0*/  LDL R90, [R1+0xe78] ;  /* 0x000e7800015a7983 */ /* 0x001ea80000100800 */
[----:B---3--:R0:W-:Y:S04]  /*3bce0*/  STL [R1+0x9c], R74 ;  /* 0x00009c4a01007387 */ /* 0x0081e80000100800 */
[----:B0-----:R-:W3:Y:S04]  /*3bcf0*/  LDL.LU R74, [R1+0x1820] ;  /* 0x00182000014a7983 */ /* 0x001ee80000300800 */
[----:B------:R-:W2:Y:S01]  /*3bd00*/  LDL R15, [R1+0xe3c] ;  /* 0x000e3c00010f7983 */ /* 0x000ea20000100800 */
[----:B------:R-:W-:Y:S01]  /*3bd10*/  PRMT R20, RZ, 0x7610, R20 ;  /* 0x00007610ff147816 */ /* 0x000fe20000000014 */
[----:B------:R-:W-:-:S02]  /*3bd20*/  @P2 IMAD.MOV.U32 R14, RZ, RZ, R91 ;  /* 0x000000ffff0e2224 */ /* 0x000fc400078e005b */
[----:B------:R-:W3:Y:S04]  /*3bd30*/  LDL R91, [R1+0xe80] ;  /* 0x000e8000015b7983 */ /* 0x000ee80000100800 */
[----:B--2---:R-:W2:Y:S01]  /*3bd40*/  @P2 LDG.E.U8 R20, desc[UR20][R14.64] ;  /* 0x000000140e142981 */ /* 0x004ea2000c1e1100 */
[----:B------:R-:W-:-:S03]  /*3bd50*/  PRMT R87, RZ, 0x7610, R87 ;  /* 0x00007610ff577816 */ /* 0x000fc60000000057 */
[----:B--2---:R0:W-:Y:S04]  /*3bd60*/  STL [R1+0x118], R20 ;  /* 0x0001181401007387 */ /* 0x0041e80000100800 */
[----:B0-----:R-:W2:Y:S04]  /*3bd70*/  LDL.LU R20, [R1+0x181c] ;  /* 0x00181c0001147983 */ /* 0x001ea80000300800 */
[----:B------:R-:W2:Y:S01]  /*3bd80*/  LDL R15, [R1+0xe44] ;  /* 0x000e4400010f7983 */ /* 0x000ea20000100800 */
[----:B-----5:R-:W-:Y:S01]  /*3bd90*/  @P2 IMAD.MOV.U32 R14, RZ, RZ, R93 ;  /* 0x000000ffff0e2224 */ /* 0x020fe200078e005d */
[----:B------:R-:W-:-:S02]  /*3bda0*/  PRMT R86, RZ, 0x7610, R86 ;  /* 0x00007610ff567816 */ /* 0x000fc40000000056 */
[----:B------:R-:W5:Y:S04]  /*3bdb0*/  LDL R93, [R1+0xe88] ;  /* 0x000e8800015d7983 */ /* 0x000f680000100800 */
[----:B--2---:R0:W2:Y:S04]  /*3bdc0*/  @P2 LDG.E.U8 R87, desc[UR20][R14.64] ;  /* 0x000000140e572981 */ /* 0x0040a8000c1e1100 */
[----:B------:R-:W0:Y:S04]  /*3bdd0*/  LDL R14, [R1+0xe4c] ;  /* 0x000e4c00010e7983 */ /* 0x000e280000100800 */
[----:B------:R-:W0:Y:S02]  /*3bde0*/  LDL R15, [R1+0xe50] ;  /* 0x000e5000010f7983 */ /* 0x000e240000100800 */
[----:B0-----:R-:W-:-:S04]  /*3bdf0*/  @P2 LOP3.LUT R15, R15, R14, RZ, 0x3c, !PT ;  /* 0x0000000e0f0f2212 */ /* 0x001fc800078e3cff */
[----:B------:R-:W-:-:S04]  /*3be00*/  @P2 LOP3.LUT R14, R15, R14, RZ, 0x3c, !PT ;  /* 0x0000000e0f0e2212 */ /* 0x000fc800078e3cff */
[----:B------:R-:W-:Y:S01]  /*3be10*/  @P2 LOP3.LUT R15, R15, R14, RZ, 0x3c, !PT ;  /* 0x0000000e0f0f2212 */ /* 0x000fe200078e3cff */
[----:B--2---:R-:W-:Y:S04]  /*3be20*/  STL [R1+0x17b8], R87 ;  /* 0x0017b85701007387 */ /* 0x004fe80000100800 */
[----:B------:R4:W2:Y:S04]  /*3be30*/  @P2 LDG.E.U8 R86, desc[UR20][R14.64] ;  /* 0x000000140e562981 */ /* 0x0008a8000c1e1100 */
[----:B------:R-:W2:Y:S01]  /*3be40*/  LDL R15, [R1+0xe54] ;  /* 0x000e5400010f7983 */ /* 0x000ea20000100800 */
[----:B------:R-:W-:Y:S01]  /*3be50*/  PRMT R20, RZ, 0x7610, R20 ;  /* 0x00007610ff147816 */ /* 0x000fe20000000014 */
[----:B----4-:R-:W-:-:S05]  /*3be60*/  @P2 IMAD.MOV.U32 R14, RZ, RZ, R19 ;  /* 0x000000ffff0e2224 */ /* 0x010fca00078e0013 */
[----:B--2---:R-:W2:Y:S04]  /*3be70*/  @P2 LDG.E.U8 R20, desc[UR20][R14.64] ;  /* 0x000000140e142981 */ /* 0x004ea8000c1e1100 */
[----:B------:R-:W-:Y:S04]  /*3be80*/  STL [R1+0x17bc], R86 ;  /* 0x0017bc5601007387 */ /* 0x000fe80000100800 */
[----:B------:R-:W4:Y:S04]  /*3be90*/  LDL R19, [R1+0xe98] ;  /* 0x000e980001137983 */ /* 0x000f280000100800 */
[----:B--2---:R0:W-:Y:S04]  /*3bea0*/  STL [R1+0x4c], R20 ;  /* 0x00004c1401007387 */ /* 0x0041e80000100800 */
[----:B0-----:R-:W2:Y:S04]  /*3beb0*/  LDL.LU R20, [R1+0x1818] ;  /* 0x0018180001147983 */ /* 0x001ea80000300800 */
        /* <DEDUP_REMOVED lines=9> */
[----:B---3--:R-:W-:Y:S02]  /*3bf50*/  PRMT R74, RZ, 0x7610, R74 ;  /* 0x00007610ff4a7816 */ /* 0x008fe4000000004a */
        /* <DEDUP_REMOVED lines=14> */
[----:B------:R-:W2:Y:S01]  /*3c040*/  @P2 LDG.E.U8 R20, desc[UR20][R14.64] ;  /* 0x000000140e142981 */ /* 0x000ea2000c1e1100 */
[----:B------:R-:W-:-:S03]  /*3c050*/  PRMT R85, RZ, 0x7610, R85 ;  /* 0x00007610ff557816 */ /* 0x000fc60000000055 */
[----:B--2---:R0:W-:Y:S04]  /*3c060*/  STL [R1+0x114], R20 ;  /* 0x0001141401007387 */ /* 0x0041e80000100800 */
[----:B0-----:R-:W2:Y:S04]  /*3c070*/  LDL.LU R20, [R1+0x1810] ;  /* 0x0018100001147983 */ /* 0x001ea80000300800 */
[----:B------:R-:W2:Y:S01]  /*3c080*/  LDL R15, [R1+0xe74] ;  /* 0x000e7400010f7983 */ /* 0x000ea20000100800 */
[----:B------:R-:W-:Y:S01]  /*3c090*/  @P2 IMAD.MOV.U32 R14, RZ, RZ, R90 ;  /* 0x000000ffff0e2224 */ /* 0x000fe200078e005a */
[----:B------:R-:W-:-:S02]  /*3c0a0*/  PRMT R84, RZ, 0x7610, R84 ;  /* 0x00007610ff547816 */ /* 0x000fc40000000054 */
[----:B------:R-:W3:Y:S04]  /*3c0b0*/  LDL R90, [R1+0xeb0] ;  /* 0x000eb000015a7983 */ /* 0x000ee80000100800 */
[----:B--2---:R0:W2:Y:S04]  /*3c0c0*/  @P2 LDG.E.U8 R85, desc[UR20][R14.64] ;  /* 0x000000140e552981 */ /* 0x0040a8000c1e1100 */
[----:B------:R-:W3:Y:S01]  /*3c0d0*/  LDL R15, [R1+0xe7c] ;  /* 0x000e7c00010f7983 */ /* 0x000ee20000100800 */
[----:B0-----:R-:W-:-:S03]  /*3c0e0*/  @P2 IMAD.MOV.U32 R14, RZ, RZ, R91 ;  /* 0x000000ffff0e2224 */ /* 0x001fc600078e005b */
[----:B--2---:R-:W-:Y:S01]  /*3c0f0*/  STL [R1+0x17c0], R85 ;  /* 0x0017c05501007387 */ /* 0x004fe20000100800 */
[----:B------:R-:W-:-:S03]  /*3c100*/  PRMT R20, RZ, 0x7610, R20 ;  /* 0x00007610ff147816 */ /* 0x000fc60000000014 */
[----:B------:R-:W2:Y:S04]  /*3c110*/  LDL R91, [R1+0xeb8] ;  /* 0x000eb800015b7983 */ /* 0x000ea80000100800 */
[----:B---3--:R5:W3:Y:S04]  /*3c120*/  @P2 LDG.E.U8 R84, desc[UR20][R14.64] ;  /* 0x000000140e542981 */ /* 0x008ae8000c1e1100 */
[----:B------:R-:W2:Y:S01]  /*3c130*/  LDL R15, [R1+0xe84] ;  /* 0x000e8400010f7983 */ /* 0x000ea20000100800 */
[----:B-----5:R-:W-:-:S05]  /*3c140*/  @P2 IMAD.MOV.U32 R14, RZ, RZ, R93 ;  /* 0x000000ffff0e2224 */ /* 0x020fca00078e005d */
[----:B--2---:R-:W2:Y:S04]  /*3c150*/  @P2 LDG.E.U8 R20, desc[UR20][R14.64] ;  /* 0x000000140e142981 */ /* 0x004ea8000c1e1100 */
[----:B---3--:R-:W-:Y:S04]  /*3c160*/  STL [R1+0x17c4], R84 ;  /* 0x0017c45401007387 */ /* 0x008fe80000100800 */
[----:B------:R-:W3:Y:S04]  /*3c170*/  LDL R93, [R1+0xec0] ;  /* 0x000ec000015d7983 */ /* 0x000ee80000100800 */
[----:B--2---:R0:W-:Y:S04]  /*3c180*/  STL [R1+0x48], R20 ;  /* 0x0000481401007387 */ /* 0x0041e80000100800 */
[----:B0-----:R-:W2:Y:S04]  /*3c190*/  LDL.LU R20, [R1+0x180c] ;  /* 0x00180c0001147983 */ /* 0x001ea80000300800 */
[----:B------:R-:W5:Y:S04]  /*3c1a0*/  LDL R14, [R1+0xe8c] ;  /* 0x000e8c00010e7983 */ /* 0x000f680000100800 */
[----:B------:R-:W5:Y:S01]  /*3c1b0*/  LDL R15, [R1+0xe90] ;  /* 0x000e9000010f7983 */ /* 0x000f620000100800 */
[----:B------:R-:W-:-:S02]  /*3c1c0*/  PRMT R86, RZ, 0x7610, R86 ;  /* 0x00007610ff567816 */ /* 0x000fc40000000056 */
[----:B-----5:R-:W-:-:S04]  /*3c1d0*/  @P2 LOP3.LUT R15, R15, R14, RZ, 0x3c, !PT ;  /* 0x0000000e0f0f2212 */ /* 0x020fc800078e3cff */
[----:B------:R-:W-:-:S04]  /*3c1e0*/  @P2 LOP3.LUT R14, R15, R14, RZ, 0x3c, !PT ;  /* 0x0000000e0f0e2212 */ /* 0x000fc800078e3cff */
[----:B------:R-:W-:-:S05]  /*3c1f0*/  @P2 LOP3.LUT R15, R15, R14, RZ, 0x3c, !PT ;  /* 0x0000000e0f0f2212 */ /* 0x000fca00078e3cff */
[----:B------:R4:W5:Y:S04]  /*3c200*/  @P2 LDG.E.U8 R86, desc[UR20][R14.64] ;  /* 0x000000140e562981 */ /* 0x000968000c1e1100 */
[----:B------:R-:W2:Y:S01]  /*3c210*/  LDL R15, [R1+0xe94] ;  /* 0x000e9400010f7983 */ /* 0x000ea20000100800 */
[----:B------:R-:W-:Y:S01]  /*3c220*/  PRMT R18, RZ, 0x7610, R18 ;  /* 0x00007610ff127816 */ /* 0x000fe20000000012 */
[----:B----4-:R-:W-:Y:S02]  /*3c230*/  @P2 IMAD.MOV.U32 R14, RZ, RZ, R19 ;  /* 0x000000ffff0e2224 */ /* 0x010fe400078e0013 */
[----:B-----5:R0:W-:Y:S04]  /*3c240*/  STL [R1+0x94], R86 ;  /* 0x0000945601007387 */ /* 0x0201e80000100800 */
[----:B--2---:R1:W2:Y:S01]  /*3c250*/  @P2 LDG.E.U8 R18, desc[UR20][R14.64] ;  /* 0x000000140e122981 */ /* 0x0042a2000c1e1100 */
[----:B------:R-:W-:-:S03]  /*3c260*/  PRMT R87, RZ, 0x7610, R87 ;  /* 0x00007610ff577816 */ /* 0x000fc60000000057 */
[----:B0-----:R-:W4:Y:S04]  /*3c270*/  LDL R86, [R1+0xec8] ;  /* 0x000ec80001567983 */ /* 0x001f280000100800 */
[----:B------:R-:W5:Y:S01]  /*3c280*/  LDL R15, [R1+0xe9c] ;  /* 0x000e9c00010f7983 */ /* 0x000f620000100800 */
[----:B-1----:R-:W-:-:S03]  /*3c290*/  @P2 IMAD.MOV.U32 R14, RZ, RZ, R88 ;  /* 0x000000ffff0e2224 */ /* 0x002fc600078e0058 */
[----:B--2---:R0:W-:Y:S01]  /*3c2a0*/  STL [R1+0xe0], R18 ;  /* 0x0000e01201007387 */ /* 0x0041e20000100800 */
[----:B------:R-:W-:-:S03]  /*3c2b0*/  PRMT R83, RZ, 0x7610, R83 ;  /* 0x00007610ff537816 */ /* 0x000fc60000000053 */
[----:B------:R-:W2:Y:S04]  /*3c2c0*/  LDL R19, [R1+0xed0] ;  /* 0x000ed00001137983 */ /* 0x000ea80000100800 */
[----:B-----5:R1:W5:Y:S04]  /*3c2d0*/  @P2 LDG.E.U8 R87, desc[UR20][R14.64] ;  /* 0x000000140e572981 */ /* 0x020368000c1e1100 */
[----:B0-----:R-:W2:Y:S04]  /*3c2e0*/  LDL R18, [R1+0xecc] ;  /* 0x000ecc0001127983 */ /* 0x001ea80000100800 */
[----:B------:R-:W1:Y:S04]  /*3c2f0*/  LDL R14, [R1+0xea4] ;  /* 0x000ea400010e7983 */ /* 0x000e680000100800 */
[----:B------:R-:W1:Y:S02]  /*3c300*/  LDL R15, [R1+0xea8] ;  /* 0x000ea800010f7983 */ /* 0x000e640000100800 */
[----:B-1----:R-:W-:-:S04]  /*3c310*/  @P2 LOP3.LUT R15, R15, R14, RZ, 0x3c, !PT ;  /* 0x0000000e0f0f2212 */ /* 0x002fc800078e3cff */
[----:B------:R-:W-:-:S04]  /*3c320*/  @P2 LOP3.LUT R14, R15, R14, RZ, 0x3c, !PT ;  /* 0x0000000e0f0e2212 */ /* 0x000fc800078e3cff */
[----:B------:R-:W-:Y:S01]  /*3c330*/  @P2 LOP3.LUT R15, R15, R14, RZ, 0x3c, !PT ;  /* 0x0000000e0f0f2212 */ /* 0x000fe200078e3cff */
[----:B-----5:R0:W-:Y:S01]  /*3c340*/  STL [R1+0x110], R87 ;  /* 0x0001105701007387 */ /* 0x0201e20000100800 */
[----:B------:R-:W-:-:S03]  /*3c350*/  PRMT R82, RZ, 0x7610, R82 ;  /* 0x00007610ff527816 */ /* 0x000fc60000000052 */
[----:B------:R-:W5:Y:S04]  /*3c360*/  LDL R88, [R1+0xed8] ;  /* 0x000ed80001587983 */ /* 0x000f680000100800 */
[----:B------:R1:W2:Y:S04]  /*3c370*/  @P2 LDG.E.U8 R83, desc[UR20][R14.64] ;  /* 0x000000140e532981 */ /* 0x0002a8000c1e1100 */
[----:B0-----:R-:W3:Y:S04]  /*3c380*/  LDL R87, [R1+0xed4] ;  /* 0x000ed40001577983 */ /* 0x001ee80000100800 */
[----:B------:R-:W3:Y:S01]  /*3c390*/  LDL R15, [R1+0xeac] ;  /* 0x000eac00010f7983 */ /* 0x000ee20000100800 */
[----:B-1----:R-:W-:-:S03]  /*3c3a0*/  @P2 IMAD.MOV.U32 R14, RZ, RZ, R90 ;  /* 0x000000ffff0e2224 */ /* 0x002fc600078e005a */
[----:B--2---:R-:W-:Y:S01]  /*3c3b0*/  STL [R1+0x17c8], R83 ;  /* 0x0017c85301007387 */ /* 0x004fe20000100800 */
[----:B------:R-:W-:-:S03]  /*3c3c0*/  PRMT R22, RZ, 0x7610, R22 ;  /* 0x00007610ff167816 */ /* 0x000fc60000000016 */
[----:B------:R-:W2:Y:S04]  /*3c3d0*/  LDL R90, [R1+0xee8] ;  /* 0x000ee800015a7983 */ /* 0x000ea80000100800 */
[----:B---3--:R0:W3:Y:S04]  /*3c3e0*/  @P2 LDG.E.U8 R82, desc[UR20][R14.64] ;  /* 0x000000140e522981 */ /* 0x0080e8000c1e1100 */
[----:B------:R-:W2:Y:S01]  /*3c3f0*/  LDL R15, [R1+0xeb4] ;  /* 0x000eb400010f7983 */ /* 0x000ea20000100800 */
[----:B0-----:R-:W-:-:S03]  /*3c400*/  @P2 IMAD.MOV.U32 R14, RZ, RZ, R91 ;  /* 0x000000ffff0e2224 */ /* 0x001fc600078e005b */
[----:B---3--:R-:W-:Y:S01]  /*3c410*/  STL [R1+0x17cc], R82 ;  /* 0x0017cc5201007387 */ /* 0x008fe20000100800 */
[----:B------:R-:W-:-:S03]  /*3c420*/  PRMT R92, RZ, 0x7610, R92 ;  /* 0x00007610ff5c7816 */ /* 0x000fc6000000005c */
[----:B------:R-:W3:Y:S04]  /*3c430*/  LDL R91, [R1+0xeec] ;  /* 0x000eec00015b7983 */ /* 0x000ee80000100800 */
[----:B--2---:R0:W2:Y:S04]  /*3c440*/  @P2 LDG.E.U8 R22, desc[UR20][R14.64] ;  /* 0x000000140e162981 */ /* 0x0040a8000c1e1100 */
[----:B------:R-:W3:Y:S01]  /*3c450*/  LDL R15, [R1+0xebc] ;  /* 0x000ebc00010f7983 */ /* 0x000ee20000100800 */
[----:B0-----:R-:W-:-:S03]  /*3c460*/  @P2 IMAD.MOV.U32 R14, RZ, RZ, R93 ;  /* 0x000000ffff0e2224 */ /* 0x001fc600078e005d */
[----:B--2---:R0:W-:Y:S04]  /*3c470*/  STL [R1+0x44], R22 ;  /* 0x0000441601007387 */ /* 0x0041e80000100800 */
[----:B---3--:R4:W2:Y:S01]  /*3c480*/  @P2 LDG.E.U8 R92, desc[UR20][R14.64] ;  /* 0x000000140e5c2981 */ /* 0x0088a2000c1e1100 */
[----:B------:R-:W-:Y:S02]  /*3c490*/  PRMT R84, RZ, 0x7610, R84 ;  /* 0x00007610ff547816 */ /* 0x000fe40000000054 */
[----:B------:R-:W-:Y:S01]  /*3c4a0*/  PRMT R20, RZ, 0x7610, R20 ;  /* 0x00007610ff147816 */ /* 0x000fe20000000014 */
[----:B0-----:R-:W3:Y:S04]  /*3c4b0*/  LDL R22, [R1+0xef0] ;  /* 0x000ef00001167983 */ /* 0x001ee80000100800 */
[----:B------:R-:W2:Y:S01]  /*3c4c0*/  LDL R15, [R1+0xec4] ;  /* 0x000ec400010f7983 */ /* 0x000ea20000100800 */
[----:B----4-:R-:W-:-:S05]  /*3c4d0*/  @P2 IMAD.MOV.U32 R14, RZ, RZ, R86 ;  /* 0x000000ffff0e2224 */ /* 0x010fca00078e0056 */
[----:B--2---:R0:W2:Y:S02]  /*3c4e0*/  @P2 LDG.E.U8 R84, desc[UR20][R14.64] ;  /* 0x000000140e542981 */ /* 0x0040a4000c1e1100 */
[----:B0-----:R-:W-:Y:S02]  /*3c4f0*/  @P2 IMAD.MOV.U32 R14, RZ, RZ, R19 ;  /* 0x000000ffff0e2224 */ /* 0x001fe400078e0013 */
[----:B------:R-:W-:-:S05]  /*3c500*/  @P2 IMAD.MOV.U32 R15, RZ, RZ, R18 ;  /* 0x000000ffff0f2224 */ /* 0x000fca00078e0012 */
[----:B------:R5:W4:Y:S01]  /*3c510*/  @P2 LDG.E.U8 R20, desc[UR20][R14.64] ;  /* 0x000000140e142981 */ /* 0x000b22000c1e1100 */
[----:B------:R-:W-:-:S03]  /*3c520*/  PRMT R81, RZ, 0x7610, R81 ;  /* 0x00007610ff517816 */ /* 0x000fc60000000051 */
[----:B------:R0:W-:Y:S04]  /*3c530*/  STL [R1+0x90], R92 ;  /* 0x0000905c01007387 */ /* 0x0001e80000100800 */
[----:B------:R-:W3:Y:S01]  /*3c540*/  LDL R93, [R1+0xef8] ;  /* 0x000ef800015d7983 */ /* 0x000ee20000100800 */
[----:B-----5:R-:W-:Y:S02]  /*3c550*/  @P2 IMAD.MOV.U32 R14, RZ, RZ, R88 ;  /* 0x000000ffff0e2224 */ /* 0x020fe400078e0058 */
[----:B------:R-:W-:Y:S01]  /*3c560*/  @P2 IMAD.MOV.U32 R15, RZ, RZ, R87 ;  /* 0x000000ffff0f2224 */ /* 0x000fe200078e0057 */
[----:B0-----:R-:W5:Y:S04]  /*3c570*/  LDL R92, [R1+0xef4] ;  /* 0x000ef400015c7983 */ /* 0x001f680000100800 */
[----:B------:R-:W3:Y:S04]  /*3c580*/  @P2 LDG.E.U8 R81, desc[UR20][R14.64] ;  /* 0x000000140e512981 */ /* 0x000ee8000c1e1100 */
[----:B--2---:R0:W-:Y:S04]  /*3c590*/  STL [R1+0xdc], R84 ;  /* 0x0000dc5401007387 */ /* 0x0041e80000100800 */
[----:B------:R-:W2:Y:S04]  /*3c5a0*/  LDL R86, [R1+0xf00] ;  /* 0x000f000001567983 */ /* 0x000ea80000100800 */
[----:B------:R-:W2:Y:S04]  /*3c5b0*/  LDL R18, [R1+0xf04] ;  /* 0x000f040001127983 */ /* 0x000ea80000100800 */
[----:B------:R-:W2:Y:S04]  /*3c5c0*/  LDL R19, [R1+0xf08] ;  /* 0x000f080001137983 */ /* 0x000ea80000100800 */
[----:B0-----:R-:W2:Y:S04]  /*3c5d0*/  LDL R84, [R1+0xefc] ;  /* 0x000efc0001547983 */ /* 0x001ea80000100800 */
[----:B----4-:R0:W-:Y:S04]  /*3c5e0*/  STL [R1+0x10c], R20 ;  /* 0x00010c1401007387 */ /* 0x0101e80000100800 */
[----:B0-----:R-:W4:Y:S04]  /*3c5f0*/  LDL.LU R20, [R1+0x1808] ;  /* 0x0018080001147983 */ /* 0x001f280000300800 */
[----:B------:R-:W2:Y:S04]  /*3c600*/  LDL R14, [R1+0xedc] ;  /* 0x000edc00010e7983 */ /* 0x000ea80000100800 */
[----:B------:R-:W2:Y:S01]  /*3c610*/  LDL R15, [R1+0xee0] ;  /* 0x000ee000010f7983 */ /* 0x000ea20000100800 */
[----:B------:R-:W-:-:S03]  /*3c620*/  PRMT R80, RZ, 0x7610, R80 ;  /* 0x00007610ff507816 */ /* 0x000fc60000000050 */
[----:B------:R-:W4:Y:S04]  /*3c630*/  LDL R87, [R1+0xf0c] ;  /* 0x000f0c0001577983 */ /* 0x000f280000100800 */
[----:B------:R-:W4:Y:S04]  /*3c640*/  LDL R88, [R1+0xf10] ;  /* 0x000f100001587983 */ /* 0x000f280000100800 */
[----:B---3--:R-:W-:Y:S01]  /*3c650*/  STL [R1+0x17d0], R81 ;  /* 0x0017d05101007387 */ /* 0x008fe20000100800 */
[----:B--2---:R-:W-:-:S04]  /*3c660*/  @P2 LOP3.LUT R15, R15, R14, RZ, 0x3c, !PT ;  /* 0x0000000e0f0f2212 */ /* 0x004fc800078e3cff */
[----:B------:R-:W-:-:S04]  /*3c670*/  @P2 LOP3.LUT R14, R15, R14, RZ, 0x3c, !PT ;  /* 0x0000000e0f0e2212 */ /* 0x000fc800078e3cff */
[----:B------:R-:W-:-:S05]  /*3c680*/  @P2 LOP3.LUT R15, R15, R14, RZ, 0x3c, !PT ;  /* 0x0000000e0f0f2212 */ /* 0x000fca00078e3cff */
[----:B------:R0:W2:Y:S04]  /*3c690*/  @P2 LDG.E.U8 R80, desc[UR20][R14.64] ;  /* 0x000000140e502981 */ /* 0x0000a8000c1e1100 */
[----:B------:R-:W3:Y:S01]  /*3c6a0*/  LDL R15, [R1+0xee4] ;  /* 0x000ee400010f7983 */ /* 0x000ee20000100800 */
[----:B----4-:R-:W-:Y:S01]  /*3c6b0*/  PRMT R20, RZ, 0x7610, R20 ;  /* 0x00007610ff147816 */ /* 0x010fe20000000014 */
[----:B0-----:R-:W-:-:S05]  /*3c6c0*/  @P2 IMAD.MOV.U32 R14, RZ, RZ, R90 ;  /* 0x000000ffff0e2224 */ /* 0x001fca00078e005a */
[----:B---3--:R-:W3:Y:S04]  /*3c6d0*/  @P2 LDG.E.U8 R20, desc[UR20][R14.64] ;  /* 0x000000140e142981 */ /* 0x008ee8000c1e1100 */
[----:B--2---:R-:W-:Y:S04]  /*3c6e0*/  STL [R1+0x17d4], R80 ;  /* 0x0017d45001007387 */ /* 0x004fe80000100800 */
[----:B------:R-:W2:Y:S01]  /*3c6f0*/  LDL R90, [R1+0xf18] ;  /* 0x000f1800015a7983 */ /* 0x000ea20000100800 */
[----:B------:R-:W-:-:S03]  /*3c700*/  PRMT R74, RZ, 0x7610, R74 ;  /* 0x00007610ff4a7816 */ /* 0x000fc6000000004a */
[----:B---3--:R0:W-:Y:S04]  /*3c710*/  STL [R1+0x40], R20 ;  /* 0x0000401401007387 */ /* 0x0081e80000100800 */
[----:B0-----:R-:W3:Y:S01]  /*3c720*/  LDL.LU R20, [R1+0x1804] ;  /* 0x0018040001147983 */ /* 0x001ee20000300800 */
[----:B------:R-:W-:Y:S02]  /*3c730*/  @P2 IMAD.MOV.U32 R14, RZ, RZ, R22 ;  /* 0x000000ffff0e2224 */ /* 0x000fe400078e0016 */
[----:B------:R-:W-:Y:S01]  /*3c740*/  @P2 IMAD.MOV.U32 R15, RZ, RZ, R91 ;  /* 0x000000ffff0f2224 */ /* 0x000fe200078e005b */
[----:B------:R-:W-:Y:S02]  /*3c750*/  PRMT R17, RZ, 0x7610, R17 ;  /* 0x00007610ff117816 */ /* 0x000fe40000000011 */
[----:B------:R-:W-:Y:S01]  /*3c760*/  PRMT R79, RZ, 0x7610, R79 ;  /* 0x00007610ff4f7816 */ /* 0x000fe2000000004f */
[----:B------:R-:W4:Y:S04]  /*3c770*/  LDL R91, [R1+0xf1c] ;  /* 0x000f1c00015b7983 */ /* 0x000f280000100800 */
[----:B------:R0:W2:Y:S04]  /*3c780*/  @P2 LDG.E.U8 R74, desc[UR20][R14.64] ;  /* 0x000000140e4a2981 */ /* 0x0000a8000c1e1100 */
[----:B------:R-:W2:Y:S01]  /*3c790*/  LDL R22, [R1+0xf20] ;  /* 0x000f200001167983 */ /* 0x000ea20000100800 */
[----:B0-----:R-:W-:-:S02]  /*3c7a0*/  @P2 IMAD.MOV.U32 R14, RZ, RZ, R93 ;  /* 0x000000ffff0e2224 */ /* 0x001fc400078e005d */
[----:B-----5:R-:W-:Y:S01]  /*3c7b0*/  @P2 IMAD.MOV.U32 R15, RZ, RZ, R92 ;  /* 0x000000ffff0f2224 */ /* 0x020fe200078e005c */
[----:B---3--:R-:W-:-:S06]  /*3c7c0*/  PRMT R20, RZ, 0x7610, R20 ;  /* 0x00007610ff147816 */ /* 0x008fcc0000000014 */
[----:B------:R0:W3:Y:S02]  /*3c7d0*/  @P2 LDG.E.U8 R20, desc[UR20][R14.64] ;  /* 0x000000140e142981 */ /* 0x0000e4000c1e1100 */
[----:B0-----:R-:W-:Y:S02]  /*3c7e0*/  @P2 IMAD.MOV.U32 R14, RZ, RZ, R86 ;  /* 0x000000ffff0e2224 */ /* 0x001fe400078e0056 */
[----:B------:R-:W-:-:S05]  /*3c7f0*/  @P2 IMAD.MOV.U32 R15, RZ, RZ, R84 ;  /* 0x000000ffff0f2224 */ /* 0x000fca00078e0054 */
[----:B------:R0:W5:Y:S02]  /*3c800*/  @P2 LDG.E.U8 R17, desc[UR20][R14.64] ;  /* 0x000000140e112981 */ /* 0x000164000c1e1100 */
[----:B0-----:R-:W-:Y:S02]  /*3c810*/  @P2 IMAD.MOV.U32 R14, RZ, RZ, R19 ;  /* 0x000000ffff0e2224 */ /* 0x001fe400078e0013 */
[----:B------:R-:W-:-:S05]  /*3c820*/  @P2 IMAD.MOV.U32 R15, RZ, RZ, R18 ;  /* 0x000000ffff0f2224 */ /* 0x000fca00078e0012 */
[----:B------:R0:W4:Y:S04]  /*3c830*/  @P2 LDG.E.U8 R79, desc[UR20][R14.64] ;  /* 0x000000140e4f2981 */ /* 0x000128000c1e1100 */
[----:B--2---:R1:W-:Y:S01]  /*3c840*/  STL [R1+0x8c], R74 ;  /* 0x00008c4a01007387 */ /* 0x0043e20000100800 */
[----:B------:R-:W-:-:S03]  /*3c850*/  PRMT R78, RZ, 0x7610, R78 ;  /* 0x00007610ff4e7816 */ /* 0x000fc6000000004e */
[----:B-1----:R-:W2:Y:S04]  /*3c860*/  LDL.LU R74, [R1+0x1800] ;  /* 0x00180000014a7983 */ /* 0x002ea80000300800 */
[----:B------:R-:W2:Y:S04]  /*3c870*/  LDL R92, [R1+0xf24] ;  /* 0x000f2400015c7983 */ /* 0x000ea80000100800 */
[----:B------:R-:W2:Y:S01]  /*3c880*/  LDL R93, [R1+0xf28] ;  /* 0x000f2800015d7983 */ /* 0x000ea20000100800 */
[----:B0-----:R-:W-:Y:S02]  /*3c890*/  @P2 IMAD.MOV.U32 R14, RZ, RZ, R88 ;  /* 0x000000ffff0e2224 */ /* 0x001fe400078e0058 */
[----:B------:R-:W-:-:S05]  /*3c8a0*/  @P2 IMAD.MOV.U32 R15, RZ, RZ, R87 ;  /* 0x000000ffff0f2224 */ /* 0x000fca00078e0057 */
[----:B------:R0:W2:Y:S04]  /*3c8b0*/  @P2 LDG.E.U8 R78, desc[UR20][R14.64] ;  /* 0x000000140e4e2981 */ /* 0x0000a8000c1e1100 */
[----:B---3--:R1:W-:Y:S04]  /*3c8c0*/  STL [R1+0xd8], R20 ;  /* 0x0000d81401007387 */ /* 0x0083e80000100800 */
[----:B-1----:R-:W3:Y:S04]  /*3c8d0*/  LDL.LU R20, [R1+0x17fc] ;  /* 0x0017fc0001147983 */ /* 0x002ee80000300800 */
[----:B------:R-:W2:Y:S04]  /*3c8e0*/  LDL R84, [R1+0xf30] ;  /* 0x000f300001547983 */ /* 0x000ea80000100800 */
[----:B------:R-:W2:Y:S04]  /*3c8f0*/  LDL R86, [R1+0xf34] ;  /* 0x000f340001567983 */ /* 0x000ea80000100800 */
[----:B-----5:R1:W-:Y:S04]  /*3c900*/  STL [R1+0x108], R17 ;  /* 0x0001081101007387 */ /* 0x0203e80000100800 */
[----:B------:R-:W5:Y:S04]  /*3c910*/  LDL R18, [R1+0xf3c] ;  /* 0x000f3c0001127983 */ /* 0x000f680000100800 */
[----:B------:R-:W2:Y:S04]  /*3c920*/  LDL R19, [R1+0xf40] ;  /* 0x000f400001137983 */ /* 0x000ea80000100800 */
[----:B-1----:R-:W2:Y:S04]  /*3c930*/  LDL R17, [R1+0xf38] ;  /* 0x000f380001117983 */ /* 0x002ea80000100800 */
[----:B----4-:R-:W-:Y:S04]  /*3c940*/  STL [R1+0x17d8], R79 ;  /* 0x0017d84f01007387 */ /* 0x010fe80000100800 */
[----:B------:R-:W4:Y:S01]  /*3c950*/  LDL R15, [R1+0xf14] ;  /* 0x000f1400010f7983 */ /* 0x000f220000100800 */
[----:B------:R-:W-:Y:S01]  /*3c960*/  PRMT R89, RZ, 0x7610, R89 ;  /* 0x00007610ff597816 */ /* 0x000fe20000000059 */
[----:B0-----:R-:W-:Y:S01]  /*3c970*/  @P2 IMAD.MOV.U32 R14, RZ, RZ, R90 ;  /* 0x000000ffff0e2224 */ /* 0x001fe200078e005a */
[----:B------:R-:W-:Y:S01]  /*3c980*/  PRMT R4, RZ, 0x7610, R4 ;  /* 0x00007610ff047816 */ /* 0x000fe20000000004 */
[----:B------:R-:W2:Y:S04]  /*3c990*/  LDL R87, [R1+0xf44] ;  /* 0x000f440001577983 */ /* 0x000ea80000100800 */
[----:B------:R-:W2:Y:S01]  /*3c9a0*/  LDL R88, [R1+0xf48] ;  /* 0x000f480001587983 */ /* 0x000ea20000100800 */
[----:B---3--:R-:W-:-:S03]  /*3c9b0*/  PRMT R20, RZ, 0x7610, R20 ;  /* 0x00007610ff147816 */ /* 0x008fc60000000014 */
[----:B----4-:R0:W3:Y:S02]  /*3c9c0*/  @P2 LDG.E.U8 R89, desc[UR20][R14.64] ;  /* 0x000000140e592981 */ /* 0x0100e4000c1e1100 */
[----:B0-----:R-:W-:Y:S02]  /*3c9d0*/  @P2 IMAD.MOV.U32 R14, RZ, RZ, R22 ;  /* 0x000000ffff0e2224 */ /* 0x001fe400078e0016 */
[----:B------:R-:W-:-:S05]  /*3c9e0*/  @P2 IMAD.MOV.U32 R15, RZ, RZ, R91 ;  /* 0x000000ffff0f2224 */ /* 0x000fca00078e005b */
[----:B------:R2:W4:Y:S02]  /*3c9f0*/  @P2 LDG.E.U8 R20, desc[UR20][R14.64] ;  /* 0x000000140e142981 */ /* 0x000524000c1e1100 */
[----:B--2---:R-:W-:Y:S02]  /*3ca00*/  @P2 IMAD.MOV.U32 R14, RZ, RZ, R93 ;  /* 0x000000ffff0e2224 */ /* 0x004fe400078e005d */
[----:B------:R-:W-:-:S05]  /*3ca10*/  @P2 IMAD.MOV.U32 R15, RZ, RZ, R92 ;  /* 0x000000ffff0f2224 */ /* 0x000fca00078e005c */
[----:B------:R-:W2:Y:S04]  /*3ca20*/  @P2 LDG.E.U8 R4, desc[UR20][R14.64] ;  /* 0x000000140e042981 */ /* 0x000ea8000c1e1100 */
[----:B------:R-:W-:Y:S04]  /*3ca30*/  STL [R1+0x17dc], R78 ;  /* 0x0017dc4e01007387 */ /* 0x000fe80000100800 */
[----:B---3--:R0:W-:Y:S04]  /*3ca40*/  STL [R1+0x3c], R89 ;  /* 0x00003c5901007387 */ /* 0x0081e80000100800 */
[----:B------:R-:W3:Y:S04]  /*3ca50*/  LDL R90, [R1+0xf50] ;  /* 0x000f5000015a7983 */ /* 0x000ee80000100800 */
[----:B------:R-:W3:Y:S04]  /*3ca60*/  LDL R91, [R1+0xf54] ;  /* 0x000f5400015b7983 */ /* 0x000ee80000100800 */
[----:B------:R-:W3:Y:S04]  /*3ca70*/  LDL R22, [R1+0xf58] ;  /* 0x000f580001167983 */ /* 0x000ee80000100800 */
[----:B0-----:R-:W3:Y:S04]  /*3ca80*/  LDL R89, [R1+0xf4c] ;  /* 0x000f4c0001597983 */ /* 0x001ee80000100800 */
[----:B----4-:R0:W-:Y:S04]  /*3ca90*/  STL [R1+0x88], R20 ;  /* 0x0000881401007387 */ /* 0x0101e80000100800 */
[----:B0-----:R-:W4:Y:S04]  /*3caa0*/  LDL.LU R20, [R1+0x17f8] ;  /* 0x0017f80001147983 */ /* 0x001f280000300800 */
[----:B------:R-:W3:Y:S04]  /*3cab0*/  LDL R92, [R1+0xf5c] ;  /* 0x000f5c00015c7983 */ /* 0x000ee80000100800 */
[----:B------:R-:W3:Y:S04]  /*3cac0*/  LDL R93, [R1+0xf60] ;  /* 0x000f6000015d7983 */ /* 0x000ee80000100800 */
[----:B--2---:R-:W-:Y:S04]  /*3cad0*/  STL [R1+0xd4], R4 ;  /* 0x0000d40401007387 */ /* 0x004fe80000100800 */
[----:B------:R-:W2:Y:S01]  /*3cae0*/  LDL R15, [R1+0xf2c] ;  /* 0x000f2c00010f7983 */ /* 0x000ea20000100800 */
[----:B------:R-:W-:Y:S01]  /*3caf0*/  PRMT R16, RZ, 0x7610, R16 ;  /* 0x00007610ff107816 */ /* 0x000fe20000000010 */
[----:B------:R-:W-:-:S05]  /*3cb00*/  @P2 IMAD.MOV.U32 R14, RZ, RZ, R84 ;  /* 0x000000ffff0e2224 */ /* 0x000fca00078e0054 */
[----:B--2---:R0:W2:Y:S01]  /*3cb10*/  @P2 LDG.E.U8 R16, desc[UR20][R14.64] ;  /* 0x000000140e102981 */ /* 0x0040a2000c1e1100 */
[----:B------:R-:W-:Y:S02]  /*3cb20*/  PRMT R77, RZ, 0x7610, R77 ;  /* 0x00007610ff4d7816 */ /* 0x000fe4000000004d */
[----:B------:R-:W-:Y:S01]  /*3cb30*/  PRMT R75, RZ, 0x7610, R75 ;  /* 0x00007610ff4b7816 */ /* 0x000fe2000000004b */
[----:B0-----:R-:W-:Y:S02]  /*3cb40*/  @P2 IMAD.MOV.U32 R14, RZ, RZ, R17 ;  /* 0x000000ffff0e2224 */ /* 0x001fe400078e0011 */
[----:B------:R-:W-:-:S05]  /*3cb50*/  @P2 IMAD.MOV.U32 R15, RZ, RZ, R86 ;  /* 0x000000ffff0f2224 */ /* 0x000fca00078e0056 */
[----:B------:R0:W3:Y:S01]  /*3cb60*/  @P2 LDG.E.U8 R77, desc[UR20][R14.64] ;  /* 0x000000140e4d2981 */ /* 0x0000e2000c1e1100 */
[----:B------:R-:W-:Y:S01]  /*3cb70*/  PRMT R21, RZ, 0x7610, R21 ;  /* 0x00007610ff157816 */ /* 0x000fe20000000015 */
[----:B0-----:R-:W-:Y:S02]  /*3cb80*/  @P2 IMAD.MOV.U32 R14, RZ, RZ, R19 ;  /* 0x000000ffff0e2224 */ /* 0x001fe400078e0013 */
[----:B-----5:R-:W-:-:S05]  /*3cb90*/  @P2 IMAD.MOV.U32 R15, RZ, RZ, R18 ;  /* 0x000000ffff0f2224 */ /* 0x020fca00078e0012 */
[----:B------:R0:W5:Y:S04]  /*3cba0*/  @P2 LDG.E.U8 R75, desc[UR20][R14.64] ;  /* 0x000000140e4b2981 */ /* 0x000168000c1e1100 */
[----:B--2---:R1:W-:Y:S04]  /*3cbb0*/  STL [R1+0x104], R16 ;  /* 0x0001041001007387 */ /* 0x0043e80000100800 */
[----:B-1----:R-:W2:Y:S01]  /*3cbc0*/  LDL R16, [R1+0xf64] ;  /* 0x000f640001107983 */ /* 0x002ea20000100800 */
[----:B0-----:R-:W-:Y:S02]  /*3cbd0*/  @P2 IMAD.MOV.U32 R14, RZ, RZ, R88 ;  /* 0x000000ffff0e2224 */ /* 0x001fe400078e0058 */
[----:B------:R-:W-:Y:S01]  /*3cbe0*/  @P2 IMAD.MOV.U32 R15, RZ, RZ, R87 ;  /* 0x000000ffff0f2224 */ /* 0x000fe200078e0057 */
[----:B------:R-:W-:-:S02]  /*3cbf0*/  PRMT R82, RZ, 0x7610, R82 ;  /* 0x00007610ff527816 */ /* 0x000fc40000000052 */
[----:B------:R-:W-:Y:S02]  /*3cc00*/  PRMT R80, RZ, 0x7610, R80 ;  /* 0x00007610ff507816 */ /* 0x000fe40000000050 */
[----:B------:R-:W-:Y:S02]  /*3cc10*/  PRMT R78, RZ, 0x7610, R78 ;  /* 0x00007610ff4e7816 */ /* 0x000fe4000000004e */
[----:B------:R-:W-:Y:S01]  /*3cc20*/  PRMT R73, RZ, 0x7610, R73 ;  /* 0x00007610ff497816 */ /* 0x000fe20000000049 */
[----:B------:R3:W4:Y:S04]  /*3cc30*/  @P2 LDG.E.U8 R21, desc[UR20][R14.64] ;  /* 0x000000140e152981 */ /* 0x000728000c1e1100 */
[----:B------:R-:W4:Y:S01]  /*3cc40*/  LDL.LU R17, [R1+0x1104] ;  /* 0x0011040001117983 */ /* 0x000f220000300800 */
[----:B---3--:R-:W-:-:S02]  /*3cc50*/  @P2 IMAD.MOV.U32 R14, RZ, RZ, R90 ;  /* 0x000000ffff0e2224 */ /* 0x008fc400078e005a */
[----:B------:R-:W-:-:S05]  /*3cc60*/  @P2 IMAD.MOV.U32 R15, RZ, RZ, R89 ;  /* 0x000000ffff0f2224 */ /* 0x000fca00078e0059 */
[----:B------:R0:W3:Y:S02]  /*3cc70*/  @P2 LDG.E.U8 R82, desc[UR20][R14.64] ;  /* 0x000000140e522981 */ /* 0x0000e4000c1e1100 */
[----:B0-----:R-:W-:Y:S02]  /*3cc80*/  @P2 IMAD.MOV.U32 R14, RZ, RZ, R22 ;  /* 0x000000ffff0e2224 */ /* 0x001fe400078e0016 */
[----:B------:R-:W-:-:S05]  /*3cc90*/  @P2 IMAD.MOV.U32 R15, RZ, RZ, R91 ;  /* 0x000000ffff0f2224 */ /* 0x000fca00078e005b */
[----:B------:R0:W3:Y:S02]  /*3cca0*/  @P2 LDG.E.U8 R80, desc[UR20][R14.64] ;  /* 0x000000140e502981 */ /* 0x0000e4000c1e1100 */
[----:B0-----:R-:W-:Y:S02]  /*3ccb0*/  @P2 IMAD.MOV.U32 R14, RZ, RZ, R93 ;  /* 0x000000ffff0e2224 */ /* 0x001fe400078e005d */
[----:B------:R-:W-:-:S05]  /*3ccc0*/  @P2 IMAD.MOV.U32 R15, RZ, RZ, R92 ;  /* 0x000000ffff0f2224 */ /* 0x000fca00078e005c */
[----:B------:R0:W3:Y:S02]  /*3ccd0*/  @P2 LDG.E.U8 R78, desc[UR20][R14.64] ;  /* 0x000000140e4e2981 */ /* 0x0000e4000c1e1100 */
[----:B0-----:R-:W-:Y:S02]  /*3cce0*/  @P2 IMAD.MOV.U32 R14, RZ, RZ, R74 ;  /* 0x000000ffff0e2224 */ /* 0x001fe400078e004a */
[----:B--2---:R-:W-:-:S05]  /*3ccf0*/  @P2 IMAD.MOV.U32 R15, RZ, RZ, R16 ;  /* 0x000000ffff0f2224 */ /* 0x004fca00078e0010 */
[----:B------:R0:W2:Y:S04]  /*3cd00*/  @P2 LDG.E.U8 R73, desc[UR20][R14.64] ;  /* 0x000000140e492981 */ /* 0x0000a8000c1e1100 */
[----:B------:R-:W-:Y:S04]  /*3cd10*/  STL [R1+0x17e0], R77 ;  /* 0x0017e04d01007387 */ /* 0x000fe80000100800 */
[----:B------:R-:W3:Y:S04]  /*3cd20*/  LDL.LU R18, [R1+0x10fc] ;  /* 0x0010fc0001127983 */ /* 0x000ee80000300800 */
[----:B------:R-:W3:Y:S04]  /*3cd30*/  LDL.LU R19, [R1+0x10f8] ;  /* 0x0010f80001137983 */ /* 0x000ee80000300800 */
[----:B-----5:R-:W-:Y:S04]  /*3cd40*/  STL [R1+0x17e4], R75 ;  /* 0x0017e44b01007387 */ /* 0x020fe80000100800 */
[----:B----4-:R1:W-:Y:S01]  /*3cd50*/  STL [R1+0x38], R21 ;  /* 0x0000381501007387 */ /* 0x0103e20000100800 */
[----:B------:R-:W-:Y:S01]  /*3cd60*/  PRMT R72, RZ, 0x7610, R72 ;  /* 0x00007610ff487816 */ /* 0x000fe20000000048 */
[----:B0-----:R-:W-:-:S02]  /*3cd70*/  @P2 IMAD.MOV.U32 R14, RZ, RZ, R0 ;  /* 0x000000ffff0e2224 */ /* 0x001fc400078e0000 */
[----:B------:R-:W-:Y:S01]  /*3cd80*/  @P2 IMAD.MOV.U32 R15, RZ, RZ, R76 ;  /* 0x000000ffff0f2224 */ /* 0x000fe200078e004c */
[----:B-1----:R-:W4:Y:S04]  /*3cd90*/  LDL.LU R21, [R1+0x10f0] ;  /* 0x0010f00001157983 */ /* 0x002f280000300800 */
[----:B------:R-:W5:Y:S04]  /*3cda0*/  LDL.LU R22, [R1+0x10d4] ;  /* 0x0010d40001167983 */ /* 0x000f680000300800 */
[----:B------:R-:W5:Y:S04]  /*3cdb0*/  LDL.LU R93, [R1+0x10d0] ;  /* 0x0010d000015d7983 */ /* 0x000f680000300800 */
[----:B------:R-:W5:Y:S04]  /*3cdc0*/  LDL.LU R74, [R1+0x17f4] ;  /* 0x0017f400014a7983 */ /* 0x000f680000300800 */
[----:B------:R3:W5:Y:S04]  /*3cdd0*/  @P2 LDG.E.U8 R72, desc[UR20][R14.64] ;  /* 0x000000140e482981 */ /* 0x000768000c1e1100 */
[----:B--2---:R-:W-:Y:S04]  /*3cde0*/  STL [R1+0x17e8], R73 ;  /* 0x0017e84901007387 */ /* 0x004fe80000100800 */
[----:B------:R-:W2:Y:S04]  /*3cdf0*/  LDL.LU R76, [R1+0x17f0] ;  /* 0x0017f000014c7983 */ /* 0x000ea80000300800 */
[----:B------:R-:W2:Y:S04]  /*3ce00*/  LDL.LU R0, [R1+0x17ec] ;  /* 0x0017ec0001007983 */ /* 0x000ea80000300800 */
[----:B------:R-:W2:Y:S01]  /*3ce10*/  LDL.LU R14, [R1+0x174] ;  /* 0x00017400010e7983 */ /* 0x000ea20000300800 */
[----:B------:R-:W-:-:S02]  /*3ce20*/  SEL R16, R20, R17, !P3 ;  /* 0x0000001114107207 */ /* 0x000fc40005800000 */
[----:B---3--:R-:W-:-:S03]  /*3ce30*/  SEL R15, R20, R18, !P3 ;  /* 0x00000012140f7207 */ /* 0x008fc60005800000 */
[----:B------:R-:W-:Y:S01]  /*3ce40*/  IMAD R17, R16, UR4, RZ ;  /* 0x0000000410117c24 */ /* 0x000fe2000f8e02ff */
[----:B------:R-:W0:Y:S01]  /*3ce50*/  LDCU UR4, c[0x0][0x3b0] ;  /* 0x00007600ff0477ac */ /* 0x000e220008000800 */
[C---:B------:R-:W-:Y:S01]  /*3ce60*/  SEL R16, R20.reuse, R19, !P3 ;  /* 0x0000001314107207 */ /* 0x040fe20005800000 */
[----:B------:R1:W-:Y:S01]  /*3ce70*/  STL [R1+0x100], R78 ;  /* 0x0001004e01007387 */ /* 0x0003e20000100800 */
[----:B------:R-:W-:Y:S01]  /*3ce80*/  IMAD R19, R15, UR5, RZ ;  /* 0x000000050f137c24 */ /* 0x000fe2000f8e02ff */
[----:B------:R-:W-:Y:S02]  /*3ce90*/  PRMT R71, RZ, 0x7610, R71 ;  /* 0x00007610ff477816 */ /* 0x000fe40000000047 */
[----:B----4-:R-:W-:Y:S01]  /*3cea0*/  SEL R15, R20, R21, !P3 ;  /* 0x00000015140f7207 */ /* 0x010fe20005800000 */
[----:B------:R-:W-:Y:S01]  /*3ceb0*/  IMAD R21, R16, UR7, RZ ;  /* 0x0000000710157c24 */ /* 0x000fe2000f8e02ff */
[----:B-----5:R-:W-:Y:S01]  /*3cec0*/  SEL R18, R20, R22, !P3 ;  /* 0x0000001614127207 */ /* 0x020fe20005800000 */
[----:B------:R-:W-:Y:S01]  /*3ced0*/  STL [R1+0x84], R82 ;  /* 0x0000845201007387 */ /* 0x000fe20000100800 */
[----:B------:R-:W-:Y:S01]  /*3cee0*/  PRMT R83, RZ, 0x7610, R83 ;  /* 0x00007610ff537816 */ /* 0x000fe20000000053 */
[----:B------:R-:W-:Y:S01]  /*3cef0*/  IMAD R22, R15, UR16, RZ ;  /* 0x000000100f167c24 */ /* 0x000fe2000f8e02ff */
[----:B------:R-:W3:Y:S01]  /*3cf00*/  LDCU UR5, c[0x0][0x3b0] ;  /* 0x00007600ff0577ac */ /* 0x000ee20008000800 */
[----:B------:R-:W-:Y:S01]  /*3cf10*/  PRMT R63, RZ, 0x7610, R63 ;  /* 0x00007610ff3f7816 */ /* 0x000fe2000000003f */
[----:B------:R-:W4:Y:S01]  /*3cf20*/  LDCU UR7, c[0x0][0x3b0] ;  /* 0x00007600ff0777ac */ /* 0x000f220008000800 */
[----:B0-----:R-:W-:-:S02]  /*3cf30*/  IMAD R18, R18, UR4, RZ ;  /* 0x0000000412127c24 */ /* 0x001fc4000f8e02ff */
[----:B--2---:R-:W-:Y:S01]  /*3cf40*/  @!P4 IMAD.MOV R14, RZ, RZ, -R14 ;  /* 0x000000ffff0ec224 */ /* 0x004fe200078e0a0e */
[C---:B-1----:R-:W-:Y:S02]  /*3cf50*/  IADD3 R78, P4, PT, R17.reuse, R7, RZ ;  /* 0x00000007114e7210 */ /* 0x042fe40007f9e0ff */
[----:B------:R-:W-:Y:S01]  /*3cf60*/  SEL R15, R20, R93, !P3 ;  /* 0x0000005d140f7207 */ /* 0x000fe20005800000 */
[----:B------:R-:W0:Y:S01]  /*3cf70*/  LDCU UR4, c[0x0][0x3b0] ;  /* 0x00007600ff0477ac */ /* 0x000e220008000800 */
[----:B------:R-:W-:Y:S02]  /*3cf80*/  PRMT R62, RZ, 0x7610, R62 ;  /* 0x00007610ff3e7816 */ /* 0x000fe4000000003e */
[----:B------:R-:W-:Y:S02]  /*3cf90*/  LEA.HI.X.SX32 R17, R17, R6, 0x1, P4 ;  /* 0x0000000611117211 */ /* 0x000fe400020f0eff */
[----:B------:R-:W-:Y:S01]  /*3cfa0*/  IADD3 R87, P4, PT, R19, R7, RZ ;  /* 0x0000000713577210 */ /* 0x000fe20007f9e0ff */
[----:B------:R-:W-:Y:S01]  /*3cfb0*/  @P2 IMAD.MOV.U32 R16, RZ, RZ, R78 ;  /* 0x000000ffff102224 */ /* 0x000fe200078e004e */
[----:B------:R-:W-:Y:S01]  /*3cfc0*/  STL [R1+0xf78], R78 ;  /* 0x000f784e01007387 */ /* 0x000fe20000100800 */
[----:B------:R-:W-:-:S02]  /*3cfd0*/  PRMT R70, RZ, 0x7610, R70 ;  /* 0x00007610ff467816 */ /* 0x000fc40000000046 */
[----:B------:R-:W-:Y:S02]  /*3cfe0*/  LEA.HI.X.SX32 R91, R19, R6, 0x1, P4 ;  /* 0x00000006135b7211 */ /* 0x000fe400020f0eff */
[----:B------:R-:W-:Y:S01]  /*3cff0*/  IADD3 R84, P4, PT, R21, R7, RZ ;  /* 0x0000000715547210 */ /* 0x000fe20007f9e0ff */
[----:B------:R1:W-:Y:S04]  /*3d000*/  STL [R1+0xd0], R80 ;  /* 0x0000d05001007387 */ /* 0x0003e80000100800 */
[----:B------:R2:W-:Y:S04]  /*3d010*/  STL [R1+0xf74], R17 ;  /* 0x000f741101007387 */ /* 0x0005e80000100800 */
[----:B------:R5:W4:Y:S01]  /*3d020*/  @P2 LDG.E.U8 R71, desc[UR20][R16.64] ;  /* 0x0000001410472981 */ /* 0x000b22000c1e1100 */
[----:B------:R-:W-:-:S02]  /*3d030*/  PRMT R19, RZ, 0x7610, R19 ;  /* 0x00007610ff137816 */ /* 0x000fc40000000013 */
[-C--:B------:R-:W-:Y:S02]  /*3d040*/  LEA.HI.X.SX32 R86, R21, R6.reuse, 0x1, P4 ;  /* 0x0000000615567211 */ /* 0x080fe400020f0eff */
[----:B------:R-:W-:Y:S02]  /*3d050*/  PRMT R85, RZ, 0x7610, R85 ;  /* 0x00007610ff557816 */ /* 0x000fe40000000055 */
[----:B------:R-:W-:Y:S01]  /*3d060*/  PRMT R5, RZ, 0x7610, R5 ;  /* 0x00007610ff057816 */ /* 0x000fe20000000005 */
[----:B------:R-:W0:Y:S01]  /*3d070*/  LDCU UR16, c[0x0][0x3b0] ;  /* 0x00007600ff1077ac */ /* 0x000e220008000800 */
[C---:B-1----:R-:W-:Y:S01]  /*3d080*/  IADD3 R80, P4, PT, R22.reuse, R7, RZ ;  /* 0x0000000716507210 */ /* 0x042fe20007f9e0ff */
[----:B-----5:R-:W-:Y:S02]  /*3d090*/  @P2 IMAD.MOV.U32 R16, RZ, RZ, R87 ;  /* 0x000000ffff102224 */ /* 0x020fe400078e0057 */
[----:B--2---:R-:W-:Y:S01]  /*3d0a0*/  @P2 IMAD.MOV.U32 R17, RZ, RZ, R91 ;  /* 0x000000ffff112224 */ /* 0x004fe200078e005b */
[----:B------:R-:W-:-:S02]  /*3d0b0*/  LEA.HI.X.SX32 R82, R22, R6, 0x1, P4 ;  /* 0x0000000616527211 */ /* 0x000fc400020f0eff */
[C---:B------:R-:W-:Y:S02]  /*3d0c0*/  IADD3 R78, P4, PT, R18.reuse, R7, RZ ;  /* 0x00000007124e7210 */ /* 0x040fe40007f9e0ff */
[----:B------:R1:W2:Y:S02]  /*3d0d0*/  @P2 LDG.E.U8 R19, desc[UR20][R16.64] ;  /* 0x0000001410132981 */ /* 0x0002a4000c1e1100 */
[----:B------:R-:W-:Y:S02]  /*3d0e0*/  LEA.HI.X.SX32 R21, R18, R6, 0x1, P4 ;  /* 0x0000000612157211 */ /* 0x000fe400020f0eff */
[----:B------:R-:W-:Y:S01]  /*3d0f0*/  PRMT R18, RZ, 0x7610, R18 ;  /* 0x00007610ff127816 */ /* 0x000fe20000000012 */
[----:B-1----:R-:W-:Y:S02]  /*3d100*/  @P2 IMAD.MOV.U32 R16, RZ, RZ, R84 ;  /* 0x000000ffff102224 */ /* 0x002fe400078e0054 */
[----:B------:R-:W-:Y:S01]  /*3d110*/  @P2 IMAD.MOV.U32 R17, RZ, RZ, R86 ;  /* 0x000000ffff112224 */ /* 0x000fe200078e0056 */
[----:B------:R-:W-:Y:S04]  /*3d120*/  STL [R1+0xf80], R87 ;  /* 0x000f805701007387 */ /* 0x000fe80000100800 */
[----:B------:R1:W5:Y:S04]  /*3d130*/  @P2 LDG.E.U8 R83, desc[UR20][R16.64] ;  /* 0x0000001410532981 */ /* 0x000368000c1e1100 */
[----:B------:R0:W-:Y:S04]  /*3d140*/  STL [R1+0xf7c], R91 ;  /* 0x000f7c5b01007387 */ /* 0x0001e80000100800 */
[----:B------:R-:W-:Y:S04]  /*3d150*/  STL [R1+0xf88], R84 ;  /* 0x000f885401007387 */ /* 0x000fe80000100800 */
[----:B------:R-:W4:Y:S04]  /*3d160*/  LDL.LU R88, [R1+0x1100] ;  /* 0x0011000001587983 */ /* 0x000f280000300800 */
[----:B------:R-:W4:Y:S04]  /*3d170*/  LDL.LU R89, [R1+0x10f4] ;  /* 0x0010f40001597983 */ /* 0x000f280000300800 */
[----:B------:R-:W4:Y:S01]  /*3d180*/  LDL.LU R90, [R1+0x10ec] ;  /* 0x0010ec00015a7983 */ /* 0x000f220000300800 */
[----:B-1----:R-:W-:-:S02]  /*3d190*/  @P2 IMAD.MOV.U32 R16, RZ, RZ, R80 ;  /* 0x000000ffff102224 */ /* 0x002fc400078e0050 */
[----:B------:R-:W-:-:S05]  /*3d1a0*/  @P2 IMAD.MOV.U32 R17, RZ, RZ, R82 ;  /* 0x000000ffff112224 */ /* 0x000fca00078e0052 */
[----:B------:R1:W4:Y:S04]  /*3d1b0*/  @P2 LDG.E.U8 R18, desc[UR20][R16.64] ;  /* 0x0000001410122981 */ /* 0x000328000c1e1100 */
[----:B------:R-:W-:Y:S01]  /*3d1c0*/  STL [R1+0xf84], R86 ;  /* 0x000f845601007387 */ /* 0x000fe20000100800 */
[----:B---3--:R-:W-:-:S03]  /*3d1d0*/  IMAD R15, R15, UR5, RZ ;  /* 0x000000050f0f7c24 */ /* 0x008fc6000f8e02ff */
[----:B------:R-:W-:Y:S04]  /*3d1e0*/  STL [R1+0xf90], R80 ;  /* 0x000f905001007387 */ /* 0x000fe80000100800 */
[----:B------:R-:W-:Y:S04]  /*3d1f0*/  STL [R1+0xf8c], R82 ;  /* 0x000f8c5201007387 */ /* 0x000fe80000100800 */
[----:B0-----:R-:W3:Y:S04]  /*3d200*/  LDL.LU R91, [R1+0x10bc] ;  /* 0x0010bc00015b7983 */ /* 0x001ee80000300800 */
[----:B------:R-:W-:Y:S01]  /*3d210*/  STL [R1+0xf98], R78 ;  /* 0x000f984e01007387 */ /* 0x000fe20000100800 */
[----:B------:R-:W0:Y:S01]  /*3d220*/  LDCU UR5, c[0x0][0x3b0] ;  /* 0x00007600ff0577ac */ /* 0x000e220008000800 */
[----:B-1----:R-:W-:-:S02]  /*3d230*/  @P2 IMAD.MOV.U32 R16, RZ, RZ, R78 ;  /* 0x000000ffff102224 */ /* 0x002fc400078e004e */
[----:B------:R-:W-:-:S05]  /*3d240*/  @P2 IMAD.MOV.U32 R17, RZ, RZ, R21 ;  /* 0x000000ffff112224 */ /* 0x000fca00078e0015 */
[----:B------:R1:W5:Y:S04]  /*3d250*/  @P2 LDG.E.U8 R63, desc[UR20][R16.64] ;  /* 0x00000014103f2981 */ /* 0x000368000c1e1100 */
[----:B--2---:R2:W-:Y:S04]  /*3d260*/  STL [R1+0x34], R19 ;  /* 0x0000341301007387 */ /* 0x0045e80000100800 */
[----:B------:R-:W5:Y:S04]  /*3d270*/  LDL.LU R92, [R1+0x1078] ;  /* 0x00107800015c7983 */ /* 0x000f680000300800 */
[----:B------:R-:W-:Y:S01]  /*3d280*/  STL [R1+0xf94], R21 ;  /* 0x000f941501007387 */ /* 0x000fe20000100800 */
[----:B--2---:R-:W-:-:S04]  /*3d290*/  IADD3 R19, P4, PT, R15, R7, RZ ;  /* 0x000000070f137210 */ /* 0x004fc80007f9e0ff */
[----:B------:R-:W-:Y:S01]  /*3d2a0*/  LEA.HI.X.SX32 R15, R15, R6, 0x1, P4 ;  /* 0x000000060f0f7211 */ /* 0x000fe200020f0eff */
[----:B------:R-:W-:Y:S01]  /*3d2b0*/  STL [R1+0xfa0], R19 ;  /* 0x000fa01301007387 */ /* 0x000fe20000100800 */
[----:B------:R-:W-:-:S03]  /*3d2c0*/  ISETP.GT.U32.AND P4, PT, R8, R11, PT ;  /* 0x0000000b0800720c */ /* 0x000fc60003f84070 */
[----:B------:R2:W-:Y:S04]  /*3d2d0*/  STL [R1+0xf9c], R15 ;  /* 0x000f9c0f01007387 */ /* 0x0005e80000100800 */
[----:B------:R-:W5:Y:S01]  /*3d2e0*/  LDL.LU R93, [R1+0x109c] ;  /* 0x00109c00015d7983 */ /* 0x000f620000300800 */
[----:B-1----:R-:W-:Y:S02]  /*3d2f0*/  @P2 IMAD.MOV.U32 R16, RZ, RZ, R19 ;  /* 0x000000ffff102224 */ /* 0x002fe400078e0013 */
[----:B------:R-:W-:-:S05]  /*3d300*/  @P2 IMAD.MOV.U32 R17, RZ, RZ, R15 ;  /* 0x000000ffff112224 */ /* 0x000fca00078e000f */
[----:B------:R0:W5:Y:S04]  /*3d310*/  @P2 LDG.E.U8 R62, desc[UR20][R16.64] ;  /* 0x00000014103e2981 */ /* 0x000168000c1e1100 */
[----:B----4-:R1:W-:Y:S01]  /*3d320*/  STL [R1+0xcc], R18 ;  /* 0x0000cc1201007387 */ /* 0x0103e20000100800 */
[C---:B--2---:R-:W-:Y:S02]  /*3d330*/  SEL R15, R20.reuse, R89, !P3 ;  /* 0x00000059140f7207 */ /* 0x044fe40005800000 */
[----:B-1----:R-:W-:Y:S01]  /*3d340*/  SEL R18, R20, R88, !P3 ;  /* 0x0000005814127207 */ /* 0x002fe20005800000 */
[----:B------:R-:W-:-:S04]  /*3d350*/  @!P4 IMAD.IADD R11, R11, 0x1, -R8 ;  /* 0x000000010b0bc824 */ /* 0x000fc800078e0a08 */
[----:B------:R-:W-:Y:S02]  /*3d360*/  IMAD R18, R18, UR4, RZ ;  /* 0x0000000412127c24 */ /* 0x000fe4000f8e02ff */
[----:B0-----:R-:W-:Y:S01]  /*3d370*/  IMAD R17, R15, UR5, RZ ;  /* 0x000000050f117c24 */ /* 0x001fe2000f8e02ff */
[----:B------:R-:W-:Y:S01]  /*3d380*/  SEL R16, R20, R90, !P3 ;  /* 0x0000005a14107207 */ /* 0x000fe20005800000 */
[----:B------:R-:W0:Y:S01]  /*3d390*/  LDCU UR4, c[0x0][0x3b0] ;  /* 0x00007600ff0477ac */ /* 0x000e220008000800 */
[----:B------:R-:W-:Y:S02]  /*3d3a0*/  IADD3 R80, P4, PT, R18, R7, RZ ;  /* 0x0000000712507210 */ /* 0x000fe40007f9e0ff */
[----:B---3--:R-:W-:Y:S02]  /*3d3b0*/  SEL R15, R20, R91, !P3 ;  /* 0x0000005b140f7207 */ /* 0x008fe40005800000 */
[----:B------:R-:W-:Y:S01]  /*3d3c0*/  PRMT R81, RZ, 0x7610, R81 ;  /* 0x00007610ff517816 */ /* 0x000fe20000000051 */
[----:B------:R-:W1:Y:S01]  /*3d3d0*/  LDCU UR5, c[0x0][0x3b0] ;  /* 0x00007600ff0577ac */ /* 0x000e620008000800 */
[----:B------:R-:W-:-:S02]  /*3d3e0*/  LEA.HI.X.SX32 R82, R18, R6, 0x1, P4 ;  /* 0x0000000612527211 */ /* 0x000fc400020f0eff */
[CC--:B------:R-:W-:Y:S01]  /*3d3f0*/  IADD3 R86, P4, PT, R17.reuse, R7.reuse, RZ ;  /* 0x0000000711567210 */ /* 0x0c0fe20007f9e0ff */
[----:B------:R-:W-:Y:S02]  /*3d400*/  IMAD R19, R16, UR7, RZ ;  /* 0x0000000710137c24 */ /* 0x000fe4000f8e02ff */
[----:B------:R-:W-:Y:S01]  /*3d410*/  @P2 IMAD.MOV.U32 R16, RZ, RZ, R80 ;  /* 0x000000ffff102224 */ /* 0x000fe200078e0050 */
[----:B------:R-:W-:Y:S01]  /*3d420*/  STL [R1+0xfa8], R80 ;  /* 0x000fa85001007387 */ /* 0x000fe20000100800 */
[-C--:B------:R-:W-:Y:S01]  /*3d430*/  LEA.HI.X.SX32 R87, R17, R6.reuse, 0x1, P4 ;  /* 0x0000000611577211 */ /* 0x080fe200020f0eff */
[----:B------:R-:W-:Y:S01]  /*3d440*/  @P2 IMAD.MOV.U32 R17, RZ, RZ, R82 ;  /* 0x000000ffff112224 */ /* 0x000fe200078e0052 */
[----:B------:R-:W-:Y:S01]  /*3d450*/  IADD3 R78, P4, PT, R19, R7, RZ ;  /* 0x00000007134e7210 */ /* 0x000fe20007f9e0ff */
[----:B------:R-:W-:Y:S01]  /*3d460*/  IMAD R21, R15, UR16, RZ ;  /* 0x000000100f157c24 */ /* 0x000fe2000f8e02ff */
[----:B-----5:R-:W-:Y:S04]  /*3d470*/  STL [R1+0x80], R83 ;  /* 0x0000805301007387 */ /* 0x020fe80000100800 */
[----:B------:R2:W3:Y:S01]  /*3d480*/  @P2 LDG.E.U8 R70, desc[UR20][R16.64] ;  /* 0x0000001410462981 */ /* 0x0004e2000c1e1100 */
[----:B------:R-:W-:-:S02]  /*3d490*/  LEA.HI.X.SX32 R84, R19, R6, 0x1, P4 ;  /* 0x0000000613547211 */ /* 0x000fc400020f0eff */
[----:B------:R-:W-:Y:S01]  /*3d4a0*/  PRMT R61, RZ, 0x7610, R61 ;  /* 0x00007610ff3d7816 */ /* 0x000fe2000000003d */
[----:B------:R-:W4:Y:S01]  /*3d4b0*/  LDCU UR7, c[0x0][0x3b0] ;  /* 0x00007600ff0777ac */ /* 0x000f220008000800 */
[----:B------:R-:W-:Y:S02]  /*3d4c0*/  PRMT R60, RZ, 0x7610, R60 ;  /* 0x00007610ff3c7816 */ /* 0x000fe4000000003c */
[----:B------:R-:W-:Y:S02]  /*3d4d0*/  PRMT R69, RZ, 0x7610, R69 ;  /* 0x00007610ff457816 */ /* 0x000fe40000000045 */
[----:B------:R-:W-:Y:S02]  /*3d4e0*/  PRMT R79, RZ, 0x7610, R79 ;  /* 0x00007610ff4f7816 */ /* 0x000fe4000000004f */
[----:B------:R-:W-:Y:S01]  /*3d4f0*/  PRMT R77, RZ, 0x7610, R77 ;  /* 0x00007610ff4d7816 */ /* 0x000fe2000000004d */
[----:B------:R-:W5:Y:S01]  /*3d500*/  LDCU UR16, c[0x0][0x3b0] ;  /* 0x00007600ff1077ac */ /* 0x000f620008000800 */
[----:B--2---:R-:W-:-:S02]  /*3d510*/  @P2 IMAD.MOV.U32 R16, RZ, RZ, R86 ;  /* 0x000000ffff102224 */ /* 0x004fc400078e0056 */
[----:B------:R-:W-:-:S05]  /*3d520*/  @P2 IMAD.MOV.U32 R17, RZ, RZ, R87 ;  /* 0x000000ffff112224 */ /* 0x000fca00078e0057 */
[----:B------:R2:W3:Y:S02]  /*3d530*/  @P2 LDG.E.U8 R85, desc[UR20][R16.64] ;  /* 0x0000001410552981 */ /* 0x0004e4000c1e1100 */
[----:B--2---:R-:W-:Y:S02]  /*3d540*/  @P2 IMAD.MOV.U32 R16, RZ, RZ, R78 ;  /* 0x000000ffff102224 */ /* 0x004fe400078e004e */
[----:B------:R-:W-:-:S05]  /*3d550*/  @P2 IMAD.MOV.U32 R17, RZ, RZ, R84 ;  /* 0x000000ffff112224 */ /* 0x000fca00078e0054 */
[----:B------:R2:W3:Y:S04]  /*3d560*/  @P2 LDG.E.U8 R5, desc[UR20][R16.64] ;  /* 0x0000001410052981 */ /* 0x0004e8000c1e1100 */
[----:B------:R0:W-:Y:S04]  /*3d570*/  STL [R1+0xfa4], R82 ;  /* 0x000fa45201007387 */ /* 0x0001e80000100800 */
[----:B------:R-:W-:Y:S04]  /*3d580*/  STL [R1+0xfb0], R86 ;  /* 0x000fb05601007387 */ /* 0x000fe80000100800 */
[----:B------:R-:W4:Y:S04]  /*3d590*/  LDL.LU R91, [R1+0x10b0] ;  /* 0x0010b000015b7983 */ /* 0x000f280000300800 */
[----:B------:R-:W-:Y:S04]  /*3d5a0*/  STL [R1+0xfac], R87 ;  /* 0x000fac5701007387 */ /* 0x000fe80000100800 */
[----:B------:R-:W-:Y:S01]  /*3d5b0*/  STL [R1+0xfb8], R78 ;  /* 0x000fb84e01007387 */ /* 0x000fe20000100800 */
[----:B0-----:R-:W-:-:S04]  /*3d5c0*/  IADD3 R82, P4, PT, R21, R7, RZ ;  /* 0x0000000715527210 */ /* 0x001fc80007f9e0ff */
[----:B------:R-:W-:Y:S01]  /*3d5d0*/  LEA.HI.X.SX32 R83, R21, R6, 0x1, P4 ;  /* 0x0000000615537211 */ /* 0x000fe200020f0eff */
[----:B--2---:R-:W-:-:S04]  /*3d5e0*/  @P2 IMAD.MOV.U32 R16, RZ, RZ, R82 ;  /* 0x000000ffff102224 */ /* 0x004fc800078e0052 */
[----:B------:R-:W-:-:S05]  /*3d5f0*/  @P2 IMAD.MOV.U32 R17, RZ, RZ, R83 ;  /* 0x000000ffff112224 */ /* 0x000fca00078e0053 */
[----:B------:R0:W2:Y:S01]  /*3d600*/  @P2 LDG.E.U8 R81, desc[UR20][R16.64] ;  /* 0x0000001410512981 */ /* 0x0000a2000c1e1100 */
[----:B------:R-:W-:-:S03]  /*3d610*/  SEL R18, R20, R92, !P3 ;  /* 0x0000005c14127207 */ /* 0x000fc60005800000 */
[----:B------:R-:W2:Y:S02]  /*3d620*/  LDL.LU R92, [R1+0x10e0] ;  /* 0x0010e000015c7983 */ /* 0x000ea40000300800 */
[----:B------:R-:W-:Y:S01]  /*3d630*/  IMAD R18, R18, UR4, RZ ;  /* 0x0000000412127c24 */ /* 0x000fe2000f8e02ff */
[----:B------:R-:W0:Y:S04]  /*3d640*/  LDCU UR4, c[0x0][0x3b0] ;  /* 0x00007600ff0477ac */ /* 0x000e280008000800 */
[----:B------:R-:W-:Y:S02]  /*3d650*/  IADD3 R80, P4, PT, R18, R7, RZ ;  /* 0x0000000712507210 */ /* 0x000fe40007f9e0ff */
[----:B------:R-:W-:Y:S02]  /*3d660*/  SEL R15, R20, R93, !P3 ;  /* 0x0000005d140f7207 */ /* 0x000fe40005800000 */
[----:B------:R-:W5:Y:S01]  /*3d670*/  LDL.LU R93, [R1+0x10dc] ;  /* 0x0010dc00015d7983 */ /* 0x000f620000300800 */
[----:B------:R-:W-:-:S03]  /*3d680*/  LEA.HI.X.SX32 R18, R18, R6, 0x1, P4 ;  /* 0x0000000612127211 */ /* 0x000fc600020f0eff */
[----:B------:R-:W-:Y:S04]  /*3d690*/  STL [R1+0xfb4], R84 ;  /* 0x000fb45401007387 */ /* 0x000fe80000100800 */
[----:B------:R-:W-:Y:S04]  /*3d6a0*/  STL [R1+0xfc0], R82 ;  /* 0x000fc05201007387 */ /* 0x000fe80000100800 */
[----:B------:R-:W-:Y:S04]  /*3d6b0*/  STL [R1+0xfbc], R83 ;  /* 0x000fbc5301007387 */ /* 0x000fe80000100800 */
[----:B------:R-:W-:Y:S04]  /*3d6c0*/  STL [R1+0xfc8], R80 ;  /* 0x000fc85001007387 */ /* 0x000fe80000100800 */
[----:B------:R-:W-:Y:S04]  /*3d6d0*/  STL [R1+0xfc4], R18 ;  /* 0x000fc41201007387 */ /* 0x000fe80000100800 */
[----:B---3--:R3:W-:Y:S04]  /*3d6e0*/  STL [R1+0x7c], R5 ;  /* 0x00007c0501007387 */ /* 0x0087e80000100800 */
[----:B---3--:R-:W3:Y:S01]  /*3d6f0*/  LDL.LU R5, [R1+0x10e8] ;  /* 0x0010e80001057983 */ /* 0x008ee20000300800 */
[----:B-1----:R-:W-:Y:S01]  /*3d700*/  IMAD R15, R15, UR5, RZ ;  /* 0x000000050f0f7c24 */ /* 0x002fe2000f8e02ff */
[----:B------:R-:W1:Y:S04]  /*3d710*/  LDCU UR5, c[0x0][0x3b0] ;  /* 0x00007600ff0577ac */ /* 0x000e680008000800 */
[----:B------:R-:W-:Y:S01]  /*3d720*/  IADD3 R19, P4, PT, R15, R7, RZ ;  /* 0x000000070f137210 */ /* 0x000fe20007f9e0ff */
[----:B0-----:R-:W-:-:S03]  /*3d730*/  @P2 IMAD.MOV.U32 R16, RZ, RZ, R80 ;  /* 0x000000ffff102224 */ /* 0x001fc600078e0050 */
[----:B------:R-:W-:Y:S02]  /*3d740*/  LEA.HI.X.SX32 R78, R15, R6, 0x1, P4 ;  /* 0x000000060f4e7211 */ /* 0x000fe400020f0eff */
[----:B------:R-:W-:Y:S01]  /*3d750*/  ISETP.GT.U32.AND P4, PT, R8, R11, PT ;  /* 0x0000000b0800720c */ /* 0x000fe20003f84070 */
[----:B------:R-:W-:Y:S01]  /*3d760*/  @P2 IMAD.MOV.U32 R17, RZ, RZ, R18 ;  /* 0x000000ffff112224 */ /* 0x000fe200078e0012 */
[----:B----4-:R-:W-:-:S04]  /*3d770*/  SEL R15, R20, R91, !P3 ;  /* 0x0000005b140f7207 */ /* 0x010fc80005800000 */
[----:B------:R0:W4:Y:S01]  /*3d780*/  @P2 LDG.E.U8 R61, desc[UR20][R16.64] ;  /* 0x00000014103d2981 */ /* 0x000122000c1e1100 */
[----:B------:R-:W-:-:S03]  /*3d790*/  IMAD R18, R15, UR4, RZ ;  /* 0x000000040f127c24 */ /* 0x000fc6000f8e02ff */
[----:B------:R-:W-:Y:S01]  /*3d7a0*/  STL [R1+0xfd0], R19 ;  /* 0x000fd01301007387 */ /* 0x000fe20000100800 */
[----:B0-----:R-:W-:Y:S02]  /*3d7b0*/  @P2 IMAD.MOV.U32 R16, RZ, RZ, R19 ;  /* 0x000000ffff102224 */ /* 0x001fe400078e0013 */
[----:B------:R-:W-:Y:S02]  /*3d7c0*/  @P2 IMAD.MOV.U32 R17, RZ, RZ, R78 ;  /* 0x000000ffff112224 */ /* 0x000fe400078e004e */
[----:B------:R-:W-:Y:S01]  /*3d7d0*/  @!P4 IMAD.IADD R11, R11, 0x1, -R8 ;  /* 0x000000010b0bc824 */ /* 0x000fe200078e0a08 */
[----:B------:R-:W0:Y:S02]  /*3d7e0*/  LDCU UR4, c[0x0][0x3b0] ;  /* 0x00007600ff0477ac */ /* 0x000e240008000800 */
[----:B------:R1:W4:Y:S04]  /*3d7f0*/  @P2 LDG.E.U8 R60, desc[UR20][R16.64] ;  /* 0x00000014103c2981 */ /* 0x000328000c1e1100 */
[----:B------:R0:W-:Y:S04]  /*3d800*/  STL [R1+0xfcc], R78 ;  /* 0x000fcc4e01007387 */ /* 0x0001e80000100800 */
[----:B------:R-:W4:Y:S04]  /*3d810*/  LDL.LU R91, [R1+0x10c8] ;  /* 0x0010c800015b7983 */ /* 0x000f280000300800 */
[----:B------:R-:W-:Y:S01]  /*3d820*/  STL [R1+0x30], R85 ;  /* 0x0000305501007387 */ /* 0x000fe20000100800 */
[----:B-1----:R-:W-:-:S04]  /*3d830*/  IADD3 R17, P4, PT, R18, R7, RZ ;  /* 0x0000000712117210 */ /* 0x002fc80007f9e0ff */
[----:B0-----:R-:W-:Y:S02]  /*3d840*/  LEA.HI.X.SX32 R78, R18, R6, 0x1, P4 ;  /* 0x00000006124e7211 */ /* 0x001fe400020f0eff */
[C---:B--2---:R-:W-:Y:S02]  /*3d850*/  SEL R15, R20.reuse, R92, !P3 ;  /* 0x0000005c140f7207 */ /* 0x044fe40005800000 */
[----:B------:R-:W2:Y:S04]  /*3d860*/  LDL.LU R92, [R1+0x10e4] ;  /* 0x0010e400015c7983 */ /* 0x000ea80000300800 */
[----:B------:R0:W-:Y:S01]  /*3d870*/  STL [R1+0xfd8], R17 ;  /* 0x000fd81101007387 */ /* 0x0001e20000100800 */
[----:B------:R-:W-:Y:S01]  /*3d880*/  IMAD R19, R15, UR5, RZ ;  /* 0x000000050f137c24 */ /* 0x000fe2000f8e02ff */
[----:B------:R-:W-:Y:S01]  /*3d890*/  PRMT R21, RZ, 0x7610, R21 ;  /* 0x00007610ff157816 */ /* 0x000fe20000000015 */
[----:B------:R-:W1:Y:S01]  /*3d8a0*/  LDCU UR5, c[0x0][0x3b0] ;  /* 0x00007600ff0577ac */ /* 0x000e620008000800 */
[----:B-----5:R-:W-:-:S02]  /*3d8b0*/  SEL R16, R20, R93, !P3 ;  /* 0x0000005d14107207 */ /* 0x020fc40005800000 */
[----:B------:R-:W5:Y:S04]  /*3d8c0*/  LDL.LU R93, [R1+0x10b8] ;  /* 0x0010b800015d7983 */ /* 0x000f680000300800 */
[----:B------:R-:W-:Y:S01]  /*3d8d0*/  STL [R1+0xfd4], R78 ;  /* 0x000fd44e01007387 */ /* 0x000fe20000100800 */
[----:B------:R-:W-:Y:S02]  /*3d8e0*/  IMAD R18, R16, UR7, RZ ;  /* 0x0000000710127c24 */ /* 0x000fe4000f8e02ff */
[----:B------:R-:W-:Y:S02]  /*3d8f0*/  @P2 IMAD.MOV.U32 R16, RZ, RZ, R17 ;  /* 0x000000ffff102224 */ /* 0x000fe400078e0011 */
[----:B0-----:R-:W-:Y:S01]  /*3d900*/  @P2 IMAD.MOV.U32 R17, RZ, RZ, R78 ;  /* 0x000000ffff112224 */ /* 0x001fe200078e004e */
[----:B------:R0:W-:Y:S01]  /*3d910*/  STL [R1+0xc8], R81 ;  /* 0x0000c85101007387 */ /* 0x0001e20000100800 */
[----:B------:R-:W1:Y:S03]  /*3d920*/  LDCU UR7, c[0x0][0x3b0] ;  /* 0x00007600ff0777ac */ /* 0x000e660008000800 */
[----:B------:R0:W2:Y:S02]  /*3d930*/  @P2 LDG.E.U8 R69, desc[UR20][R16.64] ;  /* 0x0000001410452981 */ /* 0x0000a4000c1e1100 */
[----:B0-----:R-:W-:-:S04]  /*3d940*/  IADD3 R81, P4, PT, R19, R7, RZ ;  /* 0x0000000713517210 */ /* 0x001fc80007f9e0ff */
[----:B------:R-:W-:Y:S01]  /*3d950*/  LEA.HI.X.SX32 R16, R19, R6, 0x1, P4 ;  /* 0x0000000613107211 */ /* 0x000fe200020f0eff */
[----:B------:R-:W-:Y:S04]  /*3d960*/  STL [R1+0xfe0], R81 ;  /* 0x000fe05101007387 */ /* 0x000fe80000100800 */
[----:B------:R-:W-:Y:S01]  /*3d970*/  @P2 IMAD.MOV.U32 R17, RZ, RZ, R16 ;  /* 0x000000ffff112224 */ /* 0x000fe200078e0010 */
[----:B---3--:R-:W-:Y:S02]  /*3d980*/  SEL R15, R20, R5, !P3 ;  /* 0x00000005140f7207 */ /* 0x008fe40005800000 */
[----:B------:R-:W3:Y:S04]  /*3d990*/  LDL.LU R5, [R1+0x10d8] ;  /* 0x0010d80001057983 */ /* 0x000ee80000300800 */
[----:B------:R0:W-:Y:S02]  /*3d9a0*/  STL [R1+0xfdc], R16 ;  /* 0x000fdc1001007387 */ /* 0x0001e40000100800 */
[----:B0-----:R-:W-:-:S05]  /*3d9b0*/  @P2 IMAD.MOV.U32 R16, RZ, RZ, R81 ;  /* 0x000000ffff102224 */ /* 0x001fca00078e0051 */
[----:B------:R0:W2:Y:S01]  /*3d9c0*/  @P2 LDG.E.U8 R79, desc[UR20][R16.64] ;  /* 0x00000014104f2981 */ /* 0x0000a2000c1e1100 */
[----:B------:R-:W-:-:S04]  /*3d9d0*/  IADD3 R78, P4, PT, R18, R7, RZ ;  /* 0x00000007124e7210 */ /* 0x000fc80007f9e0ff */
[----:B------:R-:W-:Y:S01]  /*3d9e0*/  LEA.HI.X.SX32 R80, R18, R6, 0x1, P4 ;  /* 0x0000000612507211 */ /* 0x000fe200020f0eff */
[----:B------:R-:W-:Y:S02]  /*3d9f0*/  IMAD R19, R15, UR4, RZ ;  /* 0x000000040f137c24 */ /* 0x000fe4000f8e02ff */
[----:B0-----:R-:W-:Y:S02]  /*3da00*/  @P2 IMAD.MOV.U32 R16, RZ, RZ, R78 ;  /* 0x000000ffff102224 */ /* 0x001fe400078e004e */
[----:B------:R-:W-:Y:S01]  /*3da10*/  @P2 IMAD.MOV.U32 R17, RZ, RZ, R80 ;  /* 0x000000ffff112224 */ /* 0x000fe200078e0050 */
[----:B------:R-:W-:Y:S04]  /*3da20*/  STL [R1+0xfe8], R78 ;  /* 0x000fe84e01007387 */ /* 0x000fe80000100800 */
[----:B------:R-:W-:Y:S01]  /*3da30*/  STL [R1+0xfe4], R80 ;  /* 0x000fe45001007387 */ /* 0x000fe20000100800 */
[----:B------:R-:W0:Y:S03]  /*3da40*/  LDCU UR4, c[0x0][0x3b0] ;  /* 0x00007600ff0477ac */ /* 0x000e260008000800 */
[----:B------:R0:W3:Y:S04]  /*3da50*/  @P2 LDG.E.U8 R21, desc[UR20][R16.64] ;  /* 0x0000001410152981 */ /* 0x0000e8000c1e1100 */
[----:B--2---:R2:W-:Y:S04]  /*3da60*/  STL [R1+0x2c], R79 ;  /* 0x00002c4f01007387 */ /* 0x0045e80000100800 */
[----:B------:R-:W5:Y:S01]  /*3da70*/  LDL.LU R89, [R1+0x10c0] ;  /* 0x0010c00001597983 */ /* 0x000f620000300800 */
[----:B--2---:R-:W-:-:S04]  /*3da80*/  IADD3 R79, P4, PT, R19, R7, RZ ;  /* 0x00000007134f7210 */ /* 0x004fc80007f9e0ff */
[----:B------:R-:W-:Y:S01]  /*3da90*/  LEA.HI.X.SX32 R19, R19, R6, 0x1, P4 ;  /* 0x0000000613137211 */ /* 0x000fe200020f0eff */
[----:B0-----:R-:W-:-:S04]  /*3daa0*/  @P2 IMAD.MOV.U32 R16, RZ, RZ, R79 ;  /* 0x000000ffff102224 */ /* 0x001fc800078e004f */
[----:B------:R-:W-:-:S05]  /*3dab0*/  @P2 IMAD.MOV.U32 R17, RZ, RZ, R19 ;  /* 0x000000ffff112224 */ /* 0x000fca00078e0013 */
[----:B------:R0:W2:Y:S01]  /*3dac0*/  @P2 LDG.E.U8 R77, desc[UR20][R16.64] ;  /* 0x00000014104d2981 */ /* 0x0000a2000c1e1100 */
[----:B----4-:R-:W-:-:S03]  /*3dad0*/  SEL R15, R20, R91, !P3 ;  /* 0x0000005b140f7207 */ /* 0x010fc60005800000 */
[----:B------:R-:W-:Y:S04]  /*3dae0*/  STL [R1+0xff0], R79 ;  /* 0x000ff04f01007387 */ /* 0x000fe80000100800 */
[----:B---3--:R3:W-:Y:S01]  /*3daf0*/  STL [R1+0x78], R21 ;  /* 0x0000781501007387 */ /* 0x0087e20000100800 */
[----:B------:R-:W-:Y:S01]  /*3db00*/  SEL R18, R20, R92, !P3 ;  /* 0x0000005c14127207 */ /* 0x000fe20005800000 */
[----:B---3--:R-:W-:Y:S02]  /*3db10*/  IMAD R21, R15, UR16, RZ ;  /* 0x000000100f157c24 */ /* 0x008fe4000f8e02ff */
[----:B------:R3:W-:Y:S02]  /*3db20*/  STL [R1+0xfec], R19 ;  /* 0x000fec1301007387 */ /* 0x0007e40000100800 */
[----:B-1----:R-:W-:Y:S01]  /*3db30*/  IMAD R18, R18, UR5, RZ ;  /* 0x0000000512127c24 */ /* 0x002fe2000f8e02ff */
[----:B-----5:R-:W-:-:S02]  /*3db40*/  SEL R15, R20, R93, !P3 ;  /* 0x0000005d140f7207 */ /* 0x020fc40005800000 */
[----:B------:R-:W-:Y:S02]  /*3db50*/  PRMT R59, RZ, 0x7610, R59 ;  /* 0x00007610ff3b7816 */ /* 0x000fe4000000003b */
[C---:B------:R-:W-:Y:S01]  /*3db60*/  IADD3 R78, P4, PT, R21.reuse, R7, RZ ;  /* 0x00000007154e7210 */ /* 0x040fe20007f9e0ff */
[----:B------:R-:W1:Y:S01]  /*3db70*/  LDCU UR5, c[0x0][0x3b0] ;  /* 0x00007600ff0577ac */ /* 0x000e620008000800 */
[----:B------:R-:W-:Y:S02]  /*3db80*/  PRMT R58, RZ, 0x7610, R58 ;  /* 0x00007610ff3a7816 */ /* 0x000fe4000000003a */
[----:B------:R-:W-:Y:S02]  /*3db90*/  PRMT R68, RZ, 0x7610, R68 ;  /* 0x00007610ff447816 */ /* 0x000fe40000000044 */
[----:B0-----:R-:W-:Y:S01]  /*3dba0*/  LEA.HI.X.SX32 R16, R21, R6, 0x1, P4 ;  /* 0x0000000615107211 */ /* 0x001fe200020f0eff */
[----:B------:R-:W-:Y:S04]  /*3dbb0*/  STL [R1+0xff8], R78 ;  /* 0x000ff84e01007387 */ /* 0x000fe80000100800 */
[----:B------:R-:W4:Y:S01]  /*3dbc0*/  LDL.LU R90, [R1+0x10cc] ;  /* 0x0010cc00015a7983 */ /* 0x000f220000300800 */
[----:B------:R-:W-:Y:S01]  /*3dbd0*/  @P2 IMAD.MOV.U32 R17, RZ, RZ, R16 ;  /* 0x000000ffff112224 */ /* 0x000fe200078e0010 */
[----:B------:R-:W-:-:S02]  /*3dbe0*/  PRMT R75, RZ, 0x7610, R75 ;  /* 0x00007610ff4b7816 */ /* 0x000fc4000000004b */
[----:B------:R0:W-:Y:S01]  /*3dbf0*/  STL [R1+0xff4], R16 ;  /* 0x000ff41001007387 */ /* 0x0001e20000100800 */
[----:B---3--:R-:W-:Y:S01]  /*3dc00*/  IMAD R19, R15, UR7, RZ ;  /* 0x000000070f137c24 */ /* 0x008fe2000f8e02ff */
[----:B------:R-:W-:Y:S01]  /*3dc10*/  SEL R15, R20, R5, !P3 ;  /* 0x00000005140f7207 */ /* 0x000fe20005800000 */
[----:B------:R-:W3:Y:S01]  /*3dc20*/  LDCU UR7, c[0x0][0x3b0] ;  /* 0x00007600ff0777ac */ /* 0x000ee20008000800 */
[----:B------:R-:W5:Y:S01]  /*3dc30*/  LDCU UR16, c[0x0][0x3b0] ;  /* 0x00007600ff1077ac */ /* 0x000f620008000800 */
[----:B0-----:R-:W-:-:S05]  /*3dc40*/  @P2 IMAD.MOV.U32 R16, RZ, RZ, R78 ;  /* 0x000000ffff102224 */ /* 0x001fca00078e004e */
[----:B------:R0:W3:Y:S01]  /*3dc50*/  @P2 LDG.E.U8 R59, desc[UR20][R16.64] ;  /* 0x00000014103b2981 */ /* 0x0000e2000c1e1100 */
[----:B------:R-:W-:Y:S01]  /*3dc60*/  IMAD R21, R15, UR4, RZ ;  /* 0x000000040f157c24 */ /* 0x000fe2000f8e02ff */
[----:B------:R-:W0:Y:S01]  /*3dc70*/  LDCU UR4, c[0x0][0x3b0] ;  /* 0x00007600ff0477ac */ /* 0x000e220008000800 */
[----:B------:R-:W-:Y:S01]  /*3dc80*/  SEL R15, R20, R89, !P3 ;  /* 0x00000059140f7207 */ /* 0x000fe20005800000 */
[----:B--2---:R2:W-:Y:S02]  /*3dc90*/  STL [R1+0xc4], R77 ;  /* 0x0000c44d01007387 */ /* 0x0045e40000100800 */
[----:B--2---:R-:W-:-:S04]  /*3dca0*/  IADD3 R77, P4, PT, R18, R7, RZ ;  /* 0x00000007124d7210 */ /* 0x004fc80007f9e0ff */
[----:B0-----:R-:W-:Y:S01]  /*3dcb0*/  LEA.HI.X.SX32 R16, R18, R6, 0x1, P4 ;  /* 0x0000000612107211 */ /* 0x001fe200020f0eff */
[----:B------:R-:W-:Y:S04]  /*3dcc0*/  STL [R1+0x1000], R77 ;  /* 0x0010004d01007387 */ /* 0x000fe80000100800 */
[----:B------:R-:W2:Y:S04]  /*3dcd0*/  LDL.LU R91, [R1+0x10a4] ;  /* 0x0010a400015b7983 */ /* 0x000ea80000300800 */
[----:B------:R-:W2:Y:S01]  /*3dce0*/  LDL.LU R92, [R1+0x10a0] ;  /* 0x0010a000015c7983 */ /* 0x000ea20000300800 */
[----:B------:R-:W-:-:S03]  /*3dcf0*/  IADD3 R5, P4, PT, R19, R7, RZ ;  /* 0x0000000713057210 */ /* 0x000fc60007f9e0ff */
[----:B------:R-:W2:Y:S04]  /*3dd00*/  LDL.LU R93, [R1+0x108c] ;  /* 0x00108c00015d7983 */ /* 0x000ea80000300800 */
[----:B------:R0:W-:Y:S01]  /*3dd10*/  STL [R1+0xffc], R16 ;  /* 0x000ffc1001007387 */ /* 0x0001e20000100800 */
[----:B------:R-:W-:Y:S01]  /*3dd20*/  @P2 IMAD.MOV.U32 R17, RZ, RZ, R16 ;  /* 0x000000ffff112224 */ /* 0x000fe200078e0010 */
[----:B------:R-:W-:Y:S01]  /*3dd30*/  LEA.HI.X.SX32 R78, R19, R6, 0x1, P4 ;  /* 0x00000006134e7211 */ /* 0x000fe200020f0eff */
[----:B0-----:R-:W-:Y:S01]  /*3dd40*/  @P2 IMAD.MOV.U32 R16, RZ, RZ, R77 ;  /* 0x000000ffff102224 */ /* 0x001fe200078e004d */
[----:B------:R-:W-:-:S04]  /*3dd50*/  IADD3 R77, P4, PT, R21, R7, RZ ;  /* 0x00000007154d7210 */ /* 0x000fc80007f9e0ff */
[----:B------:R0:W2:Y:S01]  /*3dd60*/  @P2 LDG.E.U8 R58, desc[UR20][R16.64] ;  /* 0x00000014103a2981 */ /* 0x0000a2000c1e1100 */
[----:B------:R-:W-:Y:S02]  /*3dd70*/  LEA.HI.X.SX32 R79, R21, R6, 0x1, P4 ;  /* 0x00000006154f7211 */ /* 0x000fe400020f0eff */
[----:B------:R-:W-:Y:S01]  /*3dd80*/  PRMT R19, RZ, 0x7610, R19 ;  /* 0x00007610ff137816 */ /* 0x000fe20000000013 */
[----:B-1----:R-:W-:Y:S02]  /*3dd90*/  IMAD R18, R15, UR5, RZ ;  /* 0x000000050f127c24 */ /* 0x002fe4000f8e02ff */
[----:B0-----:R-:W-:Y:S02]  /*3dda0*/  @P2 IMAD.MOV.U32 R16, RZ, RZ, R5 ;  /* 0x000000ffff102224 */ /* 0x001fe400078e0005 */
[----:B------:R-:W-:Y:S01]  /*3ddb0*/  @P2 IMAD.MOV.U32 R17, RZ, RZ, R78 ;  /* 0x000000ffff112224 */ /* 0x000fe200078e004e */
[----:B------:R0:W-:Y:S01]  /*3ddc0*/  STL [R1+0x1008], R5 ;  /* 0x0010080501007387 */ /* 0x0001e20000100800 */
[----:B------:R-:W-:-:S02]  /*3ddd0*/  PRMT R21, RZ, 0x7610, R21 ;  /* 0x00007610ff157816 */ /* 0x000fc40000000015 */
[----:B----4-:R-:W-:Y:S01]  /*3dde0*/  SEL R15, R20, R90, !P3 ;  /* 0x0000005a140f7207 */ /* 0x010fe20005800000 */
[----:B------:R-:W1:Y:S01]  /*3ddf0*/  LDCU UR5, c[0x0][0x3b0] ;  /* 0x00007600ff0577ac */ /* 0x000e620008000800 */
[----:B------:R4:W2:Y:S04]  /*3de00*/  @P2 LDG.E.U8 R68, desc[UR20][R16.64] ;  /* 0x0000001410442981 */ /* 0x0008a8000c1e1100 */
[----:B------:R3:W-:Y:S04]  /*3de10*/  STL [R1+0x1004], R78 ;  /* 0x0010044e01007387 */ /* 0x0007e80000100800 */
[----:B0-----:R-:W2:Y:S01]  /*3de20*/  LDL.LU R5, [R1+0x1098] ;  /* 0x0010980001057983 */ /* 0x001ea20000300800 */
[----:B----4-:R-:W-:-:S02]  /*3de30*/  @P2 IMAD.MOV.U32 R16, RZ, RZ, R77 ;  /* 0x000000ffff102224 */ /* 0x010fc400078e004d */
[----:B------:R-:W-:Y:S01]  /*3de40*/  @P2 IMAD.MOV.U32 R17, RZ, RZ, R79 ;  /* 0x000000ffff112224 */ /* 0x000fe200078e004f */
[C---:B---3--:R-:W-:Y:S01]  /*3de50*/  IADD3 R78, P4, PT, R18.reuse, R7, RZ ;  /* 0x00000007124e7210 */ /* 0x048fe20007f9e0ff */
[----:B------:R-:W-:Y:S04]  /*3de60*/  STL [R1+0x1010], R77 ;  /* 0x0010104d01007387 */ /* 0x000fe80000100800 */
[----:B------:R0:W3:Y:S04]  /*3de70*/  @P2 LDG.E.U8 R19, desc[UR20][R16.64] ;  /* 0x0000001410132981 */ /* 0x0000e8000c1e1100 */
[----:B------:R4:W-:Y:S02]  /*3de80*/  STL [R1+0x100c], R79 ;  /* 0x00100c4f01007387 */ /* 0x0009e40000100800 */
[----:B----4-:R-:W-:Y:S01]  /*3de90*/  LEA.HI.X.SX32 R79, R18, R6, 0x1, P4 ;  /* 0x00000006124f7211 */ /* 0x010fe200020f0eff */
[----:B0-----:R-:W-:-:S04]  /*3dea0*/  @P2 IMAD.MOV.U32 R16, RZ, RZ, R78 ;  /* 0x000000ffff102224 */ /* 0x001fc800078e004e */
[----:B------:R-:W-:-:S05]  /*3deb0*/  @P2 IMAD.MOV.U32 R17, RZ, RZ, R79 ;  /* 0x000000ffff112224 */ /* 0x000fca00078e004f */
[----:B------:R0:W4:Y:S04]  /*3dec0*/  @P2 LDG.E.U8 R21, desc[UR20][R16.64] ;  /* 0x0000001410152981 */ /* 0x000128000c1e1100 */
[----:B------:R-:W-:Y:S04]  /*3ded0*/  STL [R1+0x1018], R78 ;  /* 0x0010184e01007387 */ /* 0x000fe80000100800 */
[----:B---3--:R3:W-:Y:S02]  /*3dee0*/  STL [R1+0x28], R19 ;  /* 0x0000281301007387 */ /* 0x0087e40000100800 */
[----:B---3--:R-:W-:-:S02]  /*3def0*/  IMAD R19, R15, UR7, RZ ;  /* 0x000000070f137c24 */ /* 0x008fc4000f8e02ff */
[----:B------:R-:W-:Y:S01]  /*3df00*/  STL [R1+0x1014], R79 ;  /* 0x0010144f01007387 */ /* 0x000fe20000100800 */
[C---:B--2---:R-:W-:Y:S02]  /*3df10*/  SEL R18, R20.reuse, R91, !P3 ;  /* 0x0000005b14127207 */ /* 0x044fe40005800000 */
[----:B------:R-:W-:Y:S01]  /*3df20*/  SEL R15, R20, R92, !P3 ;  /* 0x0000005c140f7207 */ /* 0x000fe20005800000 */
[----:B------:R-:W2:Y:S01]  /*3df30*/  LDCU UR7, c[0x0][0x3b0] ;  /* 0x00007600ff0777ac */ /* 0x000ea20008000800 */
[----:B------:R-:W-:-:S04]  /*3df40*/  IADD3 R77, P4, PT, R19, R7, RZ ;  /* 0x00000007134d7210 */ /* 0x000fc80007f9e0ff */
[----:B0-----:R-:W-:Y:S01]  /*3df50*/  LEA.HI.X.SX32 R16, R19, R6, 0x1, P4 ;  /* 0x0000000613107211 */ /* 0x001fe200020f0eff */
[----:B------:R-:W-:Y:S04]  /*3df60*/  STL [R1+0x1020], R77 ;  /* 0x0010204d01007387 */ /* 0x000fe80000100800 */
[----:B----4-:R-:W-:Y:S01]  /*3df70*/  STL [R1+0x74], R21 ;  /* 0x0000741501007387 */ /* 0x010fe20000100800 */
[----:B------:R-:W-:-:S03]  /*3df80*/  @P2 IMAD.MOV.U32 R17, RZ, RZ, R16 ;  /* 0x000000ffff112224 */ /* 0x000fc600078e0010 */
[----:B------:R0:W-:Y:S01]  /*3df90*/  STL [R1+0x101c], R16 ;  /* 0x00101c1001007387 */ /* 0x0001e20000100800 */
[----:B-1----:R-:W-:Y:S02]  /*3dfa0*/  IMAD R19, R15, UR5, RZ ;  /* 0x000000050f137c24 */ /* 0x002fe4000f8e02ff */
[----:B0-----:R-:W-:Y:S02]  /*3dfb0*/  @P2 IMAD.MOV.U32 R16, RZ, RZ, R77 ;  /* 0x000000ffff102224 */ /* 0x001fe400078e004d */
[----:B------:R-:W-:Y:S01]  /*3dfc0*/  IMAD R21, R18, UR4, RZ ;  /* 0x0000000412157c24 */ /* 0x000fe2000f8e02ff */
[C---:B------:R-:W-:Y:S01]  /*3dfd0*/  SEL R15, R20.reuse, R5, !P3 ;  /* 0x00000005140f7207 */ /* 0x040fe20005800000 */
[----:B------:R-:W3:Y:S04]  /*3dfe0*/  LDL.LU R89, [R1+0x10a8] ;  /* 0x0010a80001597983 */ /* 0x000ee80000300800 */
[----:B------:R0:W4:Y:S01]  /*3dff0*/  @P2 LDG.E.U8 R75, desc[UR20][R16.64] ;  /* 0x00000014104b2981 */ /* 0x000122000c1e1100 */
[----:B------:R-:W-:-:S02]  /*3e000*/  SEL R18, R20, R93, !P3 ;  /* 0x0000005d14127207 */ /* 0x000fc40005800000 */
[C---:B------:R-:W-:Y:S02]  /*3e010*/  IADD3 R78, P4, PT, R21.reuse, R7, RZ ;  /* 0x00000007154e7210 */ /* 0x040fe40007f9e0ff */
[----:B------:R-:W-:Y:S02]  /*3e020*/  PRMT R57, RZ, 0x7610, R57 ;  /* 0x00007610ff397816 */ /* 0x000fe40000000039 */
[----:B------:R-:W-:Y:S02]  /*3e030*/  PRMT R56, RZ, 0x7610, R56 ;  /* 0x00007610ff387816 */ /* 0x000fe40000000038 */
[----:B------:R-:W-:Y:S01]  /*3e040*/  PRMT R67, RZ, 0x7610, R67 ;  /* 0x00007610ff437816 */ /* 0x000fe20000000043 */
[----:B------:R-:W1:Y:S01]  /*3e050*/  LDCU UR4, c[0x0][0x3b0] ;  /* 0x00007600ff0477ac */ /* 0x000e620008000800 */
[----:B------:R-:W-:Y:S04]  /*3e060*/  STL [R1+0x1028], R78 ;  /* 0x0010284e01007387 */ /* 0x000fe80000100800 */
[----:B------:R-:W3:Y:S04]  /*3e070*/  LDL.LU R90, [R1+0x10ac] ;  /* 0x0010ac00015a7983 */ /* 0x000ee80000300800 */
[----:B------:R-:W3:Y:S01]  /*3e080*/  LDL.LU R91, [R1+0x1094] ;  /* 0x00109400015b7983 */ /* 0x000ee20000300800 */
[----:B0-----:R-:W-:-:S02]  /*3e090*/  LEA.HI.X.SX32 R16, R21, R6, 0x1, P4 ;  /* 0x0000000615107211 */ /* 0x001fc400020f0eff */
[----:B------:R-:W-:Y:S01]  /*3e0a0*/  IADD3 R5, P4, PT, R19, R7, RZ ;  /* 0x0000000713057210 */ /* 0x000fe20007f9e0ff */
[----:B-----5:R-:W-:Y:S02]  /*3e0b0*/  IMAD R18, R18, UR16, RZ ;  /* 0x0000001012127c24 */ /* 0x020fe4000f8e02ff */
[----:B--2---:R-:W-:Y:S01]  /*3e0c0*/  IMAD R15, R15, UR7, RZ ;  /* 0x000000070f0f7c24 */ /* 0x004fe2000f8e02ff */
[----:B------:R-:W0:Y:S01]  /*3e0d0*/  LDCU UR7, c[0x0][0x3b0] ;  /* 0x00007600ff0777ac */ /* 0x000e220008000800 */
[----:B------:R2:W-:Y:S04]  /*3e0e0*/  STL [R1+0x1024], R16 ;  /* 0x0010241001007387 */ /* 0x0005e80000100800 */
[----:B------:R-:W-:Y:S01]  /*3e0f0*/  STL [R1+0x1030], R5 ;  /* 0x0010300501007387 */ /* 0x000fe20000100800 */
[----:B------:R-:W-:Y:S01]  /*3e100*/  @P2 IMAD.MOV.U32 R17, RZ, RZ, R16 ;  /* 0x000000ffff112224 */ /* 0x000fe200078e0010 */
[----:B------:R-:W-:Y:S01]  /*3e110*/  PRMT R22, RZ, 0x7610, R22 ;  /* 0x00007610ff167816 */ /* 0x000fe20000000016 */
[----:B------:R-:W5:Y:S01]  /*3e120*/  LDCU UR5, c[0x0][0x3b0] ;  /* 0x00007600ff0577ac */ /* 0x000f620008000800 */
[----:B------:R-:W-:Y:S01]  /*3e130*/  PRMT R2, RZ, 0x7610, R2 ;  /* 0x00007610ff027816 */ /* 0x000fe20000000002 */
[----:B------:R-:W0:Y:S01]  /*3e140*/  LDCU UR16, c[0x0][0x3b0] ;  /* 0x00007600ff1077ac */ /* 0x000e220008000800 */
[----:B--2---:R-:W-:-:S05]  /*3e150*/  @P2 IMAD.MOV.U32 R16, RZ, RZ, R78 ;  /* 0x000000ffff102224 */ /* 0x004fca00078e004e */
[----:B------:R2:W3:Y:S02]  /*3e160*/  @P2 LDG.E.U8 R57, desc[UR20][R16.64] ;  /* 0x0000001410392981 */ /* 0x0004e4000c1e1100 */
[----:B--2---:R-:W-:Y:S02]  /*3e170*/  @P2 IMAD.MOV.U32 R16, RZ, RZ, R5 ;  /* 0x000000ffff102224 */ /* 0x004fe400078e0005 */
[----:B----4-:R2:W-:Y:S02]  /*3e180*/  STL [R1+0xc0], R75 ;  /* 0x0000c04b01007387 */ /* 0x0105e40000100800 */
[----:B--2---:R-:W-:Y:S02]  /*3e190*/  LEA.HI.X.SX32 R75, R19, R6, 0x1, P4 ;  /* 0x00000006134b7211 */ /* 0x004fe400020f0eff */
[----:B------:R-:W-:-:S03]  /*3e1a0*/  IADD3 R77, P4, PT, R18, R7, RZ ;  /* 0x00000007124d7210 */ /* 0x000fc60007f9e0ff */
[----:B------:R-:W-:Y:S01]  /*3e1b0*/  @P2 IMAD.MOV.U32 R17, RZ, RZ, R75 ;  /* 0x000000ffff112224 */ /* 0x000fe200078e004b */
[----:B------:R-:W-:Y:S02]  /*3e1c0*/  LEA.HI.X.SX32 R18, R18, R6, 0x1, P4 ;  /* 0x0000000612127211 */ /* 0x000fe400020f0eff */
[----:B------:R-:W-:Y:S01]  /*3e1d0*/  IADD3 R21, P4, PT, R15, R7, RZ ;  /* 0x000000070f157210 */ /* 0x000fe20007f9e0ff */
[----:B------:R2:W-:Y:S04]  /*3e1e0*/  STL [R1+0x102c], R75 ;  /* 0x00102c4b01007387 */ /* 0x0005e80000100800 */
[----:B------:R4:W5:Y:S01]  /*3e1f0*/  @P2 LDG.E.U8 R56, desc[UR20][R16.64] ;  /* 0x0000001410382981 */ /* 0x000962000c1e1100 */
[----:B------:R-:W-:-:S03]  /*3e200*/  PRMT R19, RZ, 0x7610, R19 ;  /* 0x00007610ff137816 */ /* 0x000fc60000000013 */
[----:B------:R-:W5:Y:S01]  /*3e210*/  LDL.LU R92, [R1+0x1088] ;  /* 0x00108800015c7983 */ /* 0x000f620000300800 */
[----:B--2---:R-:W-:Y:S01]  /*3e220*/  LEA.HI.X.SX32 R75, R15, R6, 0x1, P4 ;  /* 0x000000060f4b7211 */ /* 0x004fe200020f0eff */
[----:B----4-:R-:W-:Y:S02]  /*3e230*/  @P2 IMAD.MOV.U32 R16, RZ, RZ, R77 ;  /* 0x000000ffff102224 */ /* 0x010fe400078e004d */
[----:B------:R-:W-:-:S05]  /*3e240*/  @P2 IMAD.MOV.U32 R17, RZ, RZ, R18 ;  /* 0x000000ffff112224 */ /* 0x000fca00078e0012 */
[----:B------:R2:W4:Y:S02]  /*3e250*/  @P2 LDG.E.U8 R67, desc[UR20][R16.64] ;  /* 0x0000001410432981 */ /* 0x000524000c1e1100 */
[----:B--2---:R-:W-:Y:S02]  /*3e260*/  @P2 IMAD.MOV.U32 R16, RZ, RZ, R21 ;  /* 0x000000ffff102224 */ /* 0x004fe400078e0015 */
[----:B------:R-:W-:-:S05]  /*3e270*/  @P2 IMAD.MOV.U32 R17, RZ, RZ, R75 ;  /* 0x000000ffff112224 */ /* 0x000fca00078e004b */
[----:B------:R2:W4:Y:S01]  /*3e280*/  @P2 LDG.E.U8 R19, desc[UR20][R16.64] ;  /* 0x0000001410132981 */ /* 0x000522000c1e1100 */
[----:B------:R-:W-:Y:S02]  /*3e290*/  ISETP.GT.U32.AND P4, PT, R8, R10, PT ;  /* 0x0000000a0800720c */ /* 0x000fe40003f84070 */
[----:B---3--:R-:W-:Y:S01]  /*3e2a0*/  SEL R15, R20, R89, !P3 ;  /* 0x00000059140f7207 */ /* 0x008fe20005800000 */
[----:B------:R-:W-:Y:S04]  /*3e2b0*/  STL [R1+0x1038], R77 ;  /* 0x0010384d01007387 */ /* 0x000fe80000100800 */
[----:B------:R-:W3:Y:S04]  /*3e2c0*/  LDL.LU R93, [R1+0x1070] ;  /* 0x00107000015d7983 */ /* 0x000ee80000300800 */
[----:B------:R-:W3:Y:S04]  /*3e2d0*/  LDL.LU R5, [R1+0x1080] ;  /* 0x0010800001057983 */ /* 0x000ee80000300800 */
[----:B------:R1:W-:Y:S04]  /*3e2e0*/  STL [R1+0x1034], R18 ;  /* 0x0010341201007387 */ /* 0x0003e80000100800 */
[----:B------:R0:W-:Y:S04]  /*3e2f0*/  STL [R1+0x1040], R21 ;  /* 0x0010401501007387 */ /* 0x0001e80000100800 */
[----:B------:R0:W-:Y:S01]  /*3e300*/  STL [R1+0x103c], R75 ;  /* 0x00103c4b01007387 */ /* 0x0001e20000100800 */
[----:B-1----:R-:W-:-:S02]  /*3e310*/  IMAD R18, R15, UR4, RZ ;  /* 0x000000040f127c24 */ /* 0x002fc4000f8e02ff */
[----:B------:R-:W-:Y:S01]  /*3e320*/  @!P4 IMAD.IADD R10, R10, 0x1, -R8 ;  /* 0x000000010a0ac824 */ /* 0x000fe200078e0a08 */
[----:B--2---:R-:W-:Y:S01]  /*3e330*/  SEL R16, R20, R91, !P3 ;  /* 0x0000005b14107207 */ /* 0x004fe20005800000 */
[----:B----4-:R-:W-:Y:S01]  /*3e340*/  STL [R1+0x24], R19 ;  /* 0x0000241301007387 */ /* 0x010fe20000100800 */
[----:B------:R-:W-:-:S03]  /*3e350*/  IADD3 R17, P4, PT, R18, R7, RZ ;  /* 0x0000000712117210 */ /* 0x000fc60007f9e0ff */
[----:B0-----:R-:W-:Y:S01]  /*3e360*/  IMAD R21, R16, UR7, RZ ;  /* 0x0000000710157c24 */ /* 0x001fe2000f8e02ff */
[----:B------:R-:W-:Y:S01]  /*3e370*/  SEL R15, R20, R90, !P3 ;  /* 0x0000005a140f7207 */ /* 0x000fe20005800000 */
[----:B------:R-:W0:Y:S01]  /*3e380*/  LDCU UR4, c[0x0][0x3b0] ;  /* 0x00007600ff0477ac */ /* 0x000e220008000800 */
[----:B------:R-:W-:Y:S01]  /*3e390*/  LEA.HI.X.SX32 R75, R18, R6, 0x1, P4 ;  /* 0x00000006124b7211 */ /* 0x000fe200020f0eff */
[----:B------:R1:W-:Y:S01]  /*3e3a0*/  STL [R1+0x1048], R17 ;  /* 0x0010481101007387 */ /* 0x0003e20000100800 */
[----:B------:R-:W-:Y:S01]  /*3e3b0*/  @P2 IMAD.MOV.U32 R16, RZ, RZ, R17 ;  /* 0x000000ffff102224 */ /* 0x000fe200078e0011 */
[----:B------:R-:W-:Y:S02]  /*3e3c0*/  PRMT R55, RZ, 0x7610, R55 ;  /* 0x00007610ff377816 */ /* 0x000fe40000000037 */
[----:B------:R-:W-:Y:S02]  /*3e3d0*/  PRMT R54, RZ, 0x7610, R54 ;  /* 0x00007610ff367816 */ /* 0x000fe40000000036 */
[----:B------:R-:W-:-:S02]  /*3e3e0*/  PRMT R66, RZ, 0x7610, R66 ;  /* 0x00007610ff427816 */ /* 0x000fc40000000042 */
[----:B------:R-:W-:Y:S01]  /*3e3f0*/  PRMT R73, RZ, 0x7610, R73 ;  /* 0x00007610ff497816 */ /* 0x000fe20000000049 */
[----:B------:R-:W2:Y:S01]  /*3e400*/  LDCU UR7, c[0x0][0x3b0] ;  /* 0x00007600ff0777ac */ /* 0x000ea20008000800 */
[----:B-1----:R-:W-:-:S05]  /*3e410*/  @P2 IMAD.MOV.U32 R17, RZ, RZ, R75 ;  /* 0x000000ffff112224 */ /* 0x002fca00078e004b */
[----:B------:R1:W4:Y:S01]  /*3e420*/  @P2 LDG.E.U8 R22, desc[UR20][R16.64] ;  /* 0x0000001410162981 */ /* 0x000322000c1e1100 */
[----:B-----5:R-:W-:-:S03]  /*3e430*/  IMAD R19, R15, UR5, RZ ;  /* 0x000000050f137c24 */ /* 0x020fc6000f8e02ff */
[----:B------:R5:W-:Y:S01]  /*3e440*/  STL [R1+0x1044], R75 ;  /* 0x0010444b01007387 */ /* 0x000be20000100800 */
[C---:B------:R-:W-:Y:S02]  /*3e450*/  SEL R18, R20.reuse, R92, !P3 ;  /* 0x0000005c14127207 */ /* 0x040fe40005800000 */
[----:B---3--:R-:W-:Y:S01]  /*3e460*/  SEL R15, R20, R93, !P3 ;  /* 0x0000005d140f7207 */ /* 0x008fe20005800000 */
[----:B------:R-:W3:Y:S01]  /*3e470*/  LDCU UR5, c[0x0][0x3b0] ;  /* 0x00007600ff0577ac */ /* 0x000ee20008000800 */
[----:B------:R-:W-:-:S04]  /*3e480*/  IADD3 R78, P4, PT, R19, R7, RZ ;  /* 0x00000007134e7210 */ /* 0x000fc80007f9e0ff */
[----:B-1----:R-:W-:Y:S01]  /*3e490*/  LEA.HI.X.SX32 R16, R19, R6, 0x1, P4 ;  /* 0x0000000613107211 */ /* 0x002fe200020f0eff */
[----:B------:R-:W-:Y:S04]  /*3e4a0*/  STL [R1+0x1050], R78 ;  /* 0x0010504e01007387 */ /* 0x000fe80000100800 */
[----:B------:R-:W-:Y:S01]  /*3e4b0*/  @P2 IMAD.MOV.U32 R17, RZ, RZ, R16 ;  /* 0x000000ffff112224 */ /* 0x000fe200078e0010 */
[----:B----4-:R-:W-:Y:S04]  /*3e4c0*/  STL [R1+0x70], R22 ;  /* 0x0000701601007387 */ /* 0x010fe80000100800 */
[----:B------:R1:W-:Y:S01]  /*3e4d0*/  STL [R1+0x104c], R16 ;  /* 0x00104c1001007387 */ /* 0x0003e20000100800 */
[----:B-----5:R-:W-:-:S03]  /*3e4e0*/  IADD3 R75, P4, PT, R21, R7, RZ ;  /* 0x00000007154b7210 */ /* 0x020fc60007f9e0ff */
[----:B------:R-:W4:Y:S01]  /*3e4f0*/  LDL.LU R91, [R1+0x10b4] ;  /* 0x0010b400015b7983 */ /* 0x000f220000300800 */
[----:B-1----:R-:W-:-:S05]  /*3e500*/  @P2 IMAD.MOV.U32 R16, RZ, RZ, R78 ;  /* 0x000000ffff102224 */ /* 0x002fca00078e004e */
[----:B------:R1:W5:Y:S04]  /*3e510*/  @P2 LDG.E.U8 R2, desc[UR20][R16.64] ;  /* 0x0000001410022981 */ /* 0x000368000c1e1100 */
[----:B------:R-:W-:Y:S04]  /*3e520*/  STL [R1+0x1058], R75 ;  /* 0x0010584b01007387 */ /* 0x000fe80000100800 */
[----:B------:R-:W2:Y:S01]  /*3e530*/  LDL.LU R92, [R1+0x1090] ;  /* 0x00109000015c7983 */ /* 0x000ea20000300800 */
[----:B------:R-:W-:-:S05]  /*3e540*/  LEA.HI.X.SX32 R77, R21, R6, 0x1, P4 ;  /* 0x00000006154d7211 */ /* 0x000fca00020f0eff */
[----:B------:R-:W-:Y:S01]  /*3e550*/  STL [R1+0x1054], R77 ;  /* 0x0010544d01007387 */ /* 0x000fe20000100800 */
[----:B------:R-:W-:Y:S01]  /*3e560*/  IMAD R22, R18, UR16, RZ ;  /* 0x0000001012167c24 */ /* 0x000fe2000f8e02ff */
[----:B------:R-:W-:Y:S01]  /*3e570*/  SEL R18, R20, R5, !P3 ;  /* 0x0000000514127207 */ /* 0x000fe20005800000 */
[----:B0-----:R-:W-:Y:S02]  /*3e580*/  IMAD R15, R15, UR4, RZ ;  /* 0x000000040f0f7c24 */ /* 0x001fe4000f8e02ff */
[----:B-1----:R-:W-:Y:S02]  /*3e590*/  @P2 IMAD.MOV.U32 R16, RZ, RZ, R75 ;  /* 0x000000ffff102224 */ /* 0x002fe400078e004b */
[----:B------:R-:W-:Y:S01]  /*3e5a0*/  @P2 IMAD.MOV.U32 R17, RZ, RZ, R77 ;  /* 0x000000ffff112224 */ /* 0x000fe200078e004d */
[----:B------:R-:W-:Y:S01]  /*3e5b0*/  IADD3 R5, P4, PT, R22, R7, RZ ;  /* 0x0000000716057210 */ /* 0x000fe20007f9e0ff */
[----:B------:R-:W-:Y:S01]  /*3e5c0*/  IMAD R18, R18, UR17, RZ ;  /* 0x0000001112127c24 */ /* 0x000fe2000f8e02ff */
[----:B------:R-:W0:Y:S01]  /*3e5d0*/  LDCU UR4, c[0x0][0x3b0] ;  /* 0x00007600ff0477ac */ /* 0x000e220008000800 */
[----:B------:R-:W-:-:S02]  /*3e5e0*/  PRMT R19, RZ, 0x7610, R19 ;  /* 0x00007610ff137816 */ /* 0x000fc40000000013 */
[-C--:B------:R-:W-:Y:S02]  /*3e5f0*/  LEA.HI.X.SX32 R79, R22, R6.reuse, 0x1, P4 ;  /* 0x00000006164f7211 */ /* 0x080fe400020f0eff */
[CC--:B------:R-:W-:Y:S01]  /*3e600*/  IADD3 R78, P4, PT, R15.reuse, R7.reuse, RZ ;  /* 0x000000070f4e7210 */ /* 0x0c0fe20007f9e0ff */
[----:B------:R1:W2:Y:S01]  /*3e610*/  @P2 LDG.E.U8 R55, desc[UR20][R16.64] ;  /* 0x0000001410372981 */ /* 0x0002a2000c1e1100 */
[----:B------:R-:W0:Y:S02]  /*3e620*/  LDCU UR16, c[0x0][0x3b0] ;  /* 0x00007600ff1077ac */ /* 0x000e240008000800 */
[----:B------:R-:W-:Y:S01]  /*3e630*/  LEA.HI.X.SX32 R15, R15, R6, 0x1, P4 ;  /* 0x000000060f0f7211 */ /* 0x000fe200020f0eff */
[----:B-----5:R5:W-:Y:S04]  /*3e640*/  STL [R1+0xbc], R2 ;  /* 0x0000bc0201007387 */ /* 0x020be80000100800 */
[----:B-----5:R-:W5:Y:S01]  /*3e650*/  LDL.LU R2, [R1+0x1074] ;  /* 0x0010740001027983 */ /* 0x020f620000300800 */
[----:B------:R-:W-:Y:S01]  /*3e660*/  IADD3 R75, P4, PT, R18, R7, RZ ;  /* 0x00000007124b7210 */ /* 0x000fe20007f9e0ff */
[----:B-1----:R-:W-:-:S02]  /*3e670*/  @P2 IMAD.MOV.U32 R16, RZ, RZ, R5 ;  /* 0x000000ffff102224 */ /* 0x002fc400078e0005 */
[----:B------:R-:W-:Y:S01]  /*3e680*/  @P2 IMAD.MOV.U32 R17, RZ, RZ, R79 ;  /* 0x000000ffff112224 */ /* 0x000fe200078e004f */
[----:B------:R-:W-:Y:S02]  /*3e690*/  LEA.HI.X.SX32 R77, R18, R6, 0x1, P4 ;  /* 0x00000006124d7211 */ /* 0x000fe400020f0eff */
[----:B------:R-:W-:Y:S02]  /*3e6a0*/  ISETP.GT.U32.AND P4, PT, R8, R10, PT ;  /* 0x0000000a0800720c */ /* 0x000fe40003f84070 */
[----:B------:R1:W5:Y:S04]  /*3e6b0*/  @P2 LDG.E.U8 R54, desc[UR20][R16.64] ;  /* 0x0000001410362981 */ /* 0x000368000c1e1100 */
[----:B------:R0:W-:Y:S01]  /*3e6c0*/  STL [R1+0x1060], R5 ;  /* 0x0010600501007387 */ /* 0x0001e20000100800 */
[----:B----4-:R-:W-:-:S03]  /*3e6d0*/  SEL R18, R20, R91, !P3 ;  /* 0x0000005b14127207 */ /* 0x010fc60005800000 */
[----:B------:R-:W-:Y:S04]  /*3e6e0*/  STL [R1+0x105c], R79 ;  /* 0x00105c4f01007387 */ /* 0x000fe80000100800 */
[----:B------:R-:W4:Y:S04]  /*3e6f0*/  LDL.LU R93, [R1+0x107c] ;  /* 0x00107c00015d7983 */ /* 0x000f280000300800 */
[----:B------:R-:W-:Y:S01]  /*3e700*/  STL [R1+0x1068], R78 ;  /* 0x0010684e01007387 */ /* 0x000fe20000100800 */
[----:B-1----:R-:W-:Y:S02]  /*3e710*/  @P2 IMAD.MOV.U32 R16, RZ, RZ, R78 ;  /* 0x000000ffff102224 */ /* 0x002fe400078e004e */
[----:B------:R-:W-:Y:S01]  /*3e720*/  @P2 IMAD.MOV.U32 R17, RZ, RZ, R15 ;  /* 0x000000ffff112224 */ /* 0x000fe200078e000f */
[----:B------:R2:W-:Y:S01]  /*3e730*/  STL [R1+0x1064], R15 ;  /* 0x0010640f01007387 */ /* 0x0005e20000100800 */
[----:B0-----:R-:W-:-:S03]  /*3e740*/  IMAD R18, R18, UR4, RZ ;  /* 0x0000000412127c24 */ /* 0x001fc6000f8e02ff */
[----:B------:R0:W4:Y:S04]  /*3e750*/  @P2 LDG.E.U8 R66, desc[UR20][R16.64] ;  /* 0x0000001410422981 */ /* 0x000128000c1e1100 */
[----:B------:R-:W-:Y:S04]  /*3e760*/  STL [R1+0x1070], R75 ;  /* 0x0010704b01007387 */ /* 0x000fe80000100800 */
[----:B------:R-:W4:Y:S01]  /*3e770*/  LDL.LU R5, [R1+0x1084] ;  /* 0x0010840001057983 */ /* 0x000f220000300800 */
[----:B--2---:R-:W-:Y:S01]  /*3e780*/  SEL R15, R20, R92, !P3 ;  /* 0x0000005c140f7207 */ /* 0x004fe20005800000 */
[----:B------:R-:W-:Y:S01]  /*3e790*/  @!P4 IMAD.IADD R10, R10, 0x1, -R8 ;  /* 0x000000010a0ac824 */ /* 0x000fe200078e0a08 */
[----:B------:R-:W1:Y:S01]  /*3e7a0*/  LDCU UR4, c[0x0][0x3b0] ;  /* 0x00007600ff0477ac */ /* 0x000e620008000800 */
[----:B0-----:R-:W-:-:S02]  /*3e7b0*/  @P2 IMAD.MOV.U32 R16, RZ, RZ, R75 ;  /* 0x000000ffff102224 */ /* 0x001fc400078e004b */
[----:B------:R-:W-:Y:S01]  /*3e7c0*/  @P2 IMAD.MOV.U32 R17, RZ, RZ, R77 ;  /* 0x000000ffff112224 */ /* 0x000fe200078e004d */
[----:B------:R0:W-:Y:S04]  /*3e7d0*/  STL [R1+0x106c], R77 ;  /* 0x00106c4d01007387 */ /* 0x0001e80000100800 */
[----:B------:R3:W2:Y:S01]  /*3e7e0*/  @P2 LDG.E.U8 R19, desc[UR20][R16.64] ;  /* 0x0000001410132981 */ /* 0x0006a2000c1e1100 */
[----:B0-----:R-:W-:Y:S01]  /*3e7f0*/  IADD3 R77, P4, PT, R18, R7, RZ ;  /* 0x00000007124d7210 */ /* 0x001fe20007f9e0ff */
[----:B---3--:R-:W-:-:S03]  /*3e800*/  IMAD R16, R15, UR5, RZ ;  /* 0x000000050f107c24 */ /* 0x008fc6000f8e02ff */
[----:B------:R-:W-:Y:S01]  /*3e810*/  LEA.HI.X.SX32 R17, R18, R6, 0x1, P4 ;  /* 0x0000000612117211 */ /* 0x000fe200020f0eff */
[----:B------:R-:W-:Y:S01]  /*3e820*/  STL [R1+0x1078], R77 ;  /* 0x0010784d01007387 */ /* 0x000fe20000100800 */
[----:B------:R-:W0:Y:S01]  /*3e830*/  LDCU UR5, c[0x0][0x3b0] ;  /* 0x00007600ff0577ac */ /* 0x000e220008000800 */
[----:B-----5:R-:W-:Y:S02]  /*3e840*/  SEL R15, R20, R2, !P3 ;  /* 0x00000002140f7207 */ /* 0x020fe40005800000 */
[----:B------:R-:W-:-:S04]  /*3e850*/  IADD3 R2, P4, PT, R16, R7, RZ ;  /* 0x0000000710027210 */ /* 0x000fc80007f9e0ff */
[----:B------:R-:W-:Y:S01]  /*3e860*/  LEA.HI.X.SX32 R75, R16, R6, 0x1, P4 ;  /* 0x00000006104b7211 */ /* 0x000fe200020f0eff */
[----:B------:R-:W-:-:S05]  /*3e870*/  @P2 IMAD.MOV.U32 R16, RZ, RZ, R77 ;  /* 0x000000ffff102224 */ /* 0x000fca00078e004d */
[----:B------:R3:W5:Y:S04]  /*3e880*/  @P2 LDG.E.U8 R73, desc[UR20][R16.64] ;  /* 0x0000001410492981 */ /* 0x000768000c1e1100 */
[----:B------:R0:W-:Y:S01]  /*3e890*/  STL [R1+0x1074], R17 ;  /* 0x0010741101007387 */ /* 0x0001e20000100800 */
[----:B------:R-:W-:Y:S02]  /*3e8a0*/  PRMT R3, RZ, 0x7610, R3 ;  /* 0x00007610ff037816 */ /* 0x000fe40000000003 */
[----:B----4-:R-:W-:Y:S01]  /*3e8b0*/  SEL R18, R20, R93, !P3 ;  /* 0x0000005d14127207 */ /* 0x010fe20005800000 */
[----:B---3--:R-:W-:Y:S02]  /*3e8c0*/  @P2 IMAD.MOV.U32 R16, RZ, RZ, R2 ;  /* 0x000000ffff102224 */ /* 0x008fe400078e0002 */
[----:B0-----:R-:W-:-:S02]  /*3e8d0*/  @P2 IMAD.MOV.U32 R17, RZ, RZ, R75 ;  /* 0x000000ffff112224 */ /* 0x001fc400078e004b */
[----:B------:R-:W-:Y:S01]  /*3e8e0*/  IMAD R18, R18, UR16, RZ ;  /* 0x0000001012127c24 */ /* 0x000fe2000f8e02ff */
[C---:B------:R-:W-:Y:S02]  /*3e8f0*/  SEL R76, R20.reuse, R76, !P3 ;  /* 0x0000004c144c7207 */ /* 0x040fe40005800000 */
[----:B------:R-:W-:Y:S02]  /*3e900*/  PRMT R53, RZ, 0x7610, R53 ;  /* 0x00007610ff357816 */ /* 0x000fe40000000035 */
[----:B------:R-:W-:Y:S01]  /*3e910*/  PRMT R52, RZ, 0x7610, R52 ;  /* 0x00007610ff347816 */ /* 0x000fe20000000034 */
[----:B------:R0:W3:Y:S01]  /*3e920*/  @P2 LDG.E.U8 R3, desc[UR20][R16.64] ;  /* 0x0000001410032981 */ /* 0x0000e2000c1e1100 */
[----:B------:R-:W-:-:S03]  /*3e930*/  SEL R74, R20, R74, !P3 ;  /* 0x0000004a144a7207 */ /* 0x000fc60005800000 */
[----:B--2---:R2:W-:Y:S04]  /*3e940*/  STL [R1+0x20], R19 ;  /* 0x0000201301007387 */ /* 0x0045e80000100800 */
[----:B------:R-:W-:Y:S04]  /*3e950*/  STL [R1+0x1080], R2 ;  /* 0x0010800201007387 */ /* 0x000fe80000100800 */
[----:B------:R-:W-:Y:S01]  /*3e960*/  STL [R1+0x107c], R75 ;  /* 0x00107c4b01007387 */ /* 0x000fe20000100800 */
[----:B------:R-:W-:Y:S02]  /*3e970*/  PRMT R51, RZ, 0x7610, R51 ;  /* 0x00007610ff337816 */ /* 0x000fe40000000033 */
[C---:B------:R-:W-:Y:S01]  /*3e980*/  SEL R14, R20.reuse, R14, !P3 ;  /* 0x0000000e140e7207 */ /* 0x040fe20005800000 */
[----:B------:R-:W4:Y:S01]  /*3e990*/  LDCU UR16, c[0x0][0x3b0] ;  /* 0x00007600ff1077ac */ /* 0x000f220008000800 */
[----:B--2---:R-:W-:Y:S01]  /*3e9a0*/  IMAD R19, R15, UR7, RZ ;  /* 0x000000070f137c24 */ /* 0x004fe2000f8e02ff */
[----:B------:R-:W-:Y:S01]  /*3e9b0*/  SEL R15, R20, R5, !P3 ;  /* 0x00000005140f7207 */ /* 0x000fe20005800000 */
[----:B------:R-:W-:Y:S01]  /*3e9c0*/  IMAD R76, R76, UR5, RZ ;  /* 0x000000054c4c7c24 */ /* 0x000fe2000f8e02ff */
[----:B------:R-:W2:Y:S01]  /*3e9d0*/  LDCU UR5, c[0x0][0x3b0] ;  /* 0x00007600ff0577ac */ /* 0x000ea20008000800 */
[----:B------:R-:W0:Y:S02]  /*3e9e0*/  LDCU UR7, c[0x0][0x3b0] ;  /* 0x00007600ff0777ac */ /* 0x000e240008000800 */
[----:B-1----:R-:W-:Y:S01]  /*3e9f0*/  IMAD R15, R15, UR4, RZ ;  /* 0x000000040f0f7c24 */ /* 0x002fe2000f8e02ff */
[----:B------:R-:W1:Y:S01]  /*3ea00*/  LDCU UR4, c[0x0][0x3b0] ;  /* 0x00007600ff0477ac */ /* 0x000e620008000800 */
[----:B------:R-:W-:-:S02]  /*3ea10*/  @!P6 IMAD.MOV R11, RZ, RZ, -R11 ;  /* 0x000000ffff0be224 */ /* 0x000fc400078e0a0b */
[----:B------:R-:W-:-:S03]  /*3ea20*/  @!P0 IMAD.MOV R10, RZ, RZ, -R10 ;  /* 0x000000ffff0a8224 */ /* 0x000fc600078e0a0a */
[----:B------:R-:W-:Y:S01]  /*3ea30*/  SEL R11, R20, R11, !P3 ;  /* 0x0000000b140b7207 */ /* 0x000fe20005800000 */
[----:B--2---:R-:W-:Y:S01]  /*3ea40*/  IMAD R14, R14, UR5, RZ ;  /* 0x000000050e0e7c24 */ /* 0x004fe2000f8e02ff */
[----:B------:R-:W-:Y:S02]  /*3ea50*/  PRMT R64, RZ, 0x7610, R64 ;  /* 0x00007610ff407816 */ /* 0x000fe40000000040 */
[----:B------:R-:W-:Y:S02]  /*3ea60*/  PRMT R50, RZ, 0x7610, R50 ;  /* 0x00007610ff327816 */ /* 0x000fe40000000032 */
[----:B------:R-:W-:Y:S01]  /*3ea70*/  PRMT R49, RZ, 0x7610, R49 ;  /* 0x00007610ff317816 */ /* 0x000fe20000000031 */
[----:B-1----:R-:W-:Y:S01]  /*3ea80*/  IMAD R74, R74, UR4, RZ ;  /* 0x000000044a4a7c24 */ /* 0x002fe2000f8e02ff */
[----:B------:R-:W1:Y:S01]  /*3ea90*/  LDCU UR4, c[0x0][0x3b0] ;  /* 0x00007600ff0477ac */ /* 0x000e620008000800 */
        /* <DEDUP_REMOVED lines=28> */
[----:B------:R-:W-:Y:S01]  /*3ec60*/  PRMT R65, RZ, 0x7610, R65 ;  /* 0x00007610ff417816 */ /* 0x000fe20000000041 */
[----:B------:R-:W2:Y:S01]  /*3ec70*/  LDCU UR5, c[0x0][0x3b0] ;  /* 0x00007600ff0577ac */ /* 0x000ea20008000800 */
[----:B-----5:R5:W-:Y:S02]  /*3ec80*/  STL [R1+0x6c], R73 ;  /* 0x00006c4901007387 */ /* 0x020be40000100800 */
[----:B-----5:R-:W-:-:S04]  /*3ec90*/  IADD3 R73, P4, PT, R19, R7, RZ ;  /* 0x0000000713497210 */ /* 0x020fc80007f9e0ff */
[-C--:B0-----:R-:W-:Y:S02]  /*3eca0*/  LEA.HI.X.SX32 R16, R19, R6.reuse, 0x1, P4 ;  /* 0x0000000613107211 */ /* 0x081fe400020f0eff */
[CC--:B------:R-:W-:Y:S01]  /*3ecb0*/  IADD3 R2, P4, PT, R18.reuse, R7.reuse, RZ ;  /* 0x0000000712027210 */ /* 0x0c0fe20007f9e0ff */
[----:B------:R-:W-:Y:S04]  /*3ecc0*/  STL [R1+0x1088], R73 ;  /* 0x0010884901007387 */ /* 0x000fe80000100800 */
[----:B------:R0:W-:Y:S01]  /*3ecd0*/  STL [R1+0x1084], R16 ;  /* 0x0010841001007387 */ /* 0x0001e20000100800 */
[----:B------:R-:W-:Y:S01]  /*3ece0*/  @P2 IMAD.MOV.U32 R17, RZ, RZ, R16 ;  /* 0x000000ffff112224 */ /* 0x000fe200078e0010 */
[----:B------:R-:W-:Y:S02]  /*3ecf0*/  LEA.HI.X.SX32 R5, R18, R6, 0x1, P4 ;  /* 0x0000000612057211 */ /* 0x000fe400020f0eff */
[----:B------:R5:W-:Y:S01]  /*3ed00*/  STL [R1+0x1090], R2 ;  /* 0x0010900201007387 */ /* 0x000be20000100800 */
[----:B0-----:R-:W-:Y:S01]  /*3ed10*/  @P2 IMAD.MOV.U32 R16, RZ, RZ, R73 ;  /* 0x000000ffff102224 */ /* 0x001fe200078e0049 */
[----:B------:R-:W-:-:S04]  /*3ed20*/  IADD3 R73, P4, PT, R15, R7, RZ ;  /* 0x000000070f497210 */ /* 0x000fc80007f9e0ff */
[----:B------:R0:W2:Y:S01]  /*3ed30*/  @P2 LDG.E.U8 R53, desc[UR20][R16.64] ;  /* 0x0000001410352981 */ /* 0x0000a2000c1e1100 */
[----:B------:R-:W-:-:S03]  /*3ed40*/  LEA.HI.X.SX32 R15, R15, R6, 0x1, P4 ;  /* 0x000000060f0f7211 */ /* 0x000fc600020f0eff */
[----:B------:R1:W-:Y:S01]  /*3ed50*/  STL [R1+0x108c], R5 ;  /* 0x00108c0501007387 */ /* 0x0003e20000100800 */
[----:B0-----:R-:W-:Y:S01]  /*3ed60*/  @P2 IMAD.MOV.U32 R16, RZ, RZ, R2 ;  /* 0x000000ffff102224 */ /* 0x001fe200078e0002 */
[----:B-----5:R-:W-:Y:S01]  /*3ed70*/  IADD3 R2, P4, PT, R76, R7, RZ ;  /* 0x000000074c027210 */ /* 0x020fe20007f9e0ff */
[----:B------:R-:W-:-:S03]  /*3ed80*/  @P2 IMAD.MOV.U32 R17, RZ, RZ, R5 ;  /* 0x000000ffff112224 */ /* 0x000fc600078e0005 */
[----:B-1----:R-:W-:Y:S02]  /*3ed90*/  LEA.HI.X.SX32 R5, R76, R6, 0x1, P4 ;  /* 0x000000064c057211 */ /* 0x002fe400020f0eff */
[----:B------:R-:W-:Y:S01]  /*3eda0*/  ISETP.GT.U32.AND P4, PT, R8, R12, PT ;  /* 0x0000000c0800720c */ /* 0x000fe20003f84070 */
[----:B------:R0:W5:Y:S04]  /*3edb0*/  @P2 LDG.E.U8 R52, desc[UR20][R16.64] ;  /* 0x0000001410342981 */ /* 0x000168000c1e1100 */
[----:B------:R-:W-:Y:S04]  /*3edc0*/  STL [R1+0x1098], R73 ;  /* 0x0010984901007387 */ /* 0x000fe80000100800 */
[----:B------:R-:W-:Y:S04]  /*3edd0*/  STL [R1+0x1094], R15 ;  /* 0x0010940f01007387 */ /* 0x000fe80000100800 */
[----:B------:R-:W-:Y:S04]  /*3ede0*/  STL [R1+0x10a0], R2 ;  /* 0x0010a00201007387 */ /* 0x000fe80000100800 */
[----:B------:R1:W-:Y:S01]  /*3edf0*/  STL [R1+0x109c], R5 ;  /* 0x00109c0501007387 */ /* 0x0003e20000100800 */
[----:B0-----:R-:W-:-:S02]  /*3ee00*/  @P2 IMAD.MOV.U32 R16, RZ, RZ, R73 ;  /* 0x000000ffff102224 */ /* 0x001fc400078e0049 */
[----:B------:R-:W-:Y:S02]  /*3ee10*/  @P2 IMAD.MOV.U32 R17, RZ, RZ, R15 ;  /* 0x000000ffff112224 */ /* 0x000fe400078e000f */
[----:B------:R-:W-:-:S03]  /*3ee20*/  @!P4 IMAD.IADD R12, R12, 0x1, -R8 ;  /* 0x000000010c0cc824 */ /* 0x000fc600078e0a08 */
[----:B------:R0:W2:Y:S02]  /*3ee30*/  @P2 LDG.E.U8 R51, desc[UR20][R16.64] ;  /* 0x0000001410332981 */ /* 0x0000a4000c1e1100 */
[----:B------:R-:W-:Y:S01]  /*3ee40*/  ISETP.GT.U32.AND P0, PT, R8, R12, PT ;  /* 0x0000000c0800720c */ /* 0x000fe20003f04070 */
[----:B0-----:R-:W-:Y:S01]  /*3ee50*/  @P2 IMAD.MOV.U32 R17, RZ, RZ, R5 ;  /* 0x000000ffff112224 */ /* 0x001fe200078e0005 */
[-C--:B-1----:R-:W-:Y:S01]  /*3ee60*/  IADD3 R5, P4, PT, R74, R7.reuse, RZ ;  /* 0x000000074a057210 */ /* 0x082fe20007f9e0ff */
[----:B------:R-:W-:Y:S01]  /*3ee70*/  @P2 IMAD.MOV.U32 R16, RZ, RZ, R2 ;  /* 0x000000ffff102224 */ /* 0x000fe200078e0002 */
[----:B------:R-:W-:Y:S02]  /*3ee80*/  IADD3 R2, P6, PT, R14, R7, RZ ;  /* 0x000000070e027210 */ /* 0x000fe40007fde0ff */
[-C--:B------:R-:W-:Y:S01]  /*3ee90*/  LEA.HI.X.SX32 R75, R74, R6.reuse, 0x1, P4 ;  /* 0x000000064a4b7211 */ /* 0x080fe200020f0eff */
[----:B------:R-:W-:Y:S01]  /*3eea0*/  IMAD R15, R11, UR7, RZ ;  /* 0x000000070b0f7c24 */ /* 0x000fe2000f8e02ff */
[----:B------:R-:W-:-:S02]  /*3eeb0*/  LEA.HI.X.SX32 R73, R14, R6, 0x1, P6 ;  /* 0x000000060e497211 */ /* 0x000fc400030f0eff */
[----:B------:R-:W-:Y:S01]  /*3eec0*/  SEL R14, R20, R10, !P3 ;  /* 0x0000000a140e7207 */ /* 0x000fe20005800000 */
[----:B------:R-:W-:Y:S02]  /*3eed0*/  @P2 IMAD.MOV.U32 R10, RZ, RZ, R5 ;  /* 0x000000ffff0a2224 */ /* 0x000fe400078e0005 */
[----:B------:R-:W-:Y:S01]  /*3eee0*/  @P2 IMAD.MOV.U32 R11, RZ, RZ, R75 ;  /* 0x000000ffff0b2224 */ /* 0x000fe200078e004b */
[----:B------:R0:W-:Y:S01]  /*3eef0*/  STL [R1+0x10a8], R5 ;  /* 0x0010a80501007387 */ /* 0x0001e20000100800 */
[----:B------:R-:W-:Y:S02]  /*3ef00*/  @!P0 IMAD.IADD R12, R12, 0x1, -R8 ;  /* 0x000000010c0c8824 */ /* 0x000fe400078e0a08 */
[----:B----4-:R-:W-:Y:S01]  /*3ef10*/  IMAD R14, R14, UR16, RZ ;  /* 0x000000100e0e7c24 */ /* 0x010fe2000f8e02ff */
[----:B------:R-:W-:Y:S01]  /*3ef20*/  PRMT R18, RZ, 0x7610, R18 ;  /* 0x00007610ff127816 */ /* 0x000fe20000000012 */
[----:B------:R1:W4:Y:S04]  /*3ef30*/  @P2 LDG.E.U8 R64, desc[UR20][R10.64] ;  /* 0x000000140a402981 */ /* 0x000328000c1e1100 */
[----:B------:R1:W-:Y:S04]  /*3ef40*/  STL [R1+0x10b0], R2 ;  /* 0x0010b00201007387 */ /* 0x0003e80000100800 */
[----:B------:R-:W-:Y:S01]  /*3ef50*/  STL [R1+0x10a4], R75 ;  /* 0x0010a44b01007387 */ /* 0x000fe20000100800 */
[----:B------:R-:W-:-:S03]  /*3ef60*/  PRMT R19, RZ, 0x7610, R19 ;  /* 0x00007610ff137816 */ /* 0x000fc60000000013 */
[----:B------:R-:W2:Y:S01]  /*3ef70*/  @P2 LDG.E.U8 R65, desc[UR20][R16.64] ;  /* 0x0000001410412981 */ /* 0x000ea2000c1e1100 */
[CC--:B0-----:R-:W-:Y:S01]  /*3ef80*/  IADD3 R5, P4, PT, R15.reuse, R7.reuse, RZ ;  /* 0x000000070f057210 */ /* 0x0c1fe20007f9e0ff */
[----:B-1----:R-:W-:Y:S02]  /*3ef90*/  @P2 IMAD.MOV.U32 R10, RZ, RZ, R2 ;  /* 0x000000ffff0a2224 */ /* 0x002fe400078e0002 */
[----:B------:R-:W-:Y:S01]  /*3efa0*/  @P2 IMAD.MOV.U32 R11, RZ, RZ, R73 ;  /* 0x000000ffff0b2224 */ /* 0x000fe200078e0049 */
[C---:B------:R-:W-:Y:S01]  /*3efb0*/  IADD3 R2, P0, PT, R14.reuse, R7, RZ ;  /* 0x000000070e027210 */ /* 0x040fe20007f1e0ff */
[----:B------:R-:W-:Y:S04]  /*3efc0*/  STL [R1+0x10ac], R73 ;  /* 0x0010ac4901007387 */ /* 0x000fe80000100800 */
[----:B------:R0:W2:Y:S04]  /*3efd0*/  @P2 LDG.E.U8 R50, desc[UR20][R10.64] ;  /* 0x000000140a322981 */ /* 0x0000a8000c1e1100 */
[----:B------:R1:W-:Y:S01]  /*3efe0*/  STL [R1+0x10b8], R5 ;  /* 0x0010b80501007387 */ /* 0x0003e20000100800 */
[-C--:B------:R-:W-:Y:S01]  /*3eff0*/  LEA.HI.X.SX32 R15, R15, R6.reuse, 0x1, P4 ;  /* 0x000000060f0f7211 */ /* 0x080fe200020f0eff */
[----:B0-----:R-:W-:Y:S01]  /*3f000*/  @P2 IMAD.MOV.U32 R10, RZ, RZ, R5 ;  /* 0x000000ffff0a2224 */ /* 0x001fe200078e0005 */
[----:B-1----:R-:W-:-:S02]  /*3f010*/  LEA.HI.X.SX32 R5, R14, R6, 0x1, P0 ;  /* 0x000000060e057211 */ /* 0x002fc400000f0eff */
[----:B------:R-:W-:Y:S01]  /*3f020*/  ISETP.GT.U32.AND P0, PT, R8, R13, PT ;  /* 0x0000000d0800720c */ /* 0x000fe20003f04070 */
[----:B------:R-:W-:Y:S02]  /*3f030*/  @P2 IMAD.MOV.U32 R11, RZ, RZ, R15 ;  /* 0x000000ffff0b2224 */ /* 0x000fe400078e000f */
[----:B------:R-:W-:Y:S01]  /*3f040*/  @!P5 IMAD.MOV R12, RZ, RZ, -R12 ;  /* 0x000000ffff0cd224 */ /* 0x000fe200078e0a0c */
[----:B------:R0:W-:Y:S04]  /*3f050*/  STL [R1+0x10b4], R15 ;  /* 0x0010b40f01007387 */ /* 0x0001e80000100800 */
[----:B------:R1:W2:Y:S01]  /*3f060*/  @P2 LDG.E.U8 R49, desc[UR20][R10.64] ;  /* 0x000000140a312981 */ /* 0x0002a2000c1e1100 */
[----:B------:R-:W-:Y:S01]  /*3f070*/  @P2 IMAD.MOV.U32 R14, RZ, RZ, R2 ;  /* 0x000000ffff0e2224 */ /* 0x000fe200078e0002 */
[----:B------:R-:W-:Y:S01]  /*3f080*/  SEL R12, R20, R12, !P3 ;  /* 0x0000000c140c7207 */ /* 0x000fe20005800000 */
[----:B-1----:R-:W-:-:S02]  /*3f090*/  VIADD R11, R0, 0x1d6 ;  /* 0x000001d6000b7836 */ /* 0x002fc40000000000 */
[----:B0-----:R-:W-:Y:S02]  /*3f0a0*/  @P2 IMAD.MOV.U32 R15, RZ, RZ, R5 ;  /* 0x000000ffff0f2224 */ /* 0x001fe400078e0005 */
[----:B------:R-:W-:Y:S01]  /*3f0b0*/  @!P0 IMAD.IADD R13, R13, 0x1, -R8 ;  /* 0x000000010d0d8824 */ /* 0x000fe200078e0a08 */
[----:B------:R-:W-:Y:S02]  /*3f0c0*/  IABS R10, R11 ;  /* 0x0000000b000a7213 */ /* 0x000fe40000000000 */
[----:B------:R0:W2:Y:S02]  /*3f0d0*/  @P2 LDG.E.U8 R48, desc[UR20][R14.64] ;  /* 0x000000140e302981 */ /* 0x0000a4000c1e1100 */
[----:B------:R-:W-:Y:S02]  /*3f0e0*/  ISETP.GT.U32.AND P5, PT, R8, R13, PT ;  /* 0x0000000d0800720c */ /* 0x000fe40003fa4070 */
[----:B------:R-:W-:Y:S04]  /*3f0f0*/  STL [R1+0x10c0], R2 ;  /* 0x0010c00201007387 */ /* 0x000fe80000100800 */
[----:B------:R1:W-:Y:S01]  /*3f100*/  STL [R1+0x10bc], R5 ;  /* 0x0010bc0501007387 */ /* 0x0003e20000100800 */
[----:B0-----:R-:W-:-:S02]  /*3f110*/  IMAD R14, R12, UR4, RZ ;  /* 0x000000040c0e7c24 */ /* 0x001fc4000f8e02ff */
[----:B------:R-:W-:-:S04]  /*3f120*/  IMAD.HI.U32 R12, R9, R10, RZ ;  /* 0x0000000a090c7227 */ /* 0x000fc800078e00ff */
[----:B-1----:R-:W-:Y:S01]  /*3f130*/  VIADD R5, R0, 0x1d5 ;  /* 0x000001d500057836 */ /* 0x002fe20000000000 */
[----:B------:R-:W0:Y:S01]  /*3f140*/  LDCU UR4, c[0x0][0x3b0] ;  /* 0x00007600ff0477ac */ /* 0x000e220008000800 */
[----:B------:R-:W-:-:S03]  /*3f150*/  IMAD.MOV R12, RZ, RZ, -R12 ;  /* 0x000000ffff0c7224 */ /* 0x000fc600078e0a0c */
[----:B------:R-:W-:Y:S01]  /*3f160*/  ISETP.GE.AND P4, PT, R5, RZ, PT ;  /* 0x000000ff0500720c */ /* 0x000fe20003f86270 */
[----:B------:R-:W-:Y:S02]  /*3f170*/  IMAD R10, R8, R12, R10 ;  /* 0x0000000c080a7224 */ /* 0x000fe400078e020a */
[----:B------:R-:W-:Y:S01]  /*3f180*/  @!P5 IMAD.IADD R13, R13, 0x1, -R8 ;  /* 0x000000010d0dd824 */ /* 0x000fe200078e0a08 */
[----:B------:R-:W-:Y:S02]  /*3f190*/  IADD3 R2, P0, PT, R14, R7, RZ ;  /* 0x000000070e027210 */ /* 0x000fe40007f1e0ff */
[----:B------:R-:W-:Y:S02]  /*3f1a0*/  ISETP.GT.U32.AND P5, PT, R8, R10, PT ;  /* 0x0000000a0800720c */ /* 0x000fe40003fa4070 */
[----:B------:R-:W-:Y:S01]  /*3f1b0*/  LEA.HI.X.SX32 R5, R14, R6, 0x1, P0 ;  /* 0x000000060e057211 */ /* 0x000fe200000f0eff */
[----:B------:R-:W-:-:S04]  /*3f1c0*/  VIADD R12, R0, 0x1d7 ;  /* 0x000001d7000c7836 */ /* 0x000fc80000000000 */
[----:B------:R-:W-:Y:S02]  /*3f1d0*/  @!P4 IMAD.MOV R13, RZ, RZ, -R13 ;  /* 0x000000ffff0dc224 */ /* 0x000fe400078e0a0d */
[----:B------:R-:W-:Y:S02]  /*3f1e0*/  @P2 IMAD.MOV.U32 R14, RZ, RZ, R2 ;  /* 0x000000ffff0e2224 */ /* 0x000fe400078e0002 */
[----:B------:R-:W-:Y:S01]  /*3f1f0*/  @P2 IMAD.MOV.U32 R15, RZ, RZ, R5 ;  /* 0x000000ffff0f2224 */ /* 0x000fe200078e0005 */
[----:B------:R-:W-:Y:S02]  /*3f200*/  ISETP.GE.AND P0, PT, R11, RZ, PT ;  /* 0x000000ff0b00720c */ /* 0x000fe40003f06270 */
[----:B------:R-:W-:Y:S02]  /*3f210*/  IABS R11, R12 ;  /* 0x0000000c000b7213 */ /* 0x000fe40000000000 */
[----:B------:R-:W-:Y:S01]  /*3f220*/  SEL R13, R20, R13, !P3 ;  /* 0x0000000d140d7207 */ /* 0x000fe20005800000 */
[----:B------:R-:W-:Y:S01]  /*3f230*/  @!P5 IMAD.IADD R10, R10, 0x1, -R8 ;  /* 0x000000010a0ad824 */ /* 0x000fe200078e0a08 */
[----:B------:R0:W2:Y:S04]  /*3f240*/  @P2 LDG.E.U8 R47, desc[UR20][R14.64] ;  /* 0x000000140e2f2981 */ /* 0x0000a8000c1e1100 */
[----:B------:R-:W-:Y:S01]  /*3f250*/  ISETP.GT.U32.AND P5, PT, R8, R10, PT ;  /* 0x0000000a0800720c */ /* 0x000fe20003fa4070 */
[----:B0-----:R-:W-:-:S02]  /*3f260*/  IMAD R14, R13, UR4, RZ ;  /* 0x000000040d0e7c24 */ /* 0x001fc4000f8e02ff */
[----:B------:R-:W-:Y:S01]  /*3f270*/  IMAD.HI.U32 R13, R9, R11, RZ ;  /* 0x0000000b090d7227 */ /* 0x000fe200078e00ff */
[----:B------:R0:W-:Y:S01]  /*3f280*/  STL [R1+0x10c8], R2 ;  /* 0x0010c80201007387 */ /* 0x0001e20000100800 */
[----:B------:R-:W1:Y:S02]  /*3f290*/  LDCU UR4, c[0x0][0x3b0] ;  /* 0x00007600ff0477ac */ /* 0x000e640008000800 */
[----:B------:R-:W-:-:S04]  /*3f2a0*/  IMAD.MOV R13, RZ, RZ, -R13 ;  /* 0x000000ffff0d7224 */ /* 0x000fc800078e0a0d */
[----:B------:R-:W-:Y:S02]  /*3f2b0*/  IMAD R11, R8, R13, R11 ;  /* 0x0000000d080b7224 */ /* 0x000fe400078e020b */
[----:B------:R-:W-:Y:S01]  /*3f2c0*/  @!P5 IMAD.IADD R10, R10, 0x1, -R8 ;  /* 0x000000010a0ad824 */ /* 0x000fe200078e0a08 */
[----:B0-----:R-:W-:Y:S02]  /*3f2d0*/  IADD3 R2, P4, PT, R14, R7, RZ ;  /* 0x000000070e027210 */ /* 0x001fe40007f9e0ff */
[----:B------:R-:W-:Y:S01]  /*3f2e0*/  ISETP.GT.U32.AND P5, PT, R8, R11, PT ;  /* 0x0000000b0800720c */ /* 0x000fe20003fa4070 */
[----:B------:R0:W-:Y:S01]  /*3f2f0*/  STL [R1+0x10c4], R5 ;  /* 0x0010c40501007387 */ /* 0x0001e20000100800 */
[----:B------:R-:W-:Y:S01]  /*3f300*/  @!P0 IMAD.MOV R10, RZ, RZ, -R10 ;  /* 0x000000ffff0a8224 */ /* 0x000fe200078e0a0a */
[----:B0-----:R-:W-:Y:S02]  /*3f310*/  LEA.HI.X.SX32 R5, R14, R6, 0x1, P4 ;  /* 0x000000060e057211 */ /* 0x001fe400020f0eff */
[----:B------:R-:W-:Y:S01]  /*3f320*/  ISETP.GE.AND P4, PT, R12, RZ, PT ;  /* 0x000000ff0c00720c */ /* 0x000fe20003f86270 */
[----:B------:R-:W-:-:S02]  /*3f330*/  VIADD R12, R0, 0x1da ;  /* 0x000001da000c7836 */ /* 0x000fc40000000000 */
[----:B------:R-:W-:Y:S02]  /*3f340*/  @P2 IMAD.MOV.U32 R14, RZ, RZ, R2 ;  /* 0x000000ffff0e2224 */ /* 0x000fe400078e0002 */
[----:B------:R-:W-:Y:S01]  /*3f350*/  @P2 IMAD.MOV.U32 R15, RZ, RZ, R5 ;  /* 0x000000ffff0f2224 */ /* 0x000fe200078e0005 */
[----:B------:R-:W-:Y:S02]  /*3f360*/  IABS R13, R12 ;  /* 0x0000000c000d7213 */ /* 0x000fe40000000000 */
[----:B------:R-:W-:Y:S02]  /*3f370*/  @!P5 IMAD.IADD R11, R11, 0x1, -R8 ;  /* 0x000000010b0bd824 */ /* 0x000fe400078e0a08 */
[----:B------:R0:W2:Y:S03]  /*3f380*/  @P2 LDG.E.U8 R46, desc[UR20][R14.64] ;  /* 0x000000140e2e2981 */ /* 0x0000a6000c1e1100 */
[----:B------:R-:W-:-:S02]  /*3f390*/  ISETP.GT.U32.AND P5, PT, R8, R11, PT ;  /* 0x0000000b0800720c */ /* 0x000fc40003fa4070 */
[----:B0-----:R-:W-:Y:S01]  /*3f3a0*/  SEL R14, R20, R10, !P3 ;  /* 0x0000000a140e7207 */ /* 0x001fe20005800000 */
[----:B------:R-:W-:-:S04]  /*3f3b0*/  IMAD.MOV.U32 R10, RZ, RZ, R13 ;  /* 0x000000ffff0a7224 */ /* 0x000fc800078e000d */
[----:B------:R-:W-:-:S04]  /*3f3c0*/  IMAD.HI.U32 R13, R9, R10, RZ ;  /* 0x0000000a090d7227 */ /* 0x000fc800078e00ff */
[----:B-1----:R-:W-:Y:S01]  /*3f3d0*/  IMAD R14, R14, UR4, RZ ;  /* 0x000000040e0e7c24 */ /* 0x002fe2000f8e02ff */
[----:B------:R0:W-:Y:S01]  /*3f3e0*/  STL [R1+0x10d0], R2 ;  /* 0x0010d00201007387 */ /* 0x0001e20000100800 */
[----:B------:R-:W-:Y:S02]  /*3f3f0*/  IMAD.MOV R13, RZ, RZ, -R13 ;  /* 0x000000ffff0d7224 */ /* 0x000fe400078e0a0d */
[----:B------:R-:W-:Y:S01]  /*3f400*/  @!P5 IMAD.IADD R11, R11, 0x1, -R8 ;  /* 0x000000010b0bd824 */ /* 0x000fe200078e0a08 */
[----:B------:R-:W1:Y:S01]  /*3f410*/  LDCU UR4, c[0x0][0x3b0] ;  /* 0x00007600ff0477ac */ /* 0x000e620008000800 */
[----:B------:R-:W-:Y:S01]  /*3f420*/  IMAD R10, R8, R13, R10 ;  /* 0x0000000d080a7224 */ /* 0x000fe200078e020a */
[----:B------:R3:W-:Y:S01]  /*3f430*/  STL [R1+0x10cc], R5 ;  /* 0x0010cc0501007387 */ /* 0x0007e20000100800 */
[----:B0-----:R-:W-:-:S03]  /*3f440*/  IADD3 R2, P0, PT, R14, R7, RZ ;  /* 0x000000070e027210 */ /* 0x001fc60007f1e0ff */
[----:B------:R-:W-:Y:S02]  /*3f450*/  ISETP.GT.U32.AND P5, PT, R8, R10, PT ;  /* 0x0000000a0800720c */ /* 0x000fe40003fa4070 */
[----:B---3--:R-:W-:Y:S02]  /*3f460*/  LEA.HI.X.SX32 R5, R14, R6, 0x1, P0 ;  /* 0x000000060e057211 */ /* 0x008fe400000f0eff */
[----:B------:R-:W-:Y:S01]  /*3f470*/  ISETP.GE.AND P0, PT, R12, RZ, PT ;  /* 0x000000ff0c00720c */ /* 0x000fe20003f06270 */
[----:B------:R-:W-:Y:S02]  /*3f480*/  VIADD R12, R0, 0x1db ;  /* 0x000001db000c7836 */ /* 0x000fe40000000000 */
[----:B------:R-:W-:Y:S02]  /*3f490*/  @P2 IMAD.MOV.U32 R14, RZ, RZ, R2 ;  /* 0x000000ffff0e2224 */ /* 0x000fe400078e0002 */
[----:B------:R-:W-:Y:S02]  /*3f4a0*/  @!P4 IMAD.MOV R11, RZ, RZ, -R11 ;  /* 0x000000ffff0bc224 */ /* 0x000fe400078e0a0b */
[----:B------:R-:W-:Y:S01]  /*3f4b0*/  @P2 IMAD.MOV.U32 R15, RZ, RZ, R5 ;  /* 0x000000ffff0f2224 */ /* 0x000fe200078e0005 */
[----:B------:R-:W-:Y:S01]  /*3f4c0*/  IABS R13, R12 ;  /* 0x0000000c000d7213 */ /* 0x000fe20000000000 */
[----:B------:R-:W-:-:S03]  /*3f4d0*/  @!P5 IMAD.IADD R10, R10, 0x1, -R8 ;  /* 0x000000010a0ad824 */ /* 0x000fc600078e0a08 */
[----:B------:R0:W3:Y:S02]  /*3f4e0*/  @P2 LDG.E.U8 R45, desc[UR20][R14.64] ;  /* 0x000000140e2d2981 */ /* 0x0000e4000c1e1100 */
[----:B------:R-:W-:Y:S02]  /*3f4f0*/  ISETP.GT.U32.AND P5, PT, R8, R10, PT ;  /* 0x0000000a0800720c */ /* 0x000fe40003fa4070 */
        /* <DEDUP_REMOVED lines=9> */
[----:B------:R0:W-:Y:S02]  /*3f590*/  STL [R1+0x10d4], R5 ;  /* 0x0010d40501007387 */ /* 0x0001e40000100800 */
[----:B0-----:R-:W-:Y:S02]  /*3f5a0*/  IADD3 R2, P4, PT, R14, R7, RZ ;  /* 0x000000070e027210 */ /* 0x001fe40007f9e0ff */
[----:B------:R-:W-:-:S02]  /*3f5b0*/  ISETP.GT.U32.AND P5, PT, R8, R11, PT ;  /* 0x0000000b0800720c */ /* 0x000fc40003fa4070 */
[----:B------:R-:W-:Y:S02]  /*3f5c0*/  LEA.HI.X.SX32 R5, R14, R6, 0x1, P4 ;  /* 0x000000060e057211 */ /* 0x000fe400020f0eff */
[----:B------:R-:W-:Y:S01]  /*3f5d0*/  ISETP.GE.AND P4, PT, R12, RZ, PT ;  /* 0x000000ff0c00720c */ /* 0x000fe20003f86270 */
[----:B------:R-:W-:Y:S02]  /*3f5e0*/  VIADD R12, R0, 0x1dc ;  /* 0x000001dc000c7836 */ /* 0x000fe40000000000 */
[----:B------:R-:W-:Y:S02]  /*3f5f0*/  @P2 IMAD.MOV.U32 R14, RZ, RZ, R2 ;  /* 0x000000ffff0e2224 */ /* 0x000fe400078e0002 */
[----:B------:R-:W-:Y:S02]  /*3f600*/  @!P0 IMAD.MOV R10, RZ, RZ, -R10 ;  /* 0x000000ffff0a8224 */ /* 0x000fe400078e0a0a */
[----:B------:R-:W-:Y:S01]  /*3f610*/  @P2 IMAD.MOV.U32 R15, RZ, RZ, R5 ;  /* 0x000000ffff0f2224 */ /* 0x000fe200078e0005 */
[----:B------:R-:W-:Y:S01]  /*3f620*/  IABS R13, R12 ;  /* 0x0000000c000d7213 */ /* 0x000fe20000000000 */
[----:B------:R-:W-:-:S03]  /*3f630*/  @!P5 IMAD.IADD R11, R11, 0x1, -R8 ;  /* 0x000000010b0bd824 */ /* 0x000fc600078e0a08 */
[----:B------:R0:W2:Y:S02]  /*3f640*/  @P2 LDG.E.U8 R44, desc[UR20][R14.64] ;  /* 0x000000140e2c2981 */ /* 0x0000a4000c1e1100 */
        /* <DEDUP_REMOVED lines=13> */
[----:B-----5:R-:W-:Y:S02]  /*3f720*/  LEA.HI.X.SX32 R5, R14, R6, 0x1, P0 ;  /* 0x000000060e057211 */ /* 0x020fe400000f0eff */
[----:B------:R-:W-:Y:S01]  /*3f730*/  ISETP.GE.AND P0, PT, R12, RZ, PT ;  /* 0x000000ff0c00720c */ /* 0x000fe20003f06270 */
[----:B------:R-:W-:Y:S02]  /*3f740*/  VIADD R12, R0, 0x1dd ;  /* 0x000001dd000c7836 */ /* 0x000fe40000000000 */
[----:B------:R-:W-:Y:S02]  /*3f750*/  @P2 IMAD.MOV.U32 R14, RZ, RZ, R2 ;  /* 0x000000ffff0e2224 */ /* 0x000fe400078e0002 */
[----:B------:R-:W-:Y:S02]  /*3f760*/  @!P4 IMAD.MOV R11, RZ, RZ, -R11 ;  /* 0x000000ffff0bc224 */ /* 0x000fe400078e0a0b */
[----:B------:R-:W-:Y:S01]  /*3f770*/  @P2 IMAD.MOV.U32 R15, RZ, RZ, R5 ;  /* 0x000000ffff0f2224 */ /* 0x000fe200078e0005 */
[----:B------:R-:W-:Y:S01]  /*3f780*/  IABS R13, R12 ;  /* 0x0000000c000d7213 */ /* 0x000fe20000000000 */
[----:B------:R-:W-:-:S03]  /*3f790*/  @!P5 IMAD.IADD R10, R10, 0x1, -R8 ;  /* 0x000000010a0ad824 */ /* 0x000fc600078e0a08 */
[----:B------:R0:W5:Y:S02]  /*3f7a0*/  @P2 LDG.E.U8 R43, desc[UR20][R14.64] ;  /* 0x000000140e2b2981 */ /* 0x000164000c1e1100 */
        /* <DEDUP_REMOVED lines=13> */
[----:B----4-:R-:W-:Y:S02]  /*3f880*/  LEA.HI.X.SX32 R5, R14, R6, 0x1, P4 ;  /* 0x000000060e057211 */ /* 0x010fe400020f0eff */
[----:B------:R-:W-:Y:S01]  /*3f890*/  ISETP.GE.AND P4, PT, R12, RZ, PT ;  /* 0x000000ff0c00720c */ /* 0x000fe20003f86270 */
[----:B------:R-:W-:Y:S02]  /*3f8a0*/  VIADD R12, R0, 0x1de ;  /* 0x000001de000c7836 */ /* 0x000fe40000000000 */
[----:B------:R-:W-:Y:S02]  /*3f8b0*/  @P2 IMAD.MOV.U32 R14, RZ, RZ, R2 ;  /* 0x000000ffff0e2224 */ /* 0x000fe400078e0002 */
[----:B------:R-:W-:Y:S02]  /*3f8c0*/  @!P0 IMAD.MOV R10, RZ, RZ, -R10 ;  /* 0x000000ffff0a8224 */ /* 0x000fe400078e0a0a */
[----:B------:R-:W-:Y:S01]  /*3f8d0*/  @P2 IMAD.MOV.U32 R15, RZ, RZ, R5 ;  /* 0x000000ffff0f2224 */ /* 0x000fe200078e0005 */
[----:B------:R-:W-:Y:S01]  /*3f8e0*/  IABS R13, R12 ;  /* 0x0000000c000d7213 */ /* 0x000fe20000000000 */
[----:B------:R-:W-:-:S03]  /*3f8f0*/  @!P5 IMAD.IADD R11, R11, 0x1, -R8 ;  /* 0x000000010b0bd824 */ /* 0x000fc600078e0a08 */
[----:B------:R0:W4:Y:S02]  /*3f900*/  @P2 LDG.E.U8 R42, desc[UR20][R14.64] ;  /* 0x000000140e2a2981 */ /* 0x000124000c1e1100 */
        /* <DEDUP_REMOVED lines=444> */
[----:B------:R-:W-:Y:S02]  /*414d0*/  IMAD.MOV R13, RZ, RZ, -R13 ;  /* 0x000000ffff0d7224 */ /* 0x000fe400078e0a0d */
[----:B-1----:R-:W-:Y:S02]  /*414e0*/  IMAD R14, R14, UR4, RZ ;  /* 0x000000040e0e7c24 */ /* 0x002fe4000f8e02ff */
[----:B------:R-:W-:Y:S01]  /*414f0*/  @!P5 IMAD.IADD R11, R11, 0x1, -R8 ;  /* 0x000000010b0bd824 */ /* 0x000fe200078e0a08 */
[----:B------:R0:W-:Y:S01]  /*41500*/  STL [R1+0x11a0], R2 ;  /* 0x0011a00201007387 */ /* 0x0001e20000100800 */
[----:B------:R-:W-:-:S03]  /*41510*/  IMAD R10, R8, R13, R10 ;  /* 0x0000000d080a7224 */ /* 0x000fc600078e020a */
[----:B------:R1:W-:Y:S01]  /*41520*/  STL [R1+0x119c], R5 ;  /* 0x00119c0501007387 */ /* 0x0003e20000100800 */
[----:B------:R-:W4:Y:S01]  /*41530*/  LDCU UR4, c[0x0][0x3b0] ;  /* 0x00007600ff0477ac */ /* 0x000f220008000800 */
[----:B------:R-:W-:Y:S02]  /*41540*/  ISETP.GT.U32.AND P5, PT, R8, R10, PT ;  /* 0x0000000a0800720c */ /* 0x000fe40003fa4070 */
[----:B0-----:R-:W-:-:S04]  /*41550*/  IADD3 R2, P0, PT, R14, R7, RZ ;  /* 0x000000070e027210 */ /* 0x001fc80007f1e0ff */
[----:B-1----:R-:W-:Y:S02]  /*41560*/  LEA.HI.X.SX32 R5, R14, R6, 0x1, P0 ;  /* 0x000000060e057211 */ /* 0x002fe400000f0eff */
[----:B------:R-:W-:Y:S01]  /*41570*/  ISETP.GE.AND P0, PT, R12, RZ, PT ;  /* 0x000000ff0c00720c */ /* 0x000fe20003f06270 */
[----:B------:R-:W-:Y:S02]  /*41580*/  VIADD R12, R0, 0x1fc ;  /* 0x000001fc000c7836 */ /* 0x000fe40000000000 */
[----:B------:R-:W-:Y:S02]  /*41590*/  @P2 IMAD.MOV.U32 R14, RZ, RZ, R2 ;  /* 0x000000ffff0e2224 */ /* 0x000fe400078e0002 */
[----:B------:R-:W-:Y:S02]  /*415a0*/  @!P4 IMAD.MOV R11, RZ, RZ, -R11 ;  /* 0x000000ffff0bc224 */ /* 0x000fe400078e0a0b */
[----:B------:R-:W-:Y:S02]  /*415b0*/  @P2 IMAD.MOV.U32 R15, RZ, RZ, R5 ;  /* 0x000000ffff0f2224 */ /* 0x000fe400078e0005 */
[----:B------:R-:W-:Y:S01]  /*415c0*/  @!P5 IMAD.IADD R10, R10, 0x1, -R8 ;  /* 0x000000010a0ad824 */ /* 0x000fe200078e0a08 */
[----:B------:R-:W-:-:S02]  /*415d0*/  IABS R13, R12 ;  /* 0x0000000c000d7213 */ /* 0x000fc40000000000 */
[----:B------:R0:W3:Y:S02]  /*415e0*/  @P2 LDG.E.U8 R21, desc[UR20][R14.64] ;  /* 0x000000140e152981 */ /* 0x0000e4000c1e1100 */
[----:B------:R-:W-:Y:S02]  /*415f0*/  ISETP.GT.U32.AND P4, PT, R8, R10, PT ;  /* 0x0000000a0800720c */ /* 0x000fe40003f84070 */
[----:B0-----:R-:W-:Y:S01]  /*41600*/  SEL R14, R20, R11, !P3 ;  /* 0x0000000b140e7207 */ /* 0x001fe20005800000 */
[----:B------:R-:W-:-:S04]  /*41610*/  IMAD.MOV.U32 R11, RZ, RZ, R13 ;  /* 0x000000ffff0b7224 */ /* 0x000fc800078e000d */
[----:B------:R-:W-:-:S04]  /*41620*/  IMAD.HI.U32 R13, R9, R11, RZ ;  /* 0x0000000b090d7227 */ /* 0x000fc800078e00ff */
[----:B----4-:R-:W-:Y:S01]  /*41630*/  IMAD R14, R14, UR4, RZ ;  /* 0x000000040e0e7c24 */ /* 0x010fe2000f8e02ff */
[----:B------:R-:W0:Y:S01]  /*41640*/  LDCU UR4, c[0x0][0x3b0] ;  /* 0x00007600ff0477ac */ /* 0x000e220008000800 */
[----:B------:R-:W-:Y:S02]  /*41650*/  IMAD.MOV R13, RZ, RZ, -R13 ;  /* 0x000000ffff0d7224 */ /* 0x000fe400078e0a0d */
[----:B------:R-:W-:Y:S02]  /*41660*/  @!P4 IMAD.IADD R10, R10, 0x1, -R8 ;  /* 0x000000010a0ac824 */ /* 0x000fe400078e0a08 */
[----:B------:R-:W-:Y:S02]  /*41670*/  IMAD R11, R8, R13, R11 ;  /* 0x0000000d080b7224 */ /* 0x000fe400078e020b */
[----:B------:R-:W-:-:S03]  /*41680*/  @!P0 IMAD.MOV R10, RZ, RZ, -R10 ;  /* 0x000000ffff0a8224 */ /* 0x000fc600078e0a0a */
[----:B------:R-:W-:Y:S02]  /*41690*/  ISETP.GT.U32.AND P4, PT, R8, R11, PT ;  /* 0x0000000b0800720c */ /* 0x000fe40003f84070 */
[----:B------:R-:W-:Y:S01]  /*416a0*/  SEL R10, R20, R10, !P3 ;  /* 0x0000000a140a7207 */ /* 0x000fe20005800000 */
[----:B------:R1:W-:Y:S04]  /*416b0*/  STL [R1+0x1190], R2 ;  /* 0x0011900201007387 */ /* 0x0003e80000100800 */
[----:B------:R4:W-:Y:S01]  /*416c0*/  STL [R1+0x118c], R5 ;  /* 0x00118c0501007387 */ /* 0x0009e20000100800 */
[----:B0-----:R-:W-:Y:S01]  /*416d0*/  IMAD R10, R10, UR4, RZ ;  /* 0x000000040a0a7c24 */ /* 0x001fe2000f8e02ff */
[----:B------:R-:W0:Y:S01]  /*416e0*/  LDCU UR4, c[0x0][0x3b0] ;  /* 0x00007600ff0477ac */ /* 0x000e220008000800 */
[----:B-1----:R-:W-:-:S03]  /*416f0*/  IADD3 R2, P5, PT, R14, R7, RZ ;  /* 0x000000070e027210 */ /* 0x002fc60007fbe0ff */
[----:B------:R-:W-:Y:S01]  /*41700*/  @!P4 IMAD.IADD R11, R11, 0x1, -R8 ;  /* 0x000000010b0bc824 */ /* 0x000fe200078e0a08 */
[----:B----4-:R-:W-:Y:S01]  /*41710*/  LEA.HI.X.SX32 R5, R14, R6, 0x1, P5 ;  /* 0x000000060e057211 */ /* 0x010fe200028f0eff */
[----:B------:R1:W-:Y:S01]  /*41720*/  STL [R1+0x11a8], R2 ;  /* 0x0011a80201007387 */ /* 0x0003e20000100800 */
[----:B------:R-:W-:Y:S02]  /*41730*/  @P2 IMAD.MOV.U32 R14, RZ, RZ, R2 ;  /* 0x000000ffff0e2224 */ /* 0x000fe400078e0002 */
[----:B------:R-:W-:Y:S01]  /*41740*/  ISETP.GT.U32.AND P0, PT, R8, R11, PT ;  /* 0x0000000b0800720c */ /* 0x000fe20003f04070 */
[----:B------:R4:W-:Y:S01]  /*41750*/  STL [R1+0x11a4], R5 ;  /* 0x0011a40501007387 */ /* 0x0009e20000100800 */
[----:B------:R-:W-:Y:S01]  /*41760*/  @P2 IMAD.MOV.U32 R15, RZ, RZ, R5 ;  /* 0x000000ffff0f2224 */ /* 0x000fe200078e0005 */
[----:B-1----:R-:W-:Y:S02]  /*41770*/  IADD3 R2, P4, PT, R10, R7, RZ ;  /* 0x000000070a027210 */ /* 0x002fe40007f9e0ff */
[----:B------:R-:W-:-:S02]  /*41780*/  ISETP.GE.AND P5, PT, R12, RZ, PT ;  /* 0x000000ff0c00720c */ /* 0x000fc40003fa6270 */
[----:B------:R-:W3:Y:S01]  /*41790*/  @P2 LDG.E.U8 R19, desc[UR20][R14.64] ;  /* 0x000000140e132981 */ /* 0x000ee2000c1e1100 */
[----:B----4-:R-:W-:Y:S01]  /*417a0*/  LEA.HI.X.SX32 R5, R10, R6, 0x1, P4 ;  /* 0x000000060a057211 */ /* 0x010fe200020f0eff */
[----:B------:R-:W-:-:S04]  /*417b0*/  @P2 IMAD.MOV.U32 R12, RZ, RZ, R2 ;  /* 0x000000ffff0c2224 */ /* 0x000fc800078e0002 */
[----:B------:R-:W-:Y:S02]  /*417c0*/  @P2 IMAD.MOV.U32 R13, RZ, RZ, R5 ;  /* 0x000000ffff0d2224 */ /* 0x000fe400078e0005 */
[----:B------:R-:W-:-:S03]  /*417d0*/  @!P0 IMAD.IADD R11, R11, 0x1, -R8 ;  /* 0x000000010b0b8824 */ /* 0x000fc600078e0a08 */
[----:B------:R1:W4:Y:S01]  /*417e0*/  @P2 LDG.E.U8 R18, desc[UR20][R12.64] ;  /* 0x000000140c122981 */ /* 0x000322000c1e1100 */
[----:B------:R-:W-:Y:S02]  /*417f0*/  @!P5 IMAD.MOV R11, RZ, RZ, -R11 ;  /* 0x000000ffff0bd224 */ /* 0x000fe400078e0a0b */
[----:B-1----:R-:W-:-:S03]  /*41800*/  VIADD R12, R0, 0x1fd ;  /* 0x000001fd000c7836 */ /* 0x002fc60000000000 */
[----:B------:R-:W-:Y:S02]  /*41810*/  SEL R13, R20, R11, !P3 ;  /* 0x0000000b140d7207 */ /* 0x000fe40005800000 */
[----:B------:R-:W-:-:S05]  /*41820*/  IABS R10, R12 ;  /* 0x0000000c000a7213 */ /* 0x000fca0000000000 */
[----:B------:R-:W-:-:S04]  /*41830*/  IMAD.HI.U32 R11, R9, R10, RZ ;  /* 0x0000000a090b7227 */ /* 0x000fc800078e00ff */
[----:B0-----:R-:W-:Y:S01]  /*41840*/  IMAD R13, R13, UR4, RZ ;  /* 0x000000040d0d7c24 */ /* 0x001fe2000f8e02ff */
[----:B------:R0:W-:Y:S01]  /*41850*/  STL [R1+0x1198], R2 ;  /* 0x0011980201007387 */ /* 0x0001e20000100800 */
[----:B------:R-:W-:Y:S01]  /*41860*/  IMAD.MOV R11, RZ, RZ, -R11 ;  /* 0x000000ffff0b7224 */ /* 0x000fe200078e0a0b */
[----:B------:R-:W-:Y:S01]  /*41870*/  PRMT R17, RZ, 0x7610, R17 ;  /* 0x00007610ff117816 */ /* 0x000fe20000000011 */
[----:B------:R-:W1:Y:S02]  /*41880*/  LDCU UR4, c[0x0][0x3b0] ;  /* 0x00007600ff0477ac */ /* 0x000e640008000800 */
[----:B------:R-:W-:Y:S01]  /*41890*/  IMAD R10, R8, R11, R10 ;  /* 0x0000000b080a7224 */ /* 0x000fe200078e020a */
[----:B------:R1:W-:Y:S01]  /*418a0*/  STL [R1+0x1194], R5 ;  /* 0x0011940501007387 */ /* 0x0003e20000100800 */
[----:B0-----:R-:W-:-:S03]  /*418b0*/  IADD3 R2, P0, PT, R13, R7, RZ ;  /* 0x000000070d027210 */ /* 0x001fc60007f1e0ff */
[----:B------:R-:W-:Y:S02]  /*418c0*/  ISETP.GT.U32.AND P4, PT, R8, R10, PT ;  /* 0x0000000a0800720c */ /* 0x000fe40003f84070 */
[----:B-1----:R-:W-:Y:S01]  /*418d0*/  LEA.HI.X.SX32 R5, R13, R6, 0x1, P0 ;  /* 0x000000060d057211 */ /* 0x002fe200000f0eff */
[----:B------:R-:W-:-:S04]  /*418e0*/  @P2 IMAD.MOV.U32 R14, RZ, RZ, R2 ;  /* 0x000000ffff0e2224 */ /* 0x000fc800078e0002 */
[----:B------:R-:W-:-:S06]  /*418f0*/  @P2 IMAD.MOV.U32 R15, RZ, RZ, R5 ;  /* 0x000000ffff0f2224 */ /* 0x000fcc00078e0005 */
[----:B------:R-:W-:Y:S01]  /*41900*/  @!P4 IMAD.IADD R10, R10, 0x1, -R8 ;  /* 0x000000010a0ac824 */ /* 0x000fe200078e0a08 */
[----:B------:R0:W3:Y:S04]  /*41910*/  @P2 LDG.E.U8 R17, desc[UR20][R14.64] ;  /* 0x000000140e112981 */ /* 0x0000e8000c1e1100 */
[----:B------:R-:W-:Y:S01]  /*41920*/  ISETP.GT.U32.AND P4, PT, R8, R10, PT ;  /* 0x0000000a0800720c */ /* 0x000fe20003f84070 */
[----:B0-----:R-:W-:Y:S01]  /*41930*/  VIADD R14, R0, 0x1f7 ;  /* 0x000001f7000e7836 */ /* 0x001fe20000000000 */
[----:B------:R-:W-:-:S04]  /*41940*/  ISETP.GE.AND P0, PT, R12, RZ, PT ;  /* 0x000000ff0c00720c */ /* 0x000fc80003f06270 */
[----:B------:R-:W-:-:S05]  /*41950*/  IABS R11, R14 ;  /* 0x0000000e000b7213 */ /* 0x000fca0000000000 */
[----:B------:R-:W-:-:S04]  /*41960*/  IMAD.HI.U32 R74, R9, R11, RZ ;  /* 0x0000000b094a7227 */ /* 0x000fc800078e00ff */
[----:B------:R-:W-:Y:S02]  /*41970*/  IMAD.MOV R74, RZ, RZ, -R74 ;  /* 0x000000ffff4a7224 */ /* 0x000fe400078e0a4a */
[----:B------:R-:W-:Y:S02]  /*41980*/  @!P4 IMAD.IADD R10, R10, 0x1, -R8 ;  /* 0x000000010a0ac824 */ /* 0x000fe400078e0a08 */
[----:B------:R-:W-:Y:S02]  /*41990*/  IMAD R11, R8, R74, R11 ;  /* 0x0000004a080b7224 */ /* 0x000fe400078e020b */
[----:B------:R-:W-:-:S03]  /*419a0*/  @!P0 IMAD.MOV R10, RZ, RZ, -R10 ;  /* 0x000000ffff0a8224 */ /* 0x000fc600078e0a0a */
[----:B------:R-:W-:Y:S02]  /*419b0*/  ISETP.GT.U32.AND P5, PT, R8, R11, PT ;  /* 0x0000000b0800720c */ /* 0x000fe40003fa4070 */
[----:B------:R-:W-:Y:S01]  /*419c0*/  SEL R10, R20, R10, !P3 ;  /* 0x0000000a140a7207 */ /* 0x000fe20005800000 */
[----:B------:R0:W-:Y:S04]  /*419d0*/  STL [R1+0x11b0], R2 ;  /* 0x0011b00201007387 */ /* 0x0001e80000100800 */
[----:B------:R-:W-:Y:S01]  /*419e0*/  IMAD R10, R10, UR4, RZ ;  /* 0x000000040a0a7c24 */ /* 0x000fe2000f8e02ff */
[----:B------:R1:W-:Y:S01]  /*419f0*/  STL [R1+0x11ac], R5 ;  /* 0x0011ac0501007387 */ /* 0x0003e20000100800 */
[C---:B------:R-:W-:Y:S02]  /*41a00*/  VIADD R16, R0.reuse, 0x166 ;  /* 0x0000016600107836 */ /* 0x040fe40000000000 */
[----:B------:R-:W-:Y:S01]  /*41a10*/  VIADD R15, R0, 0x1fe ;  /* 0x000001fe000f7836 */ /* 0x000fe20000000000 */
[----:B------:R-:W-:Y:S01]  /*41a20*/  ISETP.GE.AND P0, PT, R14, RZ, PT ;  /* 0x000000ff0e00720c */ /* 0x000fe20003f06270 */
[----:B------:R-:W2:Y:S01]  /*41a30*/  LDCU UR4, c[0x0][0x3b0] ;  /* 0x00007600ff0477ac */ /* 0x000ea20008000800 */
[----:B------:R-:W-:Y:S01]  /*41a40*/  @!P5 IMAD.IADD R11, R11, 0x1, -R8 ;  /* 0x000000010b0bd824 */ /* 0x000fe200078e0a08 */
[----:B0-----:R-:W-:-:S04]  /*41a50*/  IADD3 R2, P5, PT, R10, R7, RZ ;  /* 0x000000070a027210 */ /* 0x001fc80007fbe0ff */
[----:B-1----:R-:W-:Y:S01]  /*41a60*/  LEA.HI.X.SX32 R5, R10, R6, 0x1, P5 ;  /* 0x000000060a057211 */ /* 0x002fe200028f0eff */
[----:B------:R0:W-:Y:S01]  /*41a70*/  STL [R1+0x608], R2 ;  /* 0x0006080201007387 */ /* 0x0001e20000100800 */
[----:B------:R-:W-:-:S03]  /*41a80*/  @P2 IMAD.MOV.U32 R74, RZ, RZ, R2 ;  /* 0x000000ffff4a2224 */ /* 0x000fc600078e0002 */
[----:B------:R1:W-:Y:S04]  /*41a90*/  STL [R1+0x604], R5 ;  /* 0x0006040501007387 */ /* 0x0003e80000100800 */
[----:B------:R-:W3:Y:S01]  /*41aa0*/  LDL.LU R93, [R1+0x424] ;  /* 0x00042400015d7983 */ /* 0x000ee20000300800 */
[----:B------:R-:W-:-:S03]  /*41ab0*/  @P2 IMAD.MOV.U32 R75, RZ, RZ, R5 ;  /* 0x000000ffff4b2224 */ /* 0x000fc600078e0005 */
[----:B0-----:R-:W4:Y:S04]  /*41ac0*/  LDL.LU R2, [R1+0x40c] ;  /* 0x00040c0001027983 */ /* 0x001f280000300800 */
[----:B-1----:R-:W5:Y:S01]  /*41ad0*/  LDL.LU R5, [R1+0x3f4] ;  /* 0x0003f40001057983 */ /* 0x002f620000300800 */
[----:B------:R-:W-:Y:S02]  /*41ae0*/  IABS R12, R16 ;  /* 0x00000010000c7213 */ /* 0x000fe40000000000 */
[----:B------:R-:W-:-:S03]  /*41af0*/  IABS R13, R15 ;  /* 0x0000000f000d7213 */ /* 0x000fc60000000000 */
[----:B------:R-:W-:-:S04]  /*41b00*/  IMAD.HI.U32 R76, R9, R12, RZ ;  /* 0x0000000c094c7227 */ /* 0x000fc800078e00ff */
[----:B------:R-:W-:-:S04]  /*41b10*/  IMAD.HI.U32 R9, R9, R13, RZ ;  /* 0x0000000d09097227 */ /* 0x000fc800078e00ff */
[----:B------:R-:W-:Y:S02]  /*41b20*/  IMAD.MOV R76, RZ, RZ, -R76 ;  /* 0x000000ffff4c7224 */ /* 0x000fe400078e0a4c */
[----:B------:R-:W-:Y:S02]  /*41b30*/  IMAD.MOV R9, RZ, RZ, -R9 ;  /* 0x000000ffff097224 */ /* 0x000fe400078e0a09 */
[C---:B------:R-:W-:Y:S02]  /*41b40*/  IMAD R12, R8.reuse, R76, R12 ;  /* 0x0000004c080c7224 */ /* 0x040fe400078e020c */
[----:B------:R-:W-:-:S03]  /*41b50*/  IMAD R9, R8, R9, R13 ;  /* 0x0000000908097224 */ /* 0x000fc600078e020d */
[C---:B------:R-:W-:Y:S02]  /*41b60*/  ISETP.GT.U32.AND P4, PT, R8.reuse, R12, PT ;  /* 0x0000000c0800720c */ /* 0x040fe40003f84070 */
[----:B------:R-:W-:-:S11]  /*41b70*/  ISETP.GT.U32.AND P6, PT, R8, R9, PT ;  /* 0x000000090800720c */ /* 0x000fd60003fc4070 */
[--C-:B------:R-:W-:Y:S01]  /*41b80*/  @!P4 IMAD.IADD R12, R12, 0x1, -R8.reuse ;  /* 0x000000010c0cc824 */ /* 0x100fe200078e0a08 */
[----:B------:R-:W-:Y:S01]  /*41b90*/  ISETP.GT.U32.AND P4, PT, R8, R11, PT ;  /* 0x0000000b0800720c */ /* 0x000fe20003f84070 */
[----:B------:R-:W-:-:S03]  /*41ba0*/  @!P6 IMAD.IADD R9, R9, 0x1, -R8 ;  /* 0x000000010909e824 */ /* 0x000fc600078e0a08 */
[C---:B------:R-:W-:Y:S02]  /*41bb0*/  ISETP.GT.U32.AND P6, PT, R8.reuse, R12, PT ;  /* 0x0000000c0800720c */ /* 0x040fe40003fc4070 */
[----:B------:R-:W-:-:S07]  /*41bc0*/  ISETP.GT.U32.AND P5, PT, R8, R9, PT ;  /* 0x000000090800720c */ /* 0x000fce0003fa4070 */
[----:B------:R-:W-:-:S04]  /*41bd0*/  @!P4 IMAD.IADD R11, R11, 0x1, -R8 ;  /* 0x000000010b0bc824 */ /* 0x000fc800078e0a08 */
[----:B------:R-:W-:Y:S02]  /*41be0*/  @!P6 IMAD.IADD R12, R12, 0x1, -R8 ;  /* 0x000000010c0ce824 */ /* 0x000fe400078e0a08 */
[----:B------:R-:W-:Y:S01]  /*41bf0*/  @!P0 IMAD.MOV R11, RZ, RZ, -R11 ;  /* 0x000000ffff0b8224 */ /* 0x000fe200078e0a0b */
[----:B------:R-:W-:Y:S02]  /*41c00*/  ISETP.GE.AND P6, PT, R16, RZ, PT ;  /* 0x000000ff1000720c */ /* 0x000fe40003fc6270 */
[----:B------:R-:W-:Y:S02]  /*41c10*/  ISETP.GE.AND P4, PT, R15, RZ, PT ;  /* 0x000000ff0f00720c */ /* 0x000fe40003f86270 */
[----:B------:R-:W-:-:S05]  /*41c20*/  SEL R11, R20, R11, !P3 ;  /* 0x0000000b140b7207 */ /* 0x000fca0005800000 */
[----:B--2---:R-:W-:Y:S01]  /*41c30*/  IMAD R11, R11, UR5, RZ ;  /* 0x000000050b0b7c24 */ /* 0x004fe2000f8e02ff */
[----:B------:R-:W0:Y:S01]  /*41c40*/  LDCU UR5, c[0x0][0x3b0] ;  /* 0x00007600ff0577ac */ /* 0x000e220008000800 */
[----:B------:R-:W-:Y:S02]  /*41c50*/  @!P5 IMAD.IADD R9, R9, 0x1, -R8 ;  /* 0x000000010909d824 */ /* 0x000fe400078e0a08 */
[----:B------:R-:W-:Y:S01]  /*41c60*/  @!P6 IMAD.MOV R12, RZ, RZ, -R12 ;  /* 0x000000ffff0ce224 */ /* 0x000fe200078e0a0c */
[----:B------:R-:W1:Y:S01]  /*41c70*/  S2R R4, SR_TID.X ;  /* 0x0000000000047919 */ /* 0x000e620000002100 */
[----:B------:R-:W-:-:S03]  /*41c80*/  @!P4 IMAD.MOV R9, RZ, RZ, -R9 ;  /* 0x000000ffff09c224 */ /* 0x000fc600078e0a09 */
[C---:B------:R-:W-:Y:S02]  /*41c90*/  SEL R12, R20.reuse, R12, !P3 ;  /* 0x0000000c140c7207 */ /* 0x040fe40005800000 */
[C---:B------:R-:W-:Y:S02]  /*41ca0*/  IADD3 R14, P0, PT, R11.reuse, R7, RZ ;  /* 0x000000070b0e7210 */ /* 0x040fe40007f1e0ff */
[----:B------:R-:W-:Y:S01]  /*41cb0*/  SEL R20, R20, R9, !P3 ;  /* 0x0000000914147207 */ /* 0x000fe20005800000 */
[----:B------:R-:W-:Y:S01]  /*41cc0*/  IMAD R12, R12, UR4, RZ ;  /* 0x000000040c0c7c24 */ /* 0x000fe2000f8e02ff */
[----:B------:R-:W-:Y:S01]  /*41cd0*/  LEA.HI.X.SX32 R73, R11, R6, 0x1, P0 ;  /* 0x000000060b497211 */ /* 0x000fe200000f0eff */
[----:B------:R2:W-:Y:S01]  /*41ce0*/  STL [R1+0x600], R14 ;  /* 0x0006000e01007387 */ /* 0x0005e20000100800 */
[----:B------:R-:W-:Y:S02]  /*41cf0*/  @P2 IMAD.MOV.U32 R8, RZ, RZ, R14 ;  /* 0x000000ffff082224 */ /* 0x000fe400078e000e */
[----:B0-----:R-:W-:Y:S01]  /*41d00*/  IMAD R20, R20, UR5, RZ ;  /* 0x0000000514147c24 */ /* 0x001fe2000f8e02ff */
[----:B--2---:R-:W-:-:S04]  /*41d10*/  IADD3 R14, P0, PT, R12, R7, RZ ;  /* 0x000000070c0e7210 */ /* 0x004fc80007f1e0ff */
[-C--:B------:R-:W-:Y:S02]  /*41d20*/  LEA.HI.X.SX32 R15, R12, R6.reuse, 0x1, P0 ;  /* 0x000000060c0f7211 */ /* 0x080fe400000f0eff */
[C---:B------:R-:W-:Y:S02]  /*41d30*/  IADD3 R7, P0, PT, R20.reuse, R7, RZ ;  /* 0x0000000714077210 */ /* 0x040fe40007f1e0ff */
[----:B------:R-:W-:Y:S01]  /*41d40*/  PRMT R13, RZ, 0x7610, R13 ;  /* 0x00007610ff0d7816 */ /* 0x000fe2000000000d */
[----:B------:R0:W-:Y:S01]  /*41d50*/  STL [R1+0x5fc], R73 ;  /* 0x0005fc4901007387 */ /* 0x0001e20000100800 */
[----:B------:R-:W-:-:S03]  /*41d60*/  LEA.HI.X.SX32 R6, R20, R6, 0x1, P0 ;  /* 0x0000000614067211 */ /* 0x000fc600000f0eff */
[----:B------:R-:W-:Y:S04]  /*41d70*/  STL [R1+0x5f0], R14 ;  /* 0x0005f00e01007387 */ /* 0x000fe80000100800 */
[----:B------:R-:W-:Y:S04]  /*41d80*/  STL [R1+0x5ec], R15 ;  /* 0x0005ec0f01007387 */ /* 0x000fe80000100800 */
[----:B------:R2:W-:Y:S01]  /*41d90*/  STL [R1+0x5f8], R7 ;  /* 0x0005f80701007387 */ /* 0x0005e20000100800 */
[----:B------:R-:W-:-:S03]  /*41da0*/  @P2 IMAD.MOV.U32 R9, RZ, RZ, R73 ;  /* 0x000000ffff092224 */ /* 0x000fc600078e0049 */
[----:B------:R1:W-:Y:S04]  /*41db0*/  STL [R1+0x5f4], R6 ;  /* 0x0005f40601007387 */ /* 0x0003e80000100800 */
[----:B------:R-:W5:Y:S04]  /*41dc0*/  @P2 LDG.E.U8 R13, desc[UR20][R74.64] ;  /* 0x000000144a0d2981 */ /* 0x000f68000c1e1100 */
[----:B0-----:R-:W5:Y:S01]  /*41dd0*/  LDL.LU R73, [R1+0x3dc] ;  /* 0x0003dc0001497983 */ /* 0x001f620000300800 */
[----:B------:R-:W-:Y:S02]  /*41de0*/  PRMT R11, RZ, 0x7610, R11 ;  /* 0x00007610ff0b7816 */ /* 0x000fe4000000000b */
[----:B--2---:R-:W-:-:S02]  /*41df0*/  @P2 LOP3.LUT R7, R7, R6, RZ, 0x3c, !PT ;  /* 0x0000000607072212 */ /* 0x004fc400078e3cff */
[----:B-1----:R-:W-:Y:S02]  /*41e00*/  LOP3.LUT R4, R4, 0x7f, RZ, 0xc0, !PT ;  /* 0x0000007f04047812 */ /* 0x002fe400078ec0ff */
[----:B------:R0:W2:Y:S04]  /*41e10*/  @P2 LDG.E.U8 R11, desc[UR20][R8.64] ;  /* 0x00000014080b2981 */ /* 0x0000a8000c1e1100 */
[----:B------:R-:W2:Y:S04]  /*41e20*/  LDL.LU R75, [R1+0x3c4] ;  /* 0x0003c400014b7983 */ /* 0x000ea80000300800 */
[----:B------:R-:W2:Y:S04]  /*41e30*/  LDL.LU R77, [R1+0x3ac] ;  /* 0x0003ac00014d7983 */ /* 0x000ea80000300800 */
[----:B------:R-:W2:Y:S04]  /*41e40*/  LDL.LU R78, [R1+0x394] ;  /* 0x00039400014e7983 */ /* 0x000ea80000300800 */
[----:B------:R-:W2:Y:S04]  /*41e50*/  LDL.LU R79, [R1+0x37c] ;  /* 0x00037c00014f7983 */ /* 0x000ea80000300800 */
[----:B------:R-:W2:Y:S04]  /*41e60*/  LDL.LU R80, [R1+0x364] ;  /* 0x0003640001507983 */ /* 0x000ea80000300800 */
[----:B------:R-:W2:Y:S01]  /*41e70*/  LDL.LU R81, [R1+0x34c] ;  /* 0x00034c0001517983 */ /* 0x000ea20000300800 */
[----:B------:R-:W-:-:S03]  /*41e80*/  @P2 LOP3.LUT R6, R7, R6, RZ, 0x3c, !PT ;  /* 0x0000000607062212 */ /* 0x000fc600078e3cff */
[----:B------:R-:W2:Y:S04]  /*41e90*/  LDL.LU R82, [R1+0x334] ;  /* 0x0003340001527983 */ /* 0x000ea80000300800 */
[----:B------:R-:W2:Y:S04]  /*41ea0*/  LDL.LU R83, [R1+0x31c] ;  /* 0x00031c0001537983 */ /* 0x000ea80000300800 */
[----:B------:R-:W2:Y:S01]  /*41eb0*/  LDL.LU R84, [R1+0x304] ;  /* 0x0003040001547983 */ /* 0x000ea20000300800 */
[----:B0-----:R-:W-:Y:S02]  /*41ec0*/  PRMT R9, RZ, 0x7610, R9 ;  /* 0x00007610ff097816 */ /* 0x001fe40000000009 */
[----:B------:R-:W-:Y:S01]  /*41ed0*/  PRMT R10, RZ, 0x7610, R10 ;  /* 0x00007610ff0a7816 */ /* 0x000fe2000000000a */
[----:B------:R-:W2:Y:S01]  /*41ee0*/  LDL.LU R85, [R1+0x2ec] ;  /* 0x0002ec0001557983 */ /* 0x000ea20000300800 */
[----:B------:R-:W-:-:S03]  /*41ef0*/  @P2 LOP3.LUT R7, R7, R6, RZ, 0x3c, !PT ;  /* 0x0000000607072212 */ /* 0x000fc600078e3cff */
[----:B------:R-:W2:Y:S01]  /*41f00*/  LDL.LU R86, [R1+0x2d4] ;  /* 0x0002d40001567983 */ /* 0x000ea20000300800 */
[----:B------:R-:W-:-:S03]  /*41f10*/  LOP3.LUT R4, R4, 0x20, RZ, 0x3c, !PT ;  /* 0x0000002004047812 */ /* 0x000fc600078e3cff */
[----:B------:R-:W2:Y:S04]  /*41f20*/  LDL.LU R87, [R1+0x2bc] ;  /* 0x0002bc0001577983 */ /* 0x000ea80000300800 */
[----:B------:R-:W2:Y:S04]  /*41f30*/  LDL.LU R88, [R1+0x2a4] ;  /* 0x0002a40001587983 */ /* 0x000ea80000300800 */
[----:B------:R-:W2:Y:S04]  /*41f40*/  LDL.LU R89, [R1+0x28c] ;  /* 0x00028c0001597983 */ /* 0x000ea80000300800 */
[----:B------:R-:W2:Y:S04]  /*41f50*/  LDL.LU R90, [R1+0x274] ;  /* 0x00027400015a7983 */ /* 0x000ea80000300800 */
[----:B------:R-:W2:Y:S04]  /*41f60*/  @P2 LDG.E.U8 R9, desc[UR20][R14.64] ;  /* 0x000000140e092981 */ /* 0x000ea8000c1e1100 */
[----:B------:R0:W2:Y:S04]  /*41f70*/  @P2 LDG.E.U8 R10, desc[UR20][R6.64] ;  /* 0x00000014060a2981 */ /* 0x0000a8000c1e1100 */
[----:B------:R-:W2:Y:S04]  /*41f80*/  LDL.LU R91, [R1+0x25c] ;  /* 0x00025c00015b7983 */ /* 0x000ea80000300800 */
[----:B------:R-:W2:Y:S04]  /*41f90*/  LDL.LU R92, [R1+0x244] ;  /* 0x00024400015c7983 */ /* 0x000ea80000300800 */
[----:B---3--:R1:W-:Y:S04]  /*41fa0*/  STS.U8 [R4+UR10+0x1d00], R93 ;  /* 0x001d005d04007988 */ /* 0x0083e8000800000a */
[----:B----4-:R3:W-:Y:S04]  /*41fb0*/  STS.U8 [R4+UR10+0x2100], R2 ;  /* 0x0021000204007988 */ /* 0x0107e8000800000a */
[----:B-----5:R4:W-:Y:S04]  /*41fc0*/  STS.U8 [R4+UR10+0x2500], R5 ;  /* 0x0025000504007988 */ /* 0x0209e8000800000a */
[----:B-1----:R-:W5:Y:S04]  /*41fd0*/  LDL.LU R93, [R1+0x22c] ;  /* 0x00022c00015d7983 */ /* 0x002f680000300800 */
[----:B---3--:R-:W3:Y:S04]  /*41fe0*/  LDL.LU R2, [R1+0x214] ;  /* 0x0002140001027983 */ /* 0x008ee80000300800 */
[----:B----4-:R-:W4:Y:S04]  /*41ff0*/  LDL.LU R5, [R1+0x1fc] ;  /* 0x0001fc0001057983 */ /* 0x010f280000300800 */
        /* <DEDUP_REMOVED lines=10> */
[----:B------:R1:W-:Y:S04]  /*420a0*/  STS.U8 [R4+UR10+0x2900], R73 ;  /* 0x0029004904007988 */ /* 0x0003e8000800000a */
[----:B--2---:R2:W-:Y:S04]  /*420b0*/  STS.U8 [R4+UR10+0x2d00], R75 ;  /* 0x002d004b04007988 */ /* 0x0045e8000800000a */
[----:B-1----:R-:W4:Y:S04]  /*420c0*/  LDL.LU R73, [R1+0x17e8] ;  /* 0x0017e80001497983 */ /* 0x002f280000300800 */
[----:B------:R1:W-:Y:S04]  /*420d0*/  STS.U8 [R4+UR10+0x3100], R77 ;  /* 0x0031004d04007988 */ /* 0x0003e8000800000a */
[----:B------:R0:W-:Y:S04]  /*420e0*/  STS.U8 [R4+UR10+0x3500], R78 ;  /* 0x0035004e04007988 */ /* 0x0001e8000800000a */
[----:B------:R0:W-:Y:S04]  /*420f0*/  STS.U8 [R4+UR10+0x3900], R79 ;  /* 0x0039004f04007988 */ /* 0x0001e8000800000a */
[----:B------:R0:W-:Y:S04]  /*42100*/  STS.U8 [R4+UR10+0x3d00], R80 ;  /* 0x003d005004007988 */ /* 0x0001e8000800000a */
[----:B------:R0:W-:Y:S04]  /*42110*/  STS.U8 [R4+UR10+0x4100], R81 ;  /* 0x0041005104007988 */ /* 0x0001e8000800000a */
[----:B--2---:R-:W2:Y:S04]  /*42120*/  LDL.LU R75, [R1+0x17e4] ;  /* 0x0017e400014b7983 */ /* 0x004ea80000300800 */
[----:B-1----:R-:W2:Y:S04]  /*42130*/  LDL.LU R77, [R1+0x17e0] ;  /* 0x0017e000014d7983 */ /* 0x002ea80000300800 */
[----:B0-----:R-:W2:Y:S04]  /*42140*/  LDL.LU R78, [R1+0x17dc] ;  /* 0x0017dc00014e7983 */ /* 0x001ea80000300800 */
[----:B------:R-:W2:Y:S04]  /*42150*/  LDL.LU R79, [R1+0x17d8] ;  /* 0x0017d800014f7983 */ /* 0x000ea80000300800 */
[----:B------:R-:W2:Y:S04]  /*42160*/  LDL.LU R80, [R1+0x17d4] ;  /* 0x0017d40001507983 */ /* 0x000ea80000300800 */
[----:B------:R-:W2:Y:S04]  /*42170*/  LDL.LU R81, [R1+0x17d0] ;  /* 0x0017d00001517983 */ /* 0x000ea80000300800 */
[----:B------:R0:W-:Y:S04]  /*42180*/  STS.U8 [R4+UR10+0x4500], R82 ;  /* 0x0045005204007988 */ /* 0x0001e8000800000a */
[----:B------:R1:W-:Y:S04]  /*42190*/  STS.U8 [R4+UR10+0x4900], R83 ;  /* 0x0049005304007988 */ /* 0x0003e8000800000a */
[----:B------:R0:W-:Y:S04]  /*421a0*/  STS.U8 [R4+UR10+0x4d00], R84 ;  /* 0x004d005404007988 */ /* 0x0001e8000800000a */
[----:B------:R0:W-:Y:S04]  /*421b0*/  STS.U8 [R4+UR10+0x5100], R85 ;  /* 0x0051005504007988 */ /* 0x0001e8000800000a */
[----:B------:R1:W-:Y:S04]  /*421c0*/  STS.U8 [R4+UR10+0x5500], R86 ;  /* 0x0055005604007988 */ /* 0x0003e8000800000a */
[----:B------:R1:W-:Y:S04]  /*421d0*/  STS.U8 [R4+UR10+0x5900], R87 ;  /* 0x0059005704007988 */ /* 0x0003e8000800000a */
[----:B0-----:R-:W2:Y:S04]  /*421e0*/  LDL.LU R82, [R1+0x17cc] ;  /* 0x0017cc0001527983 */ /* 0x001ea80000300800 */
[----:B-1----:R-:W2:Y:S04]  /*421f0*/  LDL.LU R83, [R1+0x17c8] ;  /* 0x0017c80001537983 */ /* 0x002ea80000300800 */
[----:B------:R-:W2:Y:S04]  /*42200*/  LDL.LU R84, [R1+0x17c4] ;  /* 0x0017c40001547983 */ /* 0x000ea80000300800 */
        /* <DEDUP_REMOVED lines=13> */
[----:B-----5:R0:W-:Y:S04]  /*422e0*/  STS.U8 [R4+UR10+0x7100], R93 ;  /* 0x0071005d04007988 */ /* 0x0201e8000800000a */
[----:B---3--:R1:W-:Y:S04]  /*422f0*/  STS.U8 [R4+UR10+0x7500], R2 ;  /* 0x0075000204007988 */ /* 0x0083e8000800000a */
[----:B----4-:R3:W-:Y:S04]  /*42300*/  STS.U8 [R4+UR10+0x7900], R5 ;  /* 0x0079000504007988 */ /* 0x0107e8000800000a */
[----:B0-----:R-:W4:Y:S04]  /*42310*/  LDL.LU R93, [R1+0x17a0] ;  /* 0x0017a000015d7983 */ /* 0x001f280000300800 */
[----:B-1----:R-:W5:Y:S04]  /*42320*/  LDL.LU R2, [R1+0x179c] ;  /* 0x00179c0001027983 */ /* 0x002f680000300800 */
[----:B---3--:R-:W3:Y:S04]  /*42330*/  LDL.LU R5, [R1+0x1798] ;  /* 0x0017980001057983 */ /* 0x008ee80000300800 */
[----:B------:R0:W-:Y:S04]  /*42340*/  STS.U8 [R4+UR10+0x7d00], R6 ;  /* 0x007d000604007988 */ /* 0x0001e8000800000a */
[----:B------:R1:W-:Y:S04]  /*42350*/  STS.U8 [R4+UR10+0x8100], R7 ;  /* 0x0081000704007988 */ /* 0x0003e8000800000a */
[----:B------:R0:W-:Y:S04]  /*42360*/  STS.U8 [R4+UR10+0x8500], R20 ;  /* 0x0085001404007988 */ /* 0x0001e8000800000a */
[----:B------:R0:W-:Y:S04]  /*42370*/  STS.U8 [R4+UR10+0x8900], R14 ;  /* 0x0089000e04007988 */ /* 0x0001e8000800000a */
[----:B------:R1:W-:Y:S04]  /*42380*/  STS.U8 [R4+UR10+0x8d00], R15 ;  /* 0x008d000f04007988 */ /* 0x0003e8000800000a */
[----:B------:R1:W-:Y:S04]  /*42390*/  STS.U8 [R4+UR10+0x9100], R12 ;  /* 0x0091000c04007988 */ /* 0x0003e8000800000a */
[----:B0-----:R-:W5:Y:S04]  /*423a0*/  LDL.LU R6, [R1+0x178c] ;  /* 0x00178c0001067983 */ /* 0x001f680000300800 */
[----:B-1----:R-:W5:Y:S04]  /*423b0*/  LDL.LU R7, [R1+0x169c] ;  /* 0x00169c0001077983 */ /* 0x002f680000300800 */
[----:B------:R-:W5:Y:S04]  /*423c0*/  LDL.LU R20, [R1+0x488] ;  /* 0x0004880001147983 */ /* 0x000f680000300800 */
[----:B------:R-:W5:Y:S04]  /*423d0*/  LDL.LU R14, [R1+0x474] ;  /* 0x00047400010e7983 */ /* 0x000f680000300800 */
[----:B------:R-:W5:Y:S04]  /*423e0*/  LDL.LU R15, [R1+0x460] ;  /* 0x00046000010f7983 */ /* 0x000f680000300800 */
[----:B------:R0:W-:Y:S04]  /*423f0*/  STS.U8 [R4+UR10+0x9500], R8 ;  /* 0x0095000804007988 */ /* 0x0001e8000800000a */
[----:B------:R-:W5:Y:S04]  /*42400*/  LDL.LU R12, [R1+0x44c] ;  /* 0x00044c00010c7983 */ /* 0x000f680000300800 */
[----:B------:R1:W-:Y:S04]  /*42410*/  STS.U8 [R4+UR10+0x9900], R16 ;  /* 0x0099001004007988 */ /* 0x0003e8000800000a */
[----:B------:R1:W-:Y:S04]  /*42420*/  STS.U8 [R4+UR10+0x9d00], R74 ;  /* 0x009d004a04007988 */ /* 0x0003e8000800000a */
[----:B------:R1:W-:Y:S04]  /*42430*/  STS.U8 [R4+UR10+0xa100], R76 ;  /* 0x00a1004c04007988 */ /* 0x0003e8000800000a */
[----:B0-----:R-:W5:Y:S04]  /*42440*/  LDL.LU R8, [R1+0x438] ;  /* 0x0004380001087983 */ /* 0x001f680000300800 */
[----:B-1----:R-:W5:Y:S04]  /*42450*/  LDL.LU R16, [R1+0x420] ;  /* 0x0004200001107983 */ /* 0x002f680000300800 */
[----:B------:R-:W5:Y:S04]  /*42460*/  LDL.LU R74, [R1+0x408] ;  /* 0x00040800014a7983 */ /* 0x000f680000300800 */
[----:B------:R-:W5:Y:S04]  /*42470*/  LDL.LU R76, [R1+0x3f0] ;  /* 0x0003f000014c7983 */ /* 0x000f680000300800 */
        /* <DEDUP_REMOVED lines=22> */
[----:B------:R-:W-:Y:S04]  /*425e0*/  STS.U8 [R4+UR10+0xfd00], R22 ;  /* 0x00fd001604007988 */ /* 0x000fe8000800000a */
[----:B------:R0:W-:Y:S04]  /*425f0*/  STS.U8 [R4+UR10+0xcd00], R73 ;  /* 0x00cd004904007988 */ /* 0x0001e8000800000a */
[----:B--2---:R1:W-:Y:S04]  /*42600*/  STS.U8 [R4+UR10+0xc900], R77 ;  /* 0x00c9004d04007988 */ /* 0x0043e8000800000a */
[----:B0-----:R-:W2:Y:S04]  /*42610*/  LDL.LU R73, [R1+0x2d0] ;  /* 0x0002d00001497983 */ /* 0x001ea80000300800 */
[----:B------:R0:W-:Y:S04]  /*42620*/  STS.U8 [R4+UR10+0xc500], R79 ;  /* 0x00c5004f04007988 */ /* 0x0001e8000800000a */
[----:B------:R0:W-:Y:S04]  /*42630*/  STS.U8 [R4+UR10+0xc100], R81 ;  /* 0x00c1005104007988 */ /* 0x0001e8000800000a */
[----:B-1----:R-:W2:Y:S04]  /*42640*/  LDL.LU R77, [R1+0x2b8] ;  /* 0x0002b800014d7983 */ /* 0x002ea80000300800 */
[----:B0-----:R-:W2:Y:S04]  /*42650*/  LDL.LU R79, [R1+0x2a0] ;  /* 0x0002a000014f7983 */ /* 0x001ea80000300800 */
        /* <DEDUP_REMOVED lines=9> */
[----:B0-----:R-:W2:Y:S04]  /*426f0*/  LDL.LU R89, [R1+0x228] ;  /* 0x0002280001597983 */ /* 0x001ea80000300800 */
[----:B-1----:R-:W2:Y:S04]  /*42700*/  LDL.LU R91, [R1+0x210] ;  /* 0x00021000015b7983 */ /* 0x002ea80000300800 */
[----:B---3--:R0:W-:Y:S02]  /*42710*/  STS.U8 [R4+UR10+0xa500], R5 ;  /* 0x00a5000504007988 */ /* 0x0081e4000800000a */
[----:B0-----:R-:W0:Y:S02]  /*42720*/  S2R R5, SR_TID.X ;  /* 0x0000000000057919 */ /* 0x001e240000002100 */
[----:B----4-:R1:W-:Y:S04]  /*42730*/  STS.U8 [R4+UR10+0xa900], R93 ;  /* 0x00a9005d04007988 */ /* 0x0103e8000800000a */
[----:B-1----:R-:W3:Y:S01]  /*42740*/  LDL.LU R93, [R1+0x1f8] ;  /* 0x0001f800015d7983 */ /* 0x002ee20000300800 */
[----:B0-----:R-:W-:-:S04]  /*42750*/  LOP3.LUT R5, R5, 0x7f, RZ, 0xc0, !PT ;  /* 0x0000007f05057812 */ /* 0x001fc800078ec0ff */
[----:B------:R-:W-:-:S05]  /*42760*/  LOP3.LUT R5, R5, 0x30, RZ, 0x3c, !PT ;  /* 0x0000003005057812 */ /* 0x000fca00078e3cff */
[----:B-----5:R0:W-:Y:S04]  /*42770*/  STS.U8 [R5+UR10+0x180], R6 ;  /* 0x0001800605007988 */ /* 0x0201e8000800000a */
[----:B------:R1:W-:Y:S04]  /*42780*/  STS.U8 [R5+UR10+0x580], R7 ;  /* 0x0005800705007988 */ /* 0x0003e8000800000a */
[----:B------:R4:W-:Y:S04]  /*42790*/  STS.U8 [R5+UR10+0x980], R20 ;  /* 0x0009801405007988 */ /* 0x0009e8000800000a */
[----:B------:R5:W-:Y:S04]  /*427a0*/  STS.U8 [R5+UR10+0xd80], R14 ;  /* 0x000d800e05007988 */ /* 0x000be8000800000a */
[----:B------:R1:W-:Y:S04]  /*427b0*/  STS.U8 [R5+UR10+0x1180], R15 ;  /* 0x0011800f05007988 */ /* 0x0003e8000800000a */
[----:B------:R4:W-:Y:S04]  /*427c0*/  STS.U8 [R5+UR10+0x1580], R12 ;  /* 0x0015800c05007988 */ /* 0x0009e8000800000a */
[----:B0-----:R-:W3:Y:S04]  /*427d0*/  LDL.LU R6, [R1+0x1e0] ;  /* 0x0001e00001067983 */ /* 0x001ee80000300800 */
[----:B-1----:R-:W3:Y:S04]  /*427e0*/  LDL.LU R7, [R1+0x1c8] ;  /* 0x0001c80001077983 */ /* 0x002ee80000300800 */
[----:B----4-:R-:W4:Y:S04]  /*427f0*/  LDL.LU R20, [R1+0x1b0] ;  /* 0x0001b00001147983 */ /* 0x010f280000300800 */
[----:B-----5:R-:W5:Y:S04]  /*42800*/  LDL.LU R14, [R1+0x198] ;  /* 0x00019800010e7983 */ /* 0x020f680000300800 */
        /* <DEDUP_REMOVED lines=11> */
[----:B0-----:R-:W5:Y:S04]  /*428c0*/  LDL.LU R63, [R1+0x1788] ;  /* 0x00178800013f7983 */ /* 0x001f680000300800 */
[----:B--2---:R0:W-:Y:S04]  /*428d0*/  STS.U8 [R5+UR10+0x5580], R73 ;  /* 0x0055804905007988 */ /* 0x0041e8000800000a */
[----:B------:R1:W-:Y:S04]  /*428e0*/  STS.U8 [R5+UR10+0x5980], R77 ;  /* 0x0059804d05007988 */ /* 0x0003e8000800000a */
        /* <DEDUP_REMOVED lines=16> */
[----:B---3--:R0:W-:Y:S04]  /*429f0*/  STS.U8 [R5+UR10+0x7980], R93 ;  /* 0x0079805d05007988 */ /* 0x0081e8000800000a */
[----:B0-----:R-:W3:Y:S04]  /*42a00*/  LDL.LU R93, [R1+0x3d4] ;  /* 0x0003d400015d7983 */ /* 0x001ee80000300800 */
[----:B------:R0:W-:Y:S04]  /*42a10*/  STS.U8 [R5+UR10+0x8180], R7 ;  /* 0x0081800705007988 */ /* 0x0001e8000800000a */
[----:B----4-:R1:W-:Y:S04]  /*42a20*/  STS.U8 [R5+UR10+0x8580], R20 ;  /* 0x0085801405007988 */ /* 0x0103e8000800000a */
[----:B-----5:R4:W-:Y:S04]  /*42a30*/  STS.U8 [R5+UR10+0x8980], R14 ;  /* 0x0089800e05007988 */ /* 0x0209e8000800000a */
[----:B------:R5:W-:Y:S04]  /*42a40*/  STS.U8 [R5+UR10+0x8d80], R15 ;  /* 0x008d800f05007988 */ /* 0x000be8000800000a */
[----:B------:R4:W-:Y:S04]  /*42a50*/  STS.U8 [R5+UR10+0x9180], R12 ;  /* 0x0091800c05007988 */ /* 0x0009e8000800000a */
[----:B0-----:R-:W3:Y:S04]  /*42a60*/  LDL.LU R7, [R1+0x3bc] ;  /* 0x0003bc0001077983 */ /* 0x001ee80000300800 */
[----:B-1----:R-:W3:Y:S04]  /*42a70*/  LDL.LU R20, [R1+0x3a4] ;  /* 0x0003a40001147983 */ /* 0x002ee80000300800 */
[----:B----4-:R-:W4:Y:S04]  /*42a80*/  LDL.LU R14, [R1+0x38c] ;  /* 0x00038c00010e7983 */ /* 0x010f280000300800 */
[----:B-----5:R-:W5:Y:S04]  /*42a90*/  LDL.LU R15, [R1+0x374] ;  /* 0x00037400010f7983 */ /* 0x020f680000300800 */
[----:B------:R0:W-:Y:S04]  /*42aa0*/  STS.U8 [R5+UR10+0x9580], R8 ;  /* 0x0095800805007988 */ /* 0x0001e8000800000a */
[----:B------:R-:W4:Y:S04]  /*42ab0*/  LDL.LU R12, [R1+0x35c] ;  /* 0x00035c00010c7983 */ /* 0x000f280000300800 */
        /* <DEDUP_REMOVED lines=9> */
[----:B------:R-:W5:Y:S01]  /*42b50*/  LDL.LU R22, [R1+0x2e4] ;  /* 0x0002e40001167983 */ /* 0x000f620000300800 */
[----:B0-----:R-:W0:Y:S03]  /*42b60*/  S2R R2, SR_TID.X ;  /* 0x0000000000027919 */ /* 0x001e260000002100 */
[----:B------:R0:W-:Y:S04]  /*42b70*/  STS.U8 [R5+UR10+0x2d80], R31 ;  /* 0x002d801f05007988 */ /* 0x0001e8000800000a */
[----:B-1----:R-:W5:Y:S04]  /*42b80*/  LDL.LU R25, [R1+0x2cc] ;  /* 0x0002cc0001197983 */ /* 0x002f680000300800 */
[----:B------:R1:W-:Y:S04]  /*42b90*/  STS.U8 [R5+UR10+0x3180], R37 ;  /* 0x0031802505007988 */ /* 0x0003e8000800000a */
[----:B------:R0:W-:Y:S04]  /*42ba0*/  STS.U8 [R5+UR10+0x3580], R43 ;  /* 0x0035802b05007988 */ /* 0x0001e8000800000a */
[----:B------:R0:W-:Y:S04]  /*42bb0*/  STS.U8 [R5+UR10+0x3980], R49 ;  /* 0x0039803105007988 */ /* 0x0001e8000800000a */
[----:B------:R-:W-:Y:S04]  /*42bc0*/  STS.U8 [R5+UR10+0x7d80], R6 ;  /* 0x007d800605007988 */ /* 0x000fe8000800000a */
[----:B------:R1:W-:Y:S04]  /*42bd0*/  STS.U8 [R5+UR10+0x3d80], R53 ;  /* 0x003d803505007988 */ /* 0x0003e8000800000a */
[----:B0-----:R-:W5:Y:S04]  /*42be0*/  LDL.LU R31, [R1+0x2b4] ;  /* 0x0002b400011f7983 */ /* 0x001f680000300800 */
[----:B-1----:R-:W5:Y:S04]  /*42bf0*/  LDL.LU R37, [R1+0x29c] ;  /* 0x00029c0001257983 */ /* 0x002f680000300800 */
[----:B------:R-:W5:Y:S04]  /*42c00*/  LDL.LU R43, [R1+0x284] ;  /* 0x00028400012b7983 */ /* 0x000f680000300800 */
[----:B------:R0:W-:Y:S04]  /*42c10*/  STS.U8 [R5+UR10+0x4180], R55 ;  /* 0x0041803705007988 */ /* 0x0001e8000800000a */
[----:B------:R-:W5:Y:S04]  /*42c20*/  LDL.LU R49, [R1+0x26c] ;  /* 0x00026c0001317983 */ /* 0x000f680000300800 */
[----:B------:R-:W5:Y:S04]  /*42c30*/  LDL.LU R53, [R1+0x254] ;  /* 0x0002540001357983 */ /* 0x000f680000300800 */
[----:B------:R1:W-:Y:S04]  /*42c40*/  STS.U8 [R5+UR10+0x4580], R57 ;  /* 0x0045803905007988 */ /* 0x0003e8000800000a */
[----:B------:R0:W-:Y:S04]  /*42c50*/  STS.U8 [R5+UR10+0x4980], R59 ;  /* 0x0049803b05007988 */ /* 0x0001e8000800000a */
[----:B------:R0:W-:Y:S04]  /*42c60*/  STS.U8 [R5+UR10+0x4d80], R61 ;  /* 0x004d803d05007988 */ /* 0x0001e8000800000a */
[----:B------:R-:W-:Y:S04]  /*42c70*/  STS.U8 [R5+UR10+0xa980], R92 ;  /* 0x00a9805c05007988 */ /* 0x000fe8000800000a */
[----:B------:R-:W-:Y:S04]  /*42c80*/  STS.U8 [R5+UR10+0xad80], R90 ;  /* 0x00ad805a05007988 */ /* 0x000fe8000800000a */
[----:B0-----:R-:W5:Y:S04]  /*42c90*/  LDL.LU R55, [R1+0x23c] ;  /* 0x00023c0001377983 */ /* 0x001f680000300800 */
[----:B------:R-:W-:Y:S04]  /*42ca0*/  STS.U8 [R5+UR10+0xb180], R88 ;  /* 0x00b1805805007988 */ /* 0x000fe8000800000a */
[----:B------:R-:W-:Y:S04]  /*42cb0*/  STS.U8 [R5+UR10+0xb580], R86 ;  /* 0x00b5805605007988 */ /* 0x000fe8000800000a */
[----:B-1----:R-:W5:Y:S04]  /*42cc0*/  LDL.LU R57, [R1+0x224] ;  /* 0x0002240001397983 */ /* 0x002f680000300800 */
[----:B------:R-:W-:Y:S04]  /*42cd0*/  STS.U8 [R5+UR10+0xb980], R84 ;  /* 0x00b9805405007988 */ /* 0x000fe8000800000a */
[----:B------:R-:W-:Y:S04]  /*42ce0*/  STS.U8 [R5+UR10+0xbd80], R82 ;  /* 0x00bd805205007988 */ /* 0x000fe8000800000a */
[----:B------:R-:W-:Y:S04]  /*42cf0*/  STS.U8 [R5+UR10+0xc180], R80 ;  /* 0x00c1805005007988 */ /* 0x000fe8000800000a */
[----:B------:R-:W-:Y:S04]  /*42d00*/  STS.U8 [R5+UR10+0xc580], R78 ;  /* 0x00c5804e05007988 */ /* 0x000fe8000800000a */
[----:B------:R-:W-:Y:S04]  /*42d10*/  STS.U8 [R5+UR10+0xc980], R75 ;  /* 0x00c9804b05007988 */ /* 0x000fe8000800000a */
[----:B------:R-:W-:Y:S01]  /*42d20*/  STS.U8 [R5+UR10+0xcd80], R72 ;  /* 0x00cd804805007988 */ /* 0x000fe2000800000a */
[----:B------:R-:W-:-:S03]  /*42d30*/  LOP3.LUT R2, R2, 0x7f, RZ, 0xc0, !PT ;  /* 0x0000007f02027812 */ /* 0x000fc600078ec0ff */
[----:B------:R-:W-:Y:S04]  /*42d40*/  STS.U8 [R5+UR10+0xd180], R62 ;  /* 0x00d1803e05007988 */ /* 0x000fe8000800000a */
[----:B------:R-:W-:Y:S04]  /*42d50*/  STS.U8 [R5+UR10+0xd580], R60 ;  /* 0x00d5803c05007988 */ /* 0x000fe8000800000a */
[----:B------:R-:W-:Y:S01]  /*42d60*/  STS.U8 [R5+UR10+0xd980], R58 ;  /* 0x00d9803a05007988 */ /* 0x000fe2000800000a */
[----:B------:R-:W-:-:S03]  /*42d70*/  LOP3.LUT R6, R2, 0x40, RZ, 0x3c, !PT ;  /* 0x0000004002067812 */ /* 0x000fc600078e3cff */
        /* <DEDUP_REMOVED lines=9> */
[----:B------:R-:W5:Y:S04]  /*42e10*/  LDL.LU R59, [R1+0x20c] ;  /* 0x00020c00013b7983 */ /* 0x000f680000300800 */
[----:B------:R0:W-:Y:S04]  /*42e20*/  STS.U8 [R6+UR10+0x200], R63 ;  /* 0x0002003f06007988 */ /* 0x0001e8000800000a */
[----:B------:R-:W5:Y:S04]  /*42e30*/  LDL.LU R61, [R1+0x1f4] ;  /* 0x0001f400013d7983 */ /* 0x000f680000300800 */
[----:B--2---:R1:W-:Y:S04]  /*42e40*/  STS.U8 [R6+UR10+0x600], R73 ;  /* 0x0006004906007988 */ /* 0x0043e8000800000a */
[----:B------:R2:W-:Y:S04]  /*42e50*/  STS.U8 [R6+UR10+0xa00], R77 ;  /* 0x000a004d06007988 */ /* 0x0005e8000800000a */
[----:B------:R0:W-:Y:S04]  /*42e60*/  STS.U8 [R6+UR10+0xe00], R79 ;  /* 0x000e004f06007988 */ /* 0x0001e8000800000a */
[----:B------:R1:W-:Y:S04]  /*42e70*/  STS.U8 [R6+UR10+0x1200], R81 ;  /* 0x0012005106007988 */ /* 0x0003e8000800000a */
[----:B------:R2:W-:Y:S04]  /*42e80*/  STS.U8 [R6+UR10+0x1600], R83 ;  /* 0x0016005306007988 */ /* 0x0005e8000800000a */
[----:B0-----:R-:W5:Y:S04]  /*42e90*/  LDL.LU R63, [R1+0x1dc] ;  /* 0x0001dc00013f7983 */ /* 0x001f680000300800 */
[----:B-1----:R-:W5:Y:S04]  /*42ea0*/  LDL.LU R73, [R1+0x1c4] ;  /* 0x0001c40001497983 */ /* 0x002f680000300800 */
[----:B--2---:R-:W2:Y:S04]  /*42eb0*/  LDL.LU R77, [R1+0x1ac] ;  /* 0x0001ac00014d7983 */ /* 0x004ea80000300800 */
[----:B------:R-:W2:Y:S04]  /*42ec0*/  LDL.LU R79, [R1+0x194] ;  /* 0x00019400014f7983 */ /* 0x000ea80000300800 */
[----:B------:R-:W2:Y:S04]  /*42ed0*/  LDL.LU R81, [R1+0x17c] ;  /* 0x00017c0001517983 */ /* 0x000ea80000300800 */
[----:B------:R0:W-:Y:S04]  /*42ee0*/  STS.U8 [R6+UR10+0x1a00], R85 ;  /* 0x001a005506007988 */ /* 0x0001e8000800000a */
[----:B------:R-:W2:Y:S04]  /*42ef0*/  LDL.LU R83, [R1+0x160] ;  /* 0x0001600001537983 */ /* 0x000ea80000300800 */
[----:B------:R1:W-:Y:S04]  /*42f00*/  STS.U8 [R6+UR10+0x1e00], R87 ;  /* 0x001e005706007988 */ /* 0x0003e8000800000a */
[----:B------:R1:W-:Y:S04]  /*42f10*/  STS.U8 [R6+UR10+0x2200], R89 ;  /* 0x0022005906007988 */ /* 0x0003e8000800000a */
[----:B------:R3:W-:Y:S04]  /*42f20*/  STS.U8 [R6+UR10+0x2600], R91 ;  /* 0x0026005b06007988 */ /* 0x0007e8000800000a */
[----:B0-----:R-:W2:Y:S04]  /*42f30*/  LDL.LU R85, [R1+0x148] ;  /* 0x0001480001557983 */ /* 0x001ea80000300800 */
[----:B-1----:R-:W2:Y:S04]  /*42f40*/  LDL.LU R87, [R1+0x68] ;  /* 0x0000680001577983 */ /* 0x002ea80000300800 */
[----:B------:R-:W2:Y:S04]  /*42f50*/  LDL.LU R89, [R1+0x64] ;  /* 0x0000640001597983 */ /* 0x000ea80000300800 */
[----:B---3--:R-:W3:Y:S04]  /*42f60*/  LDL.LU R91, [R1+0x60] ;  /* 0x00006000015b7983 */ /* 0x008ee80000300800 */
[----:B------:R0:W-:Y:S04]  /*42f70*/  STS.U8 [R6+UR10+0x2a00], R93 ;  /* 0x002a005d06007988 */ /* 0x0001e8000800000a */
[----:B0-----:R-:W3:Y:S04]  /*42f80*/  LDL.LU R93, [R1+0x5c] ;  /* 0x00005c00015d7983 */ /* 0x001ee80000300800 */
[----:B------:R0:W-:Y:S04]  /*42f90*/  STS.U8 [R6+UR10+0x2e00], R7 ;  /* 0x002e000706007988 */ /* 0x0001e8000800000a */
[----:B------:R1:W-:Y:S04]  /*42fa0*/  STS.U8 [R6+UR10+0x3200], R20 ;  /* 0x0032001406007988 */ /* 0x0003e8000800000a */
[----:B----4-:R4:W-:Y:S04]  /*42fb0*/  STS.U8 [R6+UR10+0x3600], R14 ;  /* 0x0036000e06007988 */ /* 0x0109e8000800000a */
[----:B-----5:R5:W-:Y:S04]  /*42fc0*/  STS.U8 [R6+UR10+0x3a00], R15 ;  /* 0x003a000f06007988 */ /* 0x020be8000800000a */
[----:B------:R4:W-:Y:S04]  /*42fd0*/  STS.U8 [R6+UR10+0x3e00], R12 ;  /* 0x003e000c06007988 */ /* 0x0009e8000800000a */
[----:B0-----:R-:W3:Y:S04]  /*42fe0*/  LDL.LU R7, [R1+0x58] ;  /* 0x0000580001077983 */ /* 0x001ee80000300800 */
[----:B-1----:R-:W3:Y:S04]  /*42ff0*/  LDL.LU R20, [R1+0x54] ;  /* 0x0000540001147983 */ /* 0x002ee80000300800 */
[----:B----4-:R-:W4:Y:S04]  /*43000*/  LDL.LU R14, [R1+0x50] ;  /* 0x00005000010e7983 */ /* 0x010f280000300800 */
[----:B-----5:R-:W5:Y:S04]  /*43010*/  LDL.LU R15, [R1+0x4c] ;  /* 0x00004c00010f7983 */ /* 0x020f680000300800 */
        /* <DEDUP_REMOVED lines=12> */
[----:B0-----:R-:W5:Y:S04]  /*430e0*/  LDL.LU R43, [R1+0x1784] ;  /* 0x00178400012b7983 */ /* 0x001f680000300800 */
[----:B-1----:R-:W5:Y:S04]  /*430f0*/  LDL.LU R49, [R1+0x494] ;  /* 0x0004940001317983 */ /* 0x002f680000300800 */
[----:B------:R0:W-:Y:S04]  /*43100*/  STS.U8 [R6+UR10+0x6e00], R55 ;  /* 0x006e003706007988 */ /* 0x0001e8000800000a */
[----:B------:R-:W5:Y:S04]  /*43110*/  LDL.LU R53, [R1+0x480] ;  /* 0x0004800001357983 */ /* 0x000f680000300800 */
[----:B------:R1:W-:Y:S04]  /*43120*/  STS.U8 [R6+UR10+0x7200], R57 ;  /* 0x0072003906007988 */ /* 0x0003e8000800000a */
[----:B0-----:R-:W5:Y:S04]  /*43130*/  LDL.LU R55, [R1+0x46c] ;  /* 0x00046c0001377983 */ /* 0x001f680000300800 */
[----:B-1----:R-:W5:Y:S04]  /*43140*/  LDL.LU R57, [R1+0x458] ;  /* 0x0004580001397983 */ /* 0x002f680000300800 */
[----:B------:R0:W-:Y:S04]  /*43150*/  STS.U8 [R6+UR10+0x7600], R59 ;  /* 0x0076003b06007988 */ /* 0x0001e8000800000a */
[----:B------:R1:W-:Y:S04]  /*43160*/  STS.U8 [R6+UR10+0x7a00], R61 ;  /* 0x007a003d06007988 */ /* 0x0003e8000800000a */
[----:B0-----:R-:W5:Y:S04]  /*43170*/  LDL.LU R59, [R1+0x444] ;  /* 0x00044400013b7983 */ /* 0x001f680000300800 */
[----:B------:R0:W-:Y:S04]  /*43180*/  STS.U8 [R6+UR10+0x7e00], R63 ;  /* 0x007e003f06007988 */ /* 0x0001e8000800000a */
[----:B-1----:R-:W5:Y:S04]  /*43190*/  LDL.LU R61, [R1+0x430] ;  /* 0x00043000013d7983 */ /* 0x002f680000300800 */
[----:B------:R1:W-:Y:S04]  /*431a0*/  STS.U8 [R6+UR10+0x8200], R73 ;  /* 0x0082004906007988 */ /* 0x0003e8000800000a */
[----:B--2---:R2:W-:Y:S04]  /*431b0*/  STS.U8 [R6+UR10+0x8600], R77 ;  /* 0x0086004d06007988 */ /* 0x0045e8000800000a */
        /* <DEDUP_REMOVED lines=12> */
[----:B---3--:R3:W-:Y:S04]  /*43280*/  STS.U8 [R6+UR10+0xa200], R91 ;  /* 0x00a2005b06007988 */ /* 0x0087e8000800000a */
[----:B0-----:R-:W2:Y:S04]  /*43290*/  LDL.LU R85, [R1+0x388] ;  /* 0x0003880001557983 */ /* 0x001ea80000300800 */
[----:B-1----:R-:W2:Y:S04]  /*432a0*/  LDL.LU R87, [R1+0x370] ;  /* 0x0003700001577983 */ /* 0x002ea80000300800 */
[----:B------:R-:W2:Y:S04]  /*432b0*/  LDL.LU R89, [R1+0x358] ;  /* 0x0003580001597983 */ /* 0x000ea80000300800 */
[----:B---3--:R-:W3:Y:S04]  /*432c0*/  LDL.LU R91, [R1+0x340] ;  /* 0x00034000015b7983 */ /* 0x008ee80000300800 */
[----:B------:R0:W-:Y:S04]  /*432d0*/  STS.U8 [R6+UR10+0xa600], R93 ;  /* 0x00a6005d06007988 */ /* 0x0001e8000800000a */
[----:B0-----:R-:W3:Y:S04]  /*432e0*/  LDL.LU R93, [R1+0x328] ;  /* 0x00032800015d7983 */ /* 0x001ee80000300800 */
[----:B------:R0:W-:Y:S04]  /*432f0*/  STS.U8 [R6+UR10+0xae00], R20 ;  /* 0x00ae001406007988 */ /* 0x0001e8000800000a */
[----:B----4-:R1:W-:Y:S04]  /*43300*/  STS.U8 [R6+UR10+0xb200], R14 ;  /* 0x00b2000e06007988 */ /* 0x0103e8000800000a */
[----:B-----5:R4:W-:Y:S04]  /*43310*/  STS.U8 [R6+UR10+0xb600], R15 ;  /* 0x00b6000f06007988 */ /* 0x0209e8000800000a */
[----:B------:R5:W-:Y:S04]  /*43320*/  STS.U8 [R6+UR10+0xba00], R12 ;  /* 0x00ba000c06007988 */ /* 0x000be8000800000a */
[----:B0-----:R-:W3:Y:S04]  /*43330*/  LDL.LU R20, [R1+0x310] ;  /* 0x0003100001147983 */ /* 0x001ee80000300800 */
[----:B-1----:R-:W3:Y:S04]  /*43340*/  LDL.LU R14, [R1+0x2f8] ;  /* 0x0002f800010e7983 */ /* 0x002ee80000300800 */
[----:B----4-:R-:W4:Y:S04]  /*43350*/  LDL.LU R15, [R1+0x2e0] ;  /* 0x0002e000010f7983 */ /* 0x010f280000300800 */
[----:B------:R0:W-:Y:S04]  /*43360*/  STS.U8 [R6+UR10+0xbe00], R8 ;  /* 0x00be000806007988 */ /* 0x0001e8000800000a */
[----:B-----5:R-:W5:Y:S04]  /*43370*/  LDL.LU R12, [R1+0x2c8] ;  /* 0x0002c800010c7983 */ /* 0x020f680000300800 */
        /* <DEDUP_REMOVED lines=9> */
[----:B------:R-:W5:Y:S04]  /*43410*/  LDL.LU R92, [R1+0x250] ;  /* 0x00025000015c7983 */ /* 0x000f680000300800 */
[----:B------:R0:W-:Y:S04]  /*43420*/  STS.U8 [R6+UR10+0x5600], R25 ;  /* 0x0056001906007988 */ /* 0x0001e8000800000a */
[----:B------:R1:W-:Y:S04]  /*43430*/  STS.U8 [R6+UR10+0x5a00], R31 ;  /* 0x005a001f06007988 */ /* 0x0003e8000800000a */
[----:B------:R1:W-:Y:S04]  /*43440*/  STS.U8 [R6+UR10+0x5e00], R37 ;  /* 0x005e002506007988 */ /* 0x0003e8000800000a */
[----:B------:R-:W-:Y:S01]  /*43450*/  STS.U8 [R6+UR10+0xce00], R71 ;  /* 0x00ce004706007988 */ /* 0x000fe2000800000a */
[----:B0-----:R-:W-:-:S03]  /*43460*/  LOP3.LUT R7, R2, 0x50, RZ, 0x3c, !PT ;  /* 0x0000005002077812 */ /* 0x001fc600078e3cff */
[----:B-1----:R-:W5:Y:S04]  /*43470*/  LDL.LU R22, [R1+0x238] ;  /* 0x0002380001167983 */ /* 0x002f680000300800 */
[----:B------:R-:W5:Y:S04]  /*43480*/  LDL.LU R25, [R1+0x220] ;  /* 0x0002200001197983 */ /* 0x000f680000300800 */
        /* <DEDUP_REMOVED lines=62> */
[----:B0-----:R-:W3:Y:S04]  /*43870*/  LDL.LU R8, [R1+0x2c] ;  /* 0x00002c0001087983 */ /* 0x001ee80000300800 */
[----:B-1----:R-:W3:Y:S04]  /*43880*/  LDL.LU R16, [R1+0x28] ;  /* 0x0000280001107983 */ /* 0x002ee80000300800 */
[----:B------:R-:W3:Y:S04]  /*43890*/  LDL.LU R74, [R1+0x24] ;  /* 0x00002400014a7983 */ /* 0x000ee80000300800 */
[----:B------:R-:W3:Y:S04]  /*438a0*/  LDL.LU R76, [R1+0x20] ;  /* 0x00002000014c7983 */ /* 0x000ee80000300800 */
        /* <DEDUP_REMOVED lines=19> */
[----:B0-----:R-:W5:Y:S04]  /*439e0*/  LDL.LU R63, [R1+0x414] ;  /* 0x00041400013f7983 */ /* 0x001f680000300800 */
[----:B-1----:R-:W5:Y:S04]  /*439f0*/  LDL.LU R73, [R1+0x3fc] ;  /* 0x0003fc0001497983 */ /* 0x002f680000300800 */
[----:B--2---:R-:W2:Y:S04]  /*43a00*/  LDL.LU R77, [R1+0x3e4] ;  /* 0x0003e400014d7983 */ /* 0x004ea80000300800 */
[----:B------:R-:W2:Y:S04]  /*43a10*/  LDL.LU R79, [R1+0x3cc] ;  /* 0x0003cc00014f7983 */ /* 0x000ea80000300800 */
[----:B------:R-:W2:Y:S04]  /*43a20*/  LDL.LU R81, [R1+0x3b4] ;  /* 0x0003b40001517983 */ /* 0x000ea80000300800 */
[----:B---3--:R0:W-:Y:S04]  /*43a30*/  STS.U8 [R7+UR10+0xe280], R76 ;  /* 0x00e2804c07007988 */ /* 0x0081e8000800000a */
[----:B0-----:R-:W3:Y:S04]  /*43a40*/  LDL.LU R76, [R1+0x39c] ;  /* 0x00039c00014c7983 */ /* 0x001ee80000300800 */
        /* <DEDUP_REMOVED lines=11> */
[----:B------:R0:W-:Y:S04]  /*43b00*/  STS.U8 [R7+UR10+0xc680], R20 ;  /* 0x00c6801407007988 */ /* 0x0001e8000800000a */
[----:B------:R1:W-:Y:S04]  /*43b10*/  STS.U8 [R7+UR10+0xd680], R8 ;  /* 0x00d6800807007988 */ /* 0x0003e8000800000a */
[----:B----4-:R-:W4:Y:S04]  /*43b20*/  LDL.LU R93, [R1+0x30c] ;  /* 0x00030c00015d7983 */ /* 0x010f280000300800 */
[----:B------:R0:W-:Y:S04]  /*43b30*/  STS.U8 [R7+UR10+0xca80], R14 ;  /* 0x00ca800e07007988 */ /* 0x0001e8000800000a */
[----:B------:R0:W-:Y:S04]  /*43b40*/  STS.U8 [R7+UR10+0xce80], R15 ;  /* 0x00ce800f07007988 */ /* 0x0001e8000800000a */
[----:B-----5:R5:W-:Y:S04]  /*43b50*/  STS.U8 [R7+UR10+0xd280], R12 ;  /* 0x00d2800c07007988 */ /* 0x020be8000800000a */
[----:B------:R5:W-:Y:S04]  /*43b60*/  STS.U8 [R7+UR10+0xda80], R16 ;  /* 0x00da801007007988 */ /* 0x000be8000800000a */
[----:B0-----:R-:W2:Y:S01]  /*43b70*/  LDL.LU R20, [R1+0x2f4] ;  /* 0x0002f40001147983 */ /* 0x001ea20000300800 */
[----:B-1----:R-:W-:-:S03]  /*43b80*/  LOP3.LUT R8, R2, 0x60, RZ, 0x3c, !PT ;  /* 0x0000006002087812 */ /* 0x002fc600078e3cff */
[----:B------:R-:W2:Y:S04]  /*43b90*/  LDL.LU R14, [R1+0x2dc] ;  /* 0x0002dc00010e7983 */ /* 0x000ea80000300800 */
[----:B------:R-:W2:Y:S04]  /*43ba0*/  LDL.LU R15, [R1+0x2c4] ;  /* 0x0002c400010f7983 */ /* 0x000ea80000300800 */
[----:B-----5:R-:W5:Y:S04]  /*43bb0*/  LDL.LU R12, [R1+0x2ac] ;  /* 0x0002ac00010c7983 */ /* 0x020f680000300800 */
[----:B------:R-:W-:Y:S04]  /*43bc0*/  STS.U8 [R7+UR10+0x6a80], R92 ;  /* 0x006a805c07007988 */ /* 0x000fe8000800000a */
[----:B------:R-:W-:Y:S04]  /*43bd0*/  STS.U8 [R7+UR10+0x6e80], R22 ;  /* 0x006e801607007988 */ /* 0x000fe8000800000a */
[----:B------:R-:W-:Y:S04]  /*43be0*/  STS.U8 [R7+UR10+0x7280], R25 ;  /* 0x0072801907007988 */ /* 0x000fe8000800000a */
[----:B------:R-:W-:Y:S04]  /*43bf0*/  STS.U8 [R7+UR10+0x7680], R31 ;  /* 0x0076801f07007988 */ /* 0x000fe8000800000a */
[----:B------:R-:W-:Y:S04]  /*43c00*/  STS.U8 [R7+UR10+0x7a80], R37 ;  /* 0x007a802507007988 */ /* 0x000fe8000800000a */
[----:B------:R0:W-:Y:S04]  /*43c10*/  STS.U8 [R7+UR10+0xde80], R74 ;  /* 0x00de804a07007988 */ /* 0x0001e8000800000a */
[----:B------:R-:W4:Y:S04]  /*43c20*/  LDL.LU R16, [R1+0x294] ;  /* 0x0002940001107983 */ /* 0x000f280000300800 */
[----:B------:R-:W-:Y:S04]  /*43c30*/  STS.U8 [R7+UR10+0xe680], R65 ;  /* 0x00e6804107007988 */ /* 0x000fe8000800000a */
[----:B------:R-:W-:Y:S04]  /*43c40*/  STS.U8 [R7+UR10+0xea80], R46 ;  /* 0x00ea802e07007988 */ /* 0x000fe8000800000a */
[----:B------:R-:W-:Y:S04]  /*43c50*/  STS.U8 [R7+UR10+0xee80], R40 ;  /* 0x00ee802807007988 */ /* 0x000fe8000800000a */
[----:B------:R-:W-:Y:S04]  /*43c60*/  STS.U8 [R7+UR10+0xf280], R34 ;  /* 0x00f2802207007988 */ /* 0x000fe8000800000a */
[----:B------:R-:W-:Y:S04]  /*43c70*/  STS.U8 [R7+UR10+0xf680], R28 ;  /* 0x00f6801c07007988 */ /* 0x000fe8000800000a */
[----:B------:R-:W-:Y:S04]  /*43c80*/  STS.U8 [R7+UR10+0xfa80], R21 ;  /* 0x00fa801507007988 */ /* 0x000fe8000800000a */
[----:B------:R-:W-:Y:S04]  /*43c90*/  STS.U8 [R7+UR10+0xfe80], R13 ;  /* 0x00fe800d07007988 */ /* 0x000fe8000800000a */
[----:B0-----:R-:W4:Y:S04]  /*43ca0*/  LDL.LU R74, [R1+0x27c] ;  /* 0x00027c00014a7983 */ /* 0x001f280000300800 */
[----:B---3--:R0:W-:Y:S04]  /*43cb0*/  STS.U8 [R8+UR10+0x3300], R76 ;  /* 0x0033004c08007988 */ /* 0x0081e8000800000a */
[----:B0-----:R-:W3:Y:S04]  /*43cc0*/  LDL.LU R76, [R1+0x264] ;  /* 0x00026400014c7983 */ /* 0x001ee80000300800 */
[----:B------:R-:W3:Y:S04]  /*43cd0*/  LDL.LU R92, [R1+0x24c] ;  /* 0x00024c00015c7983 */ /* 0x000ee80000300800 */
[----:B------:R-:W3:Y:S04]  /*43ce0*/  LDL.LU R22, [R1+0x234] ;  /* 0x0002340001167983 */ /* 0x000ee80000300800 */
[----:B------:R-:W3:Y:S04]  /*43cf0*/  LDL.LU R25, [R1+0x21c] ;  /* 0x00021c0001197983 */ /* 0x000ee80000300800 */
[----:B------:R-:W3:Y:S04]  /*43d00*/  LDL.LU R31, [R1+0x204] ;  /* 0x00020400011f7983 */ /* 0x000ee80000300800 */
[----:B------:R0:W-:Y:S04]  /*43d10*/  STS.U8 [R8+UR10+0x300], R43 ;  /* 0x0003002b08007988 */ /* 0x0001e8000800000a */
[----:B------:R-:W3:Y:S04]  /*43d20*/  LDL.LU R37, [R1+0x1ec] ;  /* 0x0001ec0001257983 */ /* 0x000ee80000300800 */
[----:B------:R1:W-:Y:S04]  /*43d30*/  STS.U8 [R8+UR10+0x700], R49 ;  /* 0x0007003108007988 */ /* 0x0003e8000800000a */
[----:B------:R0:W-:Y:S04]  /*43d40*/  STS.U8 [R8+UR10+0xb00], R53 ;  /* 0x000b003508007988 */ /* 0x0001e8000800000a */
[----:B------:R0:W-:Y:S04]  /*43d50*/  STS.U8 [R8+UR10+0xf00], R55 ;  /* 0x000f003708007988 */ /* 0x0001e8000800000a */
[----:B------:R1:W-:Y:S04]  /*43d60*/  STS.U8 [R8+UR10+0x1300], R57 ;  /* 0x0013003908007988 */ /* 0x0003e8000800000a */
[----:B------:R1:W-:Y:S04]  /*43d70*/  STS.U8 [R8+UR10+0x1700], R59 ;  /* 0x0017003b08007988 */ /* 0x0003e8000800000a */
[----:B0-----:R-:W3:Y:S04]  /*43d80*/  LDL.LU R43, [R1+0x1d4] ;  /* 0x0001d400012b7983 */ /* 0x001ee80000300800 */
[----:B-1----:R-:W3:Y:S04]  /*43d90*/  LDL.LU R49, [R1+0x1bc] ;  /* 0x0001bc0001317983 */ /* 0x002ee80000300800 */
[----:B------:R-:W3:Y:S04]  /*43da0*/  LDL.LU R53, [R1+0x1a4] ;  /* 0x0001a40001357983 */ /* 0x000ee80000300800 */
[----:B------:R-:W3:Y:S04]  /*43db0*/  LDL.LU R55, [R1+0x18c] ;  /* 0x00018c0001377983 */ /* 0x000ee80000300800 */
[----:B------:R-:W3:Y:S04]  /*43dc0*/  LDL.LU R57, [R1+0x170] ;  /* 0x0001700001397983 */ /* 0x000ee80000300800 */
[----:B------:R0:W-:Y:S04]  /*43dd0*/  STS.U8 [R8+UR10+0x1b00], R61 ;  /* 0x001b003d08007988 */ /* 0x0001e8000800000a */
[----:B------:R-:W3:Y:S04]  /*43de0*/  LDL.LU R59, [R1+0x158] ;  /* 0x00015800013b7983 */ /* 0x000ee80000300800 */
[----:B------:R1:W-:Y:S04]  /*43df0*/  STS.U8 [R8+UR10+0x1f00], R63 ;  /* 0x001f003f08007988 */ /* 0x0003e8000800000a */
[----:B------:R0:W-:Y:S04]  /*43e00*/  STS.U8 [R8+UR10+0x2300], R73 ;  /* 0x0023004908007988 */ /* 0x0001e8000800000a */
[----:B--2---:R2:W-:Y:S04]  /*43e10*/  STS.U8 [R8+UR10+0x2700], R77 ;  /* 0x0027004d08007988 */ /* 0x0045e8000800000a */
[----:B------:R1:W-:Y:S04]  /*43e20*/  STS.U8 [R8+UR10+0x2b00], R79 ;  /* 0x002b004f08007988 */ /* 0x0003e8000800000a */
[----:B------:R2:W-:Y:S04]  /*43e30*/  STS.U8 [R8+UR10+0x2f00], R81 ;  /* 0x002f005108007988 */ /* 0x0005e8000800000a */
[----:B0-----:R-:W3:Y:S04]  /*43e40*/  LDL.LU R61, [R1+0x140] ;  /* 0x00014000013d7983 */ /* 0x001ee80000300800 */
[----:B-1----:R-:W3:Y:S04]  /*43e50*/  LDL.LU R63, [R1+0xfc] ;  /* 0x0000fc00013f7983 */ /* 0x002ee80000300800 */
[----:B------:R-:W3:Y:S04]  /*43e60*/  LDL.LU R73, [R1+0xf8] ;  /* 0x0000f80001497983 */ /* 0x000ee80000300800 */
[----:B--2---:R-:W2:Y:S04]  /*43e70*/  LDL.LU R77, [R1+0xf4] ;  /* 0x0000f400014d7983 */ /* 0x004ea80000300800 */
[----:B------:R-:W2:Y:S04]  /*43e80*/  LDL.LU R79, [R1+0xf0] ;  /* 0x0000f000014f7983 */ /* 0x000ea80000300800 */
[----:B------:R0:W-:Y:S04]  /*43e90*/  STS.U8 [R8+UR10+0x3700], R83 ;  /* 0x0037005308007988 */ /* 0x0001e8000800000a */
[----:B------:R-:W2:Y:S04]  /*43ea0*/  LDL.LU R81, [R1+0xec] ;  /* 0x0000ec0001517983 */ /* 0x000ea80000300800 */
[----:B------:R1:W-:Y:S04]  /*43eb0*/  STS.U8 [R8+UR10+0x3b00], R85 ;  /* 0x003b005508007988 */ /* 0x0003e8000800000a */
[----:B------:R0:W-:Y:S04]  /*43ec0*/  STS.U8 [R8+UR10+0x3f00], R87 ;  /* 0x003f005708007988 */ /* 0x0001e8000800000a */
[----:B------:R0:W-:Y:S04]  /*43ed0*/  STS.U8 [R8+UR10+0x4300], R89 ;  /* 0x0043005908007988 */ /* 0x0001e8000800000a */
[----:B------:R1:W-:Y:S04]  /*43ee0*/  STS.U8 [R8+UR10+0x4700], R91 ;  /* 0x0047005b08007988 */ /* 0x0003e8000800000a */
[----:B----4-:R4:W-:Y:S04]  /*43ef0*/  STS.U8 [R8+UR10+0x4b00], R93 ;  /* 0x004b005d08007988 */ /* 0x0109e8000800000a */
[----:B0-----:R-:W2:Y:S04]  /*43f00*/  LDL.LU R83, [R1+0xe8] ;  /* 0x0000e80001537983 */ /* 0x001ea80000300800 */
[----:B-1----:R-:W2:Y:S04]  /*43f10*/  LDL.LU R85, [R1+0xe4] ;  /* 0x0000e40001557983 */ /* 0x002ea80000300800 */
[----:B------:R-:W2:Y:S04]  /*43f20*/  LDL.LU R87, [R1+0xe0] ;  /* 0x0000e00001577983 */ /* 0x000ea80000300800 */
[----:B------:R-:W2:Y:S04]  /*43f30*/  LDL.LU R89, [R1+0xdc] ;  /* 0x0000dc0001597983 */ /* 0x000ea80000300800 */
[----:B------:R-:W2:Y:S04]  /*43f40*/  LDL.LU R91, [R1+0xd8] ;  /* 0x0000d800015b7983 */ /* 0x000ea80000300800 */
[----:B------:R0:W-:Y:S04]  /*43f50*/  STS.U8 [R8+UR10+0x4f00], R20 ;  /* 0x004f001408007988 */ /* 0x0001e8000800000a */
[----:B----4-:R-:W4:Y:S04]  /*43f60*/  LDL.LU R93, [R1+0xd4] ;  /* 0x0000d400015d7983 */ /* 0x010f280000300800 */
[----:B------:R1:W-:Y:S04]  /*43f70*/  STS.U8 [R8+UR10+0x5300], R14 ;  /* 0x0053000e08007988 */ /* 0x0003e8000800000a */
[----:B------:R0:W-:Y:S04]  /*43f80*/  STS.U8 [R8+UR10+0x5700], R15 ;  /* 0x0057000f08007988 */ /* 0x0001e8000800000a */
[----:B-----5:R5:W-:Y:S04]  /*43f90*/  STS.U8 [R8+UR10+0x5b00], R12 ;  /* 0x005b000c08007988 */ /* 0x020be8000800000a */
[----:B------:R1:W-:Y:S04]  /*43fa0*/  STS.U8 [R8+UR10+0x5f00], R16 ;  /* 0x005f001008007988 */ /* 0x0003e8000800000a */
[----:B------:R5:W-:Y:S04]  /*43fb0*/  STS.U8 [R8+UR10+0x6300], R74 ;  /* 0x0063004a08007988 */ /* 0x000be8000800000a */
[----:B0-----:R-:W4:Y:S04]  /*43fc0*/  LDL.LU R20, [R1+0xd0] ;  /* 0x0000d00001147983 */ /* 0x001f280000300800 */
[----:B-1----:R-:W4:Y:S04]  /*43fd0*/  LDL.LU R14, [R1+0x80] ;  /* 0x00008000010e7983 */ /* 0x002f280000300800 */
[----:B------:R-:W4:Y:S04]  /*43fe0*/  LDL.LU R15, [R1+0x7c] ;  /* 0x00007c00010f7983 */ /* 0x000f280000300800 */
[----:B-----5:R-:W5:Y:S04]  /*43ff0*/  LDL.LU R12, [R1+0x78] ;  /* 0x00007800010c7983 */ /* 0x020f680000300800 */
[----:B------:R-:W5:Y:S04]  /*44000*/  LDL.LU R16, [R1+0x74] ;  /* 0x0000740001107983 */ /* 0x000f680000300800 */
[----:B------:R-:W5:Y:S04]  /*44010*/  LDL.LU R74, [R1+0x70] ;  /* 0x00007000014a7983 */ /* 0x000f680000300800 */
[----:B---3--:R0:W-:Y:S04]  /*44020*/  STS.U8 [R8+UR10+0x6700], R76 ;  /* 0x0067004c08007988 */ /* 0x0081e8000800000a */
[----:B0-----:R-:W3:Y:S04]  /*44030*/  LDL.LU R76, [R1+0x6c] ;  /* 0x00006c00014c7983 */ /* 0x001ee80000300800 */
[----:B------:R0:W-:Y:S04]  /*44040*/  STS.U8 [R8+UR10+0x7f00], R43 ;  /* 0x007f002b08007988 */ /* 0x0001e8000800000a */
[----:B------:R1:W-:Y:S04]  /*44050*/  STS.U8 [R8+UR10+0x8300], R49 ;  /* 0x0083003108007988 */ /* 0x0003e8000800000a */
[----:B------:R0:W-:Y:S04]  /*44060*/  STS.U8 [R8+UR10+0x8700], R53 ;  /* 0x0087003508007988 */ /* 0x0001e8000800000a */
[----:B------:R0:W-:Y:S04]  /*44070*/  STS.U8 [R8+UR10+0x8b00], R55 ;  /* 0x008b003708007988 */ /* 0x0001e8000800000a */
[----:B------:R-:W-:Y:S04]  /*44080*/  STS.U8 [R8+UR10+0x8f00], R57 ;  /* 0x008f003908007988 */ /* 0x000fe8000800000a */
[----:B------:R-:W-:Y:S04]  /*44090*/  STS.U8 [R8+UR10+0x9300], R59 ;  /* 0x0093003b08007988 */ /* 0x000fe8000800000a */
[----:B0-----:R-:W3:Y:S04]  /*440a0*/  LDL.LU R43, [R1+0x177c] ;  /* 0x00177c00012b7983 */ /* 0x001ee80000300800 */
[----:B-1----:R-:W3:Y:S04]  /*440b0*/  LDL.LU R49, [R1+0x48c] ;  /* 0x00048c0001317983 */ /* 0x002ee80000300800 */
[----:B------:R-:W3:Y:S04]  /*440c0*/  LDL.LU R53, [R1+0x478] ;  /* 0x0004780001357983 */ /* 0x000ee80000300800 */
[----:B------:R-:W3:Y:S04]  /*440d0*/  LDL.LU R55, [R1+0x464] ;  /* 0x0004640001377983 */ /* 0x000ee80000300800 */
[----:B------:R-:W-:Y:S04]  /*440e0*/  STS.U8 [R8+UR10+0x9700], R61 ;  /* 0x0097003d08007988 */ /* 0x000fe8000800000a */
[----:B------:R-:W-:Y:S04]  /*440f0*/  STS.U8 [R8+UR10+0x9b00], R63 ;  /* 0x009b003f08007988 */ /* 0x000fe8000800000a */
[----:B------:R-:W-:Y:S04]  /*44100*/  STS.U8 [R8+UR10+0x9f00], R73 ;  /* 0x009f004908007988 */ /* 0x000fe8000800000a */
[----:B--2---:R-:W-:Y:S04]  /*44110*/  STS.U8 [R8+UR10+0xa300], R77 ;  /* 0x00a3004d08007988 */ /* 0x004fe8000800000a */
[----:B------:R-:W-:Y:S04]  /*44120*/  STS.U8 [R8+UR10+0xa700], R79 ;  /* 0x00a7004f08007988 */ /* 0x000fe8000800000a */
[----:B------:R-:W-:Y:S04]  /*44130*/  STS.U8 [R8+UR10+0xab00], R81 ;  /* 0x00ab005108007988 */ /* 0x000fe8000800000a */
[----:B------:R-:W-:Y:S04]  /*44140*/  STS.U8 [R8+UR10+0xaf00], R83 ;  /* 0x00af005308007988 */ /* 0x000fe8000800000a */
[----:B------:R-:W-:Y:S04]  /*44150*/  STS.U8 [R8+UR10+0xb700], R85 ;  /* 0x00b7005508007988 */ /* 0x000fe8000800000a */
[----:B------:R-:W-:Y:S04]  /*44160*/  STS.U8 [R8+UR10+0xbb00], R87 ;  /* 0x00bb005708007988 */ /* 0x000fe8000800000a */
[----:B------:R-:W-:Y:S04]  /*44170*/  STS.U8 [R8+UR10+0xbf00], R89 ;  /* 0x00bf005908007988 */ /* 0x000fe8000800000a */
[----:B------:R-:W-:Y:S04]  /*44180*/  STS.U8 [R8+UR10+0xc300], R91 ;  /* 0x00c3005b08007988 */ /* 0x000fe8000800000a */
[----:B----4-:R-:W-:Y:S04]  /*44190*/  STS.U8 [R8+UR10+0xc700], R93 ;  /* 0x00c7005d08007988 */ /* 0x010fe8000800000a */
[----:B------:R-:W-:Y:S04]  /*441a0*/  STS.U8 [R8+UR10+0xcb00], R20 ;  /* 0x00cb001408007988 */ /* 0x000fe8000800000a */
[----:B------:R-:W-:Y:S04]  /*441b0*/  STS.U8 [R8+UR10+0xcf00], R14 ;  /* 0x00cf000e08007988 */ /* 0x000fe8000800000a */
[----:B------:R-:W-:Y:S04]  /*441c0*/  STS.U8 [R8+UR10+0xd300], R15 ;  /* 0x00d3000f08007988 */ /* 0x000fe8000800000a */
[----:B-----5:R-:W-:Y:S04]  /*441d0*/  STS.U8 [R8+UR10+0xd700], R12 ;  /* 0x00d7000c08007988 */ /* 0x020fe8000800000a */
[----:B------:R-:W-:Y:S04]  /*441e0*/  STS.U8 [R8+UR10+0xdb00], R16 ;  /* 0x00db001008007988 */ /* 0x000fe8000800000a */
[----:B------:R-:W-:Y:S04]  /*441f0*/  STS.U8 [R8+UR10+0xdf00], R74 ;  /* 0x00df004a08007988 */ /* 0x000fe8000800000a */
[----:B---3--:R0:W-:Y:S04]  /*44200*/  STS.U8 [R8+UR10+0xe300], R76 ;  /* 0x00e3004c08007988 */ /* 0x0081e8000800000a */
[----:B0-----:R-:W2:Y:S04]  /*44210*/  LDL.LU R76, [R1+0x450] ;  /* 0x00045000014c7983 */ /* 0x001ea80000300800 */
[----:B------:R-:W3:Y:S04]  /*44220*/  LDL.LU R57, [R1+0x43c] ;  /* 0x00043c0001397983 */ /* 0x000ee80000300800 */
[----:B------:R-:W4:Y:S04]  /*44230*/  LDL.LU R59, [R1+0x428] ;  /* 0x00042800013b7983 */ /* 0x000f280000300800 */
[----:B------:R-:W5:Y:S04]  /*44240*/  LDL.LU R61, [R1+0x410] ;  /* 0x00041000013d7983 */ /* 0x000f680000300800 */
[----:B------:R-:W3:Y:S04]  /*44250*/  LDL.LU R63, [R1+0x3f8] ;  /* 0x0003f800013f7983 */ /* 0x000ee80000300800 */
        /* <DEDUP_REMOVED lines=16> */
[----:B------:R0:W-:Y:S04]  /*44360*/  STS.U8 [R8+UR10+0xb300], R9 ;  /* 0x00b3000908007988 */ /* 0x0001e8000800000a */
[----:B------:R-:W-:Y:S04]  /*44370*/  STS.U8 [R8+UR10+0x6b00], R92 ;  /* 0x006b005c08007988 */ /* 0x000fe8000800000a */
[----:B------:R-:W-:Y:S04]  /*44380*/  STS.U8 [R8+UR10+0x6f00], R22 ;  /* 0x006f001608007988 */ /* 0x000fe8000800000a */
[----:B------:R-:W-:Y:S04]  /*44390*/  STS.U8 [R8+UR10+0x7300], R25 ;  /* 0x0073001908007988 */ /* 0x000fe8000800000a */
[----:B------:R-:W-:Y:S04]  /*443a0*/  STS.U8 [R8+UR10+0x7700], R31 ;  /* 0x0077001f08007988 */ /* 0x000fe8000800000a */
[----:B------:R-:W-:Y:S04]  /*443b0*/  STS.U8 [R8+UR10+0x7b00], R37 ;  /* 0x007b002508007988 */ /* 0x000fe8000800000a */
        /* <DEDUP_REMOVED lines=12> */
[----:B--2---:R0:W-:Y:S04]  /*44480*/  STS.U8 [R9+UR10+0x1380], R76 ;  /* 0x0013804c09007988 */ /* 0x0041e8000800000a */
[----:B0-----:R-:W2:Y:S04]  /*44490*/  LDL.LU R76, [R1+0x260] ;  /* 0x00026000014c7983 */ /* 0x001ea80000300800 */
        /* <DEDUP_REMOVED lines=8> */
[----:B---3--:R0:W-:Y:S04]  /*44520*/  STS.U8 [R9+UR10+0x6380], R74 ;  /* 0x0063804a09007988 */ /* 0x0081e8000800000a */
[----:B------:R-:W3:Y:S04]  /*44530*/  LDL.LU R55, [R1+0x188] ;  /* 0x0001880001377983 */ /* 0x000ee80000300800 */
[----:B0-----:R-:W3:Y:S04]  /*44540*/  LDL.LU R74, [R1+0x16c] ;  /* 0x00016c00014a7983 */ /* 0x001ee80000300800 */
[----:B------:R0:W-:Y:S04]  /*44550*/  STS.U8 [R9+UR10+0x1780], R57 ;  /* 0x0017803909007988 */ /* 0x0001e8000800000a */
[----:B----4-:R1:W-:Y:S04]  /*44560*/  STS.U8 [R9+UR10+0x1b80], R59 ;  /* 0x001b803b09007988 */ /* 0x0103e8000800000a */
[----:B-----5:R4:W-:Y:S04]  /*44570*/  STS.U8 [R9+UR10+0x1f80], R61 ;  /* 0x001f803d09007988 */ /* 0x0209e8000800000a */
[----:B------:R5:W-:Y:S04]  /*44580*/  STS.U8 [R9+UR10+0x2380], R63 ;  /* 0x0023803f09007988 */ /* 0x000be8000800000a */
[----:B------:R1:W-:Y:S04]  /*44590*/  STS.U8 [R9+UR10+0x2780], R73 ;  /* 0x0027804909007988 */ /* 0x0003e8000800000a */
[----:B------:R4:W-:Y:S04]  /*445a0*/  STS.U8 [R9+UR10+0x2b80], R77 ;  /* 0x002b804d09007988 */ /* 0x0009e8000800000a */
[----:B0-----:R-:W3:Y:S04]  /*445b0*/  LDL.LU R57, [R1+0x154] ;  /* 0x0001540001397983 */ /* 0x001ee80000300800 */
[----:B-1----:R-:W3:Y:S04]  /*445c0*/  LDL.LU R59, [R1+0x134] ;  /* 0x00013400013b7983 */ /* 0x002ee80000300800 */
[----:B----4-:R-:W4:Y:S04]  /*445d0*/  LDL.LU R61, [R1+0x130] ;  /* 0x00013000013d7983 */ /* 0x010f280000300800 */
[----:B-----5:R-:W5:Y:S04]  /*445e0*/  LDL.LU R63, [R1+0x12c] ;  /* 0x00012c00013f7983 */ /* 0x020f680000300800 */
[----:B------:R-:W4:Y:S04]  /*445f0*/  LDL.LU R73, [R1+0x128] ;  /* 0x0001280001497983 */ /* 0x000f280000300800 */
[----:B------:R0:W-:Y:S04]  /*44600*/  STS.U8 [R9+UR10+0x2f80], R79 ;  /* 0x002f804f09007988 */ /* 0x0001e8000800000a */
[----:B------:R-:W4:Y:S04]  /*44610*/  LDL.LU R77, [R1+0x124] ;  /* 0x00012400014d7983 */ /* 0x000f280000300800 */
        /* <DEDUP_REMOVED lines=24> */
[----:B0-----:R-:W5:Y:S04]  /*447a0*/  LDL.LU R16, [R1+0xc0] ;  /* 0x0000c00001107983 */ /* 0x001f680000300800 */
[----:B--2---:R0:W-:Y:S04]  /*447b0*/  STS.U8 [R9+UR10+0x6780], R76 ;  /* 0x0067804c09007988 */ /* 0x0041e8000800000a */
[----:B0-----:R-:W2:Y:S04]  /*447c0*/  LDL.LU R76, [R1+0xbc] ;  /* 0x0000bc00014c7983 */ /* 0x001ea80000300800 */
[----:B---3--:R0:W-:Y:S04]  /*447d0*/  STS.U8 [R9+UR10+0x8f80], R74 ;  /* 0x008f804a09007988 */ /* 0x0081e8000800000a */
[----:B0-----:R-:W3:Y:S04]  /*447e0*/  LDL.LU R74, [R1+0x1790] ;  /* 0x00179000014a7983 */ /* 0x001ee80000300800 */
        /* <DEDUP_REMOVED lines=33> */
[----:B------:R-:W-:Y:S01]  /*44a00*/  STS.U8 [R9+UR10+0xd780], R12 ;  /* 0x00d7800c09007988 */ /* 0x000fe2000800000a */
[----:B------:R-:W-:-:S03]  /*44a10*/  ISETP.NE.U32.AND P0, PT, RZ, UR6, PT ;  /* 0x00000006ff007c0c */ /* 0x000fc6000bf05070 */
[----:B------:R-:W-:Y:S01]  /*44a20*/  STS.U8 [R9+UR10+0xdb80], R16 ;  /* 0x00db801009007988 */ /* 0x000fe2000800000a */
[----:B0-----:R-:W-:-:S03]  /*44a30*/  LOP3.LUT R3, R2, 0x10, RZ, 0x3c, !PT ;  /* 0x0000001002037812 */ /* 0x001fc600078e3cff */
[----:B--2---:R0:W-:Y:S02]  /*44a40*/  STS.U8 [R9+UR10+0xdf80], R76 ;  /* 0x00df804c09007988 */ /* 0x0041e4000800000a */
[----:B0-----:R-:W0:Y:S02]  /*44a50*/  LDC R76, c[0x0][0x3a0] ;  /* 0x0000e800ff4c7b82 */ /* 0x001e240000000800 */
[----:B---3--:R1:W-:Y:S01]  /*44a60*/  STS.U8 [R9+UR10+0xff80], R74 ;  /* 0x00ff804a09007988 */ /* 0x0083e2000800000a */
[----:B------:R2:W-:Y:S06]  /*44a70*/  MEMBAR.ALL.CTA ;  /* 0x0000000000007992 */ /* 0x0005ec0000008000 */
[----:B--2---:R-:W2:Y:S01]  /*44a80*/  FENCE.VIEW.ASYNC.S ;  /* 0x00000000000073c6 */ /* 0x004ea20000000000 */
[----:B0-----:R-:W-:Y:S01]  /*44a90*/  VIADD R76, R76, 0x7f ;  /* 0x0000007f4c4c7836 */ /* 0x001fe20000000000 */
[----:B--2---:R-:W-:Y:S04]  /*44aa0*/  BAR.SYNC.DEFER_BLOCKING 0x0 ;  /* 0x0000000000007b1d */ /* 0x004fe80000010000 */
[----:B------:R-:W-:-:S02]  /*44ab0*/  ISETP.LT.OR P2, PT, R76, 0x80, P0 ;  /* 0x000000804c00780c */ /* 0x000fc40000741670 */
[----:B------:R-:W-:-:S11]  /*44ac0*/  ISETP.GE.AND P3, PT, R76, 0x100, PT ;  /* 0x000001004c00780c */ /* 0x000fd60003f66270 */
[----:B-1----:R-:W-:Y:S05]  /*44ad0*/  @P2 BRA `(.L_x_6) ;  /* 0x0000000000d82947 */ /* 0x002fea0003800000 */
[----:B------:R-:W-:Y:S02]  /*44ae0*/  USHF.R.U32.HI UR16, URZ, 0x4, UR10 ;  /* 0x00000004ff107899 */ /* 0x000fe4000801160a */
[----:B------:R-:W-:Y:S02]  /*44af0*/  UIADD3 UR5, UPT, UPT, UR10, 0x20000, URZ ;  /* 0x000200000a057890 */ /* 0x000fe4000fffe0ff */
[----:B------:R-:W-:Y:S02]  /*44b00*/  USGXT.U32 UR16, UR16, 0xe ;  /* 0x0000000e1010789a */ /* 0x000fe40008000000 */
[----:B------:R-:W-:Y:S02]  /*44b10*/  USHF.R.U32.HI UR5, URZ, 0x4, UR5 ;  /* 0x00000004ff057899 */ /* 0x000fe40008011605 */
[----:B------:R-:W-:Y:S02]  /*44b20*/  UIADD3 UR42, UP1, UPT, UR16, 0x2, URZ ;  /* 0x00000002102a7890 */ /* 0x000fe4000ff3e0ff */
[----:B------:R-:W-:Y:S01]  /*44b30*/  USGXT.U32 UR18, UR5, 0xe ;  /* 0x0000000e0512789a */ /* 0x000fe20008000000 */
[----:B------:R-:W-:Y:S01]  /*44b40*/  UMOV UR4, URZ ;  /* 0x000000ff00047c82 */ /* 0x000fe20008000000 */
[----:B------:R-:W-:Y:S01]  /*44b50*/  UMOV UR6, URZ ;  /* 0x000000ff00067c82 */ /* 0x000fe20008000000 */
[----:B------:R-:W-:-:S02]  /*44b60*/  UIADD3.X UR43, UPT, UPT, UR4, 0x40004040, URZ, UP1, !UPT ;  /* 0x40004040042b7890 */ /* 0x000fc40008ffe4ff */
[----:B------:R-:W-:Y:S01]  /*44b70*/  UIADD3 UR44, UP1, UPT, UR18, 0x80, URZ ;  /* 0x00000080122c7890 */ /* 0x000fe2000ff3e0ff */
[----:B------:R-:W-:Y:S01]  /*44b80*/  UMOV UR4, UR14 ;  /* 0x0000000e00047c82 */ /* 0x000fe20008000000 */
[----:B------:R-:W-:Y:S02]  /*44b90*/  UMOV UR5, URZ ;  /* 0x000000ff00057c82 */ /* 0x000fe40008000000 */
[----:B------:R-:W-:Y:S01]  /*44ba0*/  UIADD3.X UR45, UPT, UPT, UR6, -0x7fffbfe0, URZ, UP1, !UPT ;  /* 0x80004020062d7890 */ /* 0x000fe20008ffe4ff */
[----:B------:R-:W-:Y:S01]  /*44bb0*/  UMOV UR61, UR4 ;  /* 0x00000004003d7c82 */ /* 0x000fe20008000000 */
[----:B------:R-:W-:Y:S02]  /*44bc0*/  UIADD3.64 UR4, UPT, UPT, UR42, 0x2, URZ ;  /* 0x000000022a047897 */ /* 0x000fe4000fffe0ff */
[----:B------:R-:W-:Y:S02]  /*44bd0*/  UIADD3.64 UR52, UPT, UPT, UR44, 0x80, URZ ;  /* 0x000000802c347897 */ /* 0x000fe4000fffe0ff */
[----:B------:R-:W-:-:S02]  /*44be0*/  UIADD3.64 UR6, UPT, UPT, UR42, 0x4, URZ ;  /* 0x000000042a067897 */ /* 0x000fc4000fffe0ff */
[----:B------:R-:W-:Y:S02]  /*44bf0*/  UIADD3.64 UR54, UPT, UPT, UR44, 0x100, URZ ;  /* 0x000001002c367897 */ /* 0x000fe4000fffe0ff */
[----:B------:R-:W-:Y:S02]  /*44c00*/  UIADD3 UR60, UPT, UPT, UR11, 0x100000, URZ ;  /* 0x001000000b3c7890 */ /* 0x000fe4000fffe0ff */
[----:B------:R-:W-:Y:S02]  /*44c10*/  UIADD3.64 UR48, UPT, UPT, UR42, 0x7fe, URZ ;  /* 0x000007fe2a307897 */ /* 0x000fe4000fffe0ff */
[----:B------:R-:W-:Y:S02]  /*44c20*/  UIADD3 UR62, UPT, UPT, UR11, 0x100000, URZ ;  /* 0x001000000b3e7890 */ /* 0x000fe4000fffe0ff */
[----:B------:R-:W-:Y:S02]  /*44c30*/  UIADD3.64 UR50, UPT, UPT, UR42, 0x800, URZ ;  /* 0x000008002a327897 */ /* 0x000fe4000fffe0ff */
[----:B------:R-:W-:-:S02]  /*44c40*/  UIADD3 UR63, UPT, UPT, UR11, 0x100000, URZ ;  /* 0x001000000b3f7890 */ /* 0x000fc4000fffe0ff */
[----:B------:R-:W-:Y:S01]  /*44c50*/  UIADD3.64 UR56, UPT, UPT, UR42, 0x802, URZ ;  /* 0x000008022a387897 */ /* 0x000fe2000fffe0ff */
[----:B------:R-:W-:Y:S01]  /*44c60*/  UMOV UR32, 0x0 ;  /* 0x0000000000207882 */ /* 0x000fe20000000000 */
[----:B------:R-:W-:Y:S01]  /*44c70*/  UMOV UR33, 0x4408010 ;  /* 0x0440801000217882 */ /* 0x000fe20000000000 */
[----:B------:R-:W-:Y:S01]  /*44c80*/  UIADD3 UR64, UPT, UPT, UR11, 0x100000, URZ ;  /* 0x001000000b407890 */ /* 0x000fe2000fffe0ff */
[----:B------:R-:W-:Y:S01]  /*44c90*/  UMOV UR17, 0x40004040 ;  /* 0x4000404000117882 */ /* 0x000fe20000000000 */
[----:B------:R-:W-:Y:S01]  /*44ca0*/  UIADD3.64 UR58, UPT, UPT, UR42, 0x804, URZ ;  /* 0x000008042a3a7897 */ /* 0x000fe2000fffe0ff */
[----:B------:R-:W-:Y:S01]  /*44cb0*/  UMOV UR19, 0x80004020 ;  /* 0x8000402000137882 */ /* 0x000fe20000000000 */
[----:B------:R-:W-:Y:S01]  /*44cc0*/  UMOV UR28, 0x0 ;  /* 0x00000000001c7882 */ /* 0x000fe20000000000 */
[----:B------:R-:W-:Y:S01]  /*44cd0*/  UMOV UR29, 0x4408010 ;  /* 0x04408010001d7882 */ /* 0x000fe20000000000 */
[----:B------:R-:W-:Y:S01]  /*44ce0*/  UMOV UR38, 0x0 ;  /* 0x0000000000267882 */ /* 0x000fe20000000000 */
[----:B------:R-:W-:Y:S01]  /*44cf0*/  UMOV UR39, 0x4408010 ;  /* 0x0440801000277882 */ /* 0x000fe20000000000 */
[----:B------:R0:W-:Y:S01]  /*44d00*/  UTCQMMA gdesc[UR18], gdesc[UR16], tmem[UR11], tmem[UR32], idesc[UR33], !UPT ;  /* 0x00ff2010120075ea */ /* 0x0001e2000f80030b */
[----:B------:R-:W-:Y:S01]  /*44d10*/  UMOV UR36, 0x0 ;  /* 0x0000000000247882 */ /* 0x000fe20000000000 */
[----:B------:R-:W-:Y:S01]  /*44d20*/  UMOV UR37, 0x4408010 ;  /* 0x0440801000257882 */ /* 0x000fe20000000000 */
[----:B------:R0:W-:Y:S01]  /*44d30*/  UTCQMMA gdesc[UR44], gdesc[UR42], tmem[UR11], tmem[UR28], idesc[UR29], UPT ;  /* 0x00ff1c2a2c0075ea */ /* 0x0001e2000b80030b */
        /* <DEDUP_REMOVED lines=8> */
[----:B------:R0:W-:Y:S01]  /*44dc0*/  UTCQMMA gdesc[UR18], gdesc[UR48], tmem[UR60], tmem[UR34], idesc[UR35], !UPT ;  /* 0x00ff2230120075ea */ /* 0x0001e2000f80033c */
[----:B------:R-:W-:Y:S01]  /*44dd0*/  UMOV UR46, 0x0 ;  /* 0x00000000002e7882 */ /* 0x000fe20000000000 */
[----:B------:R-:W-:Y:S01]  /*44de0*/  UMOV UR47, 0x4408010 ;  /* 0x04408010002f7882 */ /* 0x000fe20000000000 */
[----:B------:R0:W-:Y:S01]  /*44df0*/  UTCQMMA gdesc[UR44], gdesc[UR50], tmem[UR62], tmem[UR30], idesc[UR31], UPT ;  /* 0x00ff1e322c0075ea */ /* 0x0001e2000b80033e */
[----:B------:R0:W-:Y:S01]  /*44e00*/  UTCQMMA gdesc[UR52], gdesc[UR56], tmem[UR63], tmem[UR40], idesc[UR41], UPT ;  /* 0x00ff2838340075ea */ /* 0x0001e2000b80033f */
[----:B------:R0:W-:Y:S01]  /*44e10*/  UTCQMMA gdesc[UR54], gdesc[UR58], tmem[UR64], tmem[UR46], idesc[UR47], UPT ;  /* 0x00ff2e3a360075ea */ /* 0x0001e2000b800340 */
[----:B------:R0:W-:Y:S01]  /*44e20*/  UTCBAR [UR61], URZ ;  /* 0x000000ff3d0073e9 */ /* 0x0001e200080000ff */
[----:B------:R-:W-:Y:S01]  /*44e30*/  NOP ;  /* 0x0000000000007918 */ /* 0x000fe20000000000 */
.L_x_6:
[----:B0-----:R-:W-:Y:S01]  /*44e40*/  UMOV UR6, URZ ;  /* 0x000000ff00067c82 */ /* 0x001fe20008000000 */
[----:B------:R-:W-:Y:S05]  /*44e50*/  @!P3 BRA `(.L_x_7) ;  /* 0x0000026400a8b947 */ /* 0x000fea0003800000 */
[----:B------:R-:W-:Y:S01]  /*44e60*/  SHF.R.S32.HI R10, RZ, 0x1f, R76 ;  /* 0x0000001fff0a7819 */ /* 0x000fe2000001144c */
[----:B------:R-:W-:Y:S02]  /*44e70*/  UIADD3 UR4, UPT, UPT, UR10, 0x22000, URZ ;  /* 0x000220000a047890 */ /* 0x000fe4000fffe0ff */
[----:B------:R-:W-:Y:S01]  /*44e80*/  UIADD3 UR5, UPT, UPT, UR10, 0x10000, URZ ;  /* 0x000100000a057890 */ /* 0x000fe2000fffe0ff */
[----:B------:R-:W-:Y:S01]  /*44e90*/  LEA.HI R10, R10, R76, RZ, 0x7 ;  /* 0x0000004c0a0a7211 */ /* 0x000fe200078f38ff */
[----:B------:R-:W-:Y:S02]  /*44ea0*/  USHF.L.U32 UR28, UR8, 0x7, URZ ;  /* 0x00000007081c7899 */ /* 0x000fe400080006ff */
[----:B------:R-:W-:Y:S01]  /*44eb0*/  USHF.R.U32.HI UR8, URZ, 0x4, UR4 ;  /* 0x00000004ff087899 */ /* 0x000fe20008011604 */
[----:B------:R-:W-:Y:S01]  /*44ec0*/  SHF.R.S32.HI R10, RZ, 0x7, R10 ;  /* 0x00000007ff0a7819 */ /* 0x000fe2000001140a */
[----:B------:R-:W-:Y:S02]  /*44ed0*/  USHF.R.U32.HI UR18, URZ, 0x4, UR5 ;  /* 0x00000004ff127899 */ /* 0x000fe40008011605 */
[----:B------:R-:W-:Y:S01]  /*44ee0*/  USGXT.U32 UR8, UR8, 0xe ;  /* 0x0000000e0808789a */ /* 0x000fe20008000000 */
[----:B------:R-:W-:Y:S01]  /*44ef0*/  VIMNMX R10, PT, PT, R10, 0x2, !PT ;  /* 0x000000020a0a7848 */ /* 0x000fe20007fe0100 */
[----:B------:R-:W-:-:S02]  /*44f00*/  USGXT.U32 UR18, UR18, 0xe ;  /* 0x0000000e1212789a */ /* 0x000fc40008000000 */
[----:B------:R-:W-:Y:S02]  /*44f10*/  UIADD3 UR30, UP1, UPT, UR8, 0x80, URZ ;  /* 0x00000080081e7890 */ /* 0x000fe4000ff3e0ff */
[----:B------:R-:W-:Y:S01]  /*44f20*/  VIADD R11, R10, 0xfffffffe ;  /* 0xfffffffe0a0b7836 */ /* 0x000fe20000000000 */
[----:B------:R-:W-:Y:S01]  /*44f30*/  UIADD3 UR32, UP2, UPT, UR18, 0x2, URZ ;  /* 0x0000000212207890 */ /* 0x000fe2000ff5e0ff */
[----:B------:R-:W-:Y:S01]  /*44f40*/  IMAD.MOV.U32 R10, RZ, RZ, RZ ;  /* 0x000000ffff0a7224 */ /* 0x000fe200078e00ff */
[----:B------:R-:W-:Y:S01]  /*44f50*/  UMOV UR4, URZ ;  /* 0x000000ff00047c82 */ /* 0x000fe20008000000 */
[----:B------:R-:W-:Y:S01]  /*44f60*/  UMOV UR5, URZ ;  /* 0x000000ff00057c82 */ /* 0x000fe20008000000 */
[----:B------:R0:W-:Y:S01]  /*44f70*/  STL [R1+0x169c], R11 ;  /* 0x00169c0b01007387 */ /* 0x0001e20000100800 */
[----:B------:R-:W-:Y:S02]  /*44f80*/  USHF.L.U32 UR29, UR9, 0x7, URZ ;  /* 0x00000007091d7899 */ /* 0x000fe400080006ff */
[----:B------:R-:W-:-:S02]  /*44f90*/  UIADD3.X UR31, UPT, UPT, UR4, -0x7fffbfe0, URZ, UP1, !UPT ;  /* 0x80004020041f7890 */ /* 0x000fc40008ffe4ff */
[----:B------:R-:W-:Y:S01]  /*44fa0*/  UIADD3.X UR33, UPT, UPT, UR5, 0x40004040, URZ, UP2, !UPT ;  /* 0x4000404005217890 */ /* 0x000fe200097fe4ff */
[----:B------:R-:W1:Y:S01]  /*44fb0*/  LDCU UR67, c[0x0][0x3a0] ;  /* 0x00007400ff4377ac */ /* 0x000e620008000800 */
[----:B------:R-:W-:Y:S02]  /*44fc0*/  USHF.R.S32.HI UR66, URZ, 0x1f, UR28 ;  /* 0x0000001fff427899 */ /* 0x000fe4000801141c */
[----:B------:R-:W-:Y:S02]  /*44fd0*/  USHF.R.S32.HI UR68, URZ, 0x1f, UR29 ;  /* 0x0000001fff447899 */ /* 0x000fe4000801141d */
[----:B------:R-:W-:Y:S02]  /*44fe0*/  UIADD3.64 UR34, UPT, UPT, UR30, 0x80, URZ ;  /* 0x000000801e227897 */ /* 0x000fe4000fffe0ff */
[----:B------:R-:W-:Y:S02]  /*44ff0*/  UIADD3.64 UR36, UPT, UPT, UR32, 0x2, URZ ;  /* 0x0000000220247897 */ /* 0x000fe4000fffe0ff */
[----:B------:R-:W-:-:S02]  /*45000*/  UIADD3.64 UR38, UPT, UPT, UR30, 0x100, URZ ;  /* 0x000001001e267897 */ /* 0x000fc4000fffe0ff */
[----:B------:R-:W-:Y:S02]  /*45010*/  UIADD3.64 UR40, UPT, UPT, UR32, 0x4, URZ ;  /* 0x0000000420287897 */ /* 0x000fe4000fffe0ff */
[----:B------:R-:W-:Y:S02]  /*45020*/  UIADD3.64 UR42, UPT, UPT, UR32, 0x7fe, URZ ;  /* 0x000007fe202a7897 */ /* 0x000fe4000fffe0ff */
[----:B------:R-:W-:Y:S02]  /*45030*/  UIADD3.64 UR44, UPT, UPT, UR32, 0x800, URZ ;  /* 0x00000800202c7897 */ /* 0x000fe4000fffe0ff */
[----:B------:R-:W-:Y:S02]  /*45040*/  UIADD3.64 UR46, UPT, UPT, UR32, 0x802, URZ ;  /* 0x00000802202e7897 */ /* 0x000fe4000fffe0ff */
[----:B------:R-:W-:Y:S01]  /*45050*/  UIADD3.64 UR48, UPT, UPT, UR32, 0x804, URZ ;  /* 0x0000080420307897 */ /* 0x000fe2000fffe0ff */
[----:B------:R-:W-:Y:S01]  /*45060*/  UMOV UR65, 0x1 ;  /* 0x0000000100417882 */ /* 0x000fe20000000000 */
[----:B------:R-:W-:Y:S01]  /*45070*/  UMOV UR7, URZ ;  /* 0x000000ff00077c82 */ /* 0x000fe20008000000 */
[----:B01----:R-:W-:-:S09]  /*45080*/  UMOV UR9, 0x80004020 ;  /* 0x8000402000097882 */ /* 0x003fd20000000000 */
.L_x_10:
[----:B------:R-:W2:Y:S04]  /*45090*/  LDL.LU R13, [R1+0x11b8] ;  /* 0x0011b800010d7983 */ /* 0x000ea80000300800 */
[----:B------:R-:W3:Y:S04]  /*450a0*/  LDL.LU R19, [R1+0x5f8] ;  /* 0x0005f80001137983 */ /* 0x000ee80000300800 */
[----:B------:R-:W4:Y:S04]  /*450b0*/  LDL.LU R18, [R1+0x608] ;  /* 0x0006080001127983 */ /* 0x000f280000300800 */
[----:B-----5:R-:W5:Y:S04]  /*450c0*/  LDL.LU R11, [R1+0x11b0] ;  /* 0x0011b000010b7983 */ /* 0x020f680000300800 */
[----:B------:R-:W4:Y:S04]  /*450d0*/  LDL.LU R17, [R1+0x11a8] ;  /* 0x0011a80001117983 */ /* 0x000f280000300800 */
[----:B------:R-:W4:Y:S04]  /*450e0*/  LDL.LU R16, [R1+0x11b4] ;  /* 0x0011b40001107983 */ /* 0x000f280000300800 */
[----:B------:R-:W4:Y:S04]  /*450f0*/  LDL.LU R15, [R1+0x11a0] ;  /* 0x0011a000010f7983 */ /* 0x000f280000300800 */
[----:B------:R-:W4:Y:S01]  /*45100*/  LDL.LU R14, [R1+0x5f4] ;  /* 0x0005f400010e7983 */ /* 0x000f220000300800 */
[----:B------:R-:W-:Y:S01]  /*45110*/  IMAD.U32 R10, R10, -0x80000000, RZ ;  /* 0x800000000a0a7824 */ /* 0x000fe200078e00ff */
[----:B------:R-:W-:Y:S01]  /*45120*/  UIADD3 UR64, UPT, UPT, UR7, 0x1, URZ ;  /* 0x0000000107407890 */ /* 0x000fe2000fffe0ff */
[----:B--2---:R-:W-:-:S02]  /*45130*/  IADD3 R13, P2, PT, R13, UR29, RZ ;  /* 0x0000001d0d0d7c10 */ /* 0x004fc4000ff5e0ff */
[----:B---3--:R-:W-:-:S03]  /*45140*/  IADD3 R19, P3, PT, R19, UR29, RZ ;  /* 0x0000001d13137c10 */ /* 0x008fc6000ff7e0ff */
[----:B------:R0:W-:Y:S01]  /*45150*/  STL [R1+0x11b8], R13 ;  /* 0x0011b80d01007387 */ /* 0x0001e20000100800 */
[----:B-----5:R-:W-:-:S03]  /*45160*/  IADD3 R11, P5, PT, R11, UR29, RZ ;  /* 0x0000001d0b0b7c10 */ /* 0x020fc6000ffbe0ff */
[----:B0-----:R-:W2:Y:S01]  /*45170*/  LDL.LU R13, [R1+0x15b8] ;  /* 0x0015b800010d7983 */ /* 0x001ea20000300800 */
[----:B----4-:R-:W-:-:S03]  /*45180*/  IADD3 R18, P4, PT, R18, UR29, RZ ;  /* 0x0000001d12127c10 */ /* 0x010fc6000ff9e0ff */
[----:B------:R0:W-:Y:S04]  /*45190*/  STL [R1+0x11b0], R11 ;  /* 0x0011b00b01007387 */ /* 0x0001e80000100800 */
[----:B------:R-:W-:Y:S04]  /*451a0*/  STL [R1+0x5f8], R19 ;  /* 0x0005f81301007387 */ /* 0x000fe80000100800 */
[----:B0-----:R-:W3:Y:S01]  /*451b0*/  LDL.LU R11, [R1+0x604] ;  /* 0x00060400010b7983 */ /* 0x001ee20000300800 */
[----:B------:R-:W-:-:S03]  /*451c0*/  IADD3 R17, P6, PT, R17, UR29, RZ ;  /* 0x0000001d11117c10 */ /* 0x000fc6000ffde0ff */
[----:B------:R-:W-:Y:S01]  /*451d0*/  STL [R1+0x608], R18 ;  /* 0x0006081201007387 */ /* 0x000fe20000100800 */
[----:B------:R-:W-:-:S03]  /*451e0*/  IADD3.X R16, PT, PT, R16, UR68, RZ, P2, !PT ;  /* 0x0000004410107c10 */ /* 0x000fc600097fe4ff */
[----:B------:R-:W4:Y:S04]  /*451f0*/  LDL.LU R37, [R1+0x15b0] ;  /* 0x0015b00001257983 */ /* 0x000f280000300800 */
[----:B------:R0:W-:Y:S04]  /*45200*/  STL [R1+0x11a8], R17 ;  /* 0x0011a81101007387 */ /* 0x0001e80000100800 */
[----:B0-----:R-:W5:Y:S04]  /*45210*/  LDL.LU R17, [R1+0x11ac] ;  /* 0x0011ac0001117983 */ /* 0x001f680000300800 */
[----:B------:R-:W5:Y:S04]  /*45220*/  LDL.LU R36, [R1+0x600] ;  /* 0x0006000001247983 */ /* 0x000f680000300800 */
[----:B------:R-:W5:Y:S04]  /*45230*/  LDL.LU R35, [R1+0x11a4] ;  /* 0x0011a40001237983 */ /* 0x000f680000300800 */
[----:B------:R-:W5:Y:S04]  /*45240*/  LDL.LU R34, [R1+0x1198] ;  /* 0x0011980001227983 */ /* 0x000f680000300800 */
[----:B------:R0:W-:Y:S04]  /*45250*/  STL [R1+0x11b4], R16 ;  /* 0x0011b41001007387 */ /* 0x0001e80000100800 */
        /* <DEDUP_REMOVED lines=9> */
[----:B------:R-:W-:-:S03]  /*452f0*/  IADD3 R15, P2, PT, R15, UR29, RZ ;  /* 0x0000001d0f0f7c10 */ /* 0x000fc6000ff5e0ff */
[----:B------:R-:W5:Y:S04]  /*45300*/  LDL.LU R24, [R1+0x15a8] ;  /* 0x0015a80001187983 */ /* 0x000f680000300800 */
[----:B------:R-:W5:Y:S04]  /*45310*/  LDL.LU R23, [R1+0x118c] ;  /* 0x00118c0001177983 */ /* 0x000f680000300800 */
[----:B------:R-:W5:Y:S04]  /*45320*/  LDL.LU R22, [R1+0x15a0] ;  /* 0x0015a00001167983 */ /* 0x000f680000300800 */
[----:B0-----:R-:W5:Y:S01]  /*45330*/  LDL.LU R16, [R1+0x1184] ;  /* 0x0011840001107983 */ /* 0x001f620000300800 */
[----:B------:R-:W-:-:S03]  /*45340*/  IADD3.X R14, PT, PT, R14, UR68, RZ, P3, !PT ;  /* 0x000000440e0e7c10 */ /* 0x000fc60009ffe4ff */
[----:B------:R0:W-:Y:S04]  /*45350*/  STL [R1+0x11a0], R15 ;  /* 0x0011a00f01007387 */ /* 0x0001e80000100800 */
[----:B0-----:R-:W5:Y:S04]  /*45360*/  LDL.LU R15, [R1+0x1170] ;  /* 0x00117000010f7983 */ /* 0x001f680000300800 */
[----:B------:R-:W5:Y:S04]  /*45370*/  LDL.LU R21, [R1+0x117c] ;  /* 0x00117c0001157983 */ /* 0x000f680000300800 */
[----:B------:R-:W5:Y:S04]  /*45380*/  LDL.LU R20, [R1+0x1168] ;  /* 0x0011680001147983 */ /* 0x000f680000300800 */
[----:B------:R0:W-:Y:S04]  /*45390*/  STL [R1+0x5f4], R14 ;  /* 0x0005f40e01007387 */ /* 0x0001e80000100800 */
[----:B0-----:R-:W5:Y:S04]  /*453a0*/  LDL.LU R14, [R1+0x1174] ;  /* 0x00117400010e7983 */ /* 0x001f680000300800 */
[----:B------:R-:W5:Y:S04]  /*453b0*/  LDL.LU R19, [R1+0x1160] ;  /* 0x0011600001137983 */ /* 0x000f680000300800 */
[----:B------:R-:W5:Y:S01]  /*453c0*/  LDL.LU R18, [R1+0x15a4] ;  /* 0x0015a40001127983 */ /* 0x000f620000300800 */
[----:B--2---:R-:W-:-:S05]  /*453d0*/  IADD3 R13, P3, PT, R13, UR29, RZ ;  /* 0x0000001d0d0d7c10 */ /* 0x004fca000ff7e0ff */
[----:B------:R0:W-:Y:S01]  /*453e0*/  STL [R1+0x15b8], R13 ;  /* 0x0015b80d01007387 */ /* 0x0001e20000100800 */
[----:B---3--:R-:W-:-:S03]  /*453f0*/  IADD3.X R11, PT, PT, R11, UR68, RZ, P4, !PT ;  /* 0x000000440b0b7c10 */ /* 0x008fc6000a7fe4ff */
[----:B0-----:R-:W2:Y:S04]  /*45400*/  LDL.LU R13, [R1+0x1158] ;  /* 0x00115800010d7983 */ /* 0x001ea80000300800 */
[----:B------:R0:W-:Y:S04]  /*45410*/  STL [R1+0x604], R11 ;  /* 0x0006040b01007387 */ /* 0x0001e80000100800 */
[----:B0-----:R-:W3:Y:S01]  /*45420*/  LDL.LU R11, [R1+0x159c] ;  /* 0x00159c00010b7983 */ /* 0x001ee20000300800 */
[----:B----4-:R-:W-:Y:S02]  /*45430*/  IADD3 R37, P4, PT, R37, UR29, RZ ;  /* 0x0000001d25257c10 */ /* 0x010fe4000ff9e0ff */
[----:B-----5:R-:W-:-:S02]  /*45440*/  IADD3.X R17, PT, PT, R17, UR68, RZ, P5, !PT ;  /* 0x0000004411117c10 */ /* 0x020fc4000affe4ff */
[----:B------:R-:W-:-:S03]  /*45450*/  IADD3 R36, P5, PT, R36, UR29, RZ ;  /* 0x0000001d24247c10 */ /* 0x000fc6000ffbe0ff */
[----:B------:R0:W-:Y:S01]  /*45460*/  STL [R1+0x11ac], R17 ;  /* 0x0011ac1101007387 */ /* 0x0001e20000100800 */
[----:B------:R-:W-:Y:S02]  /*45470*/  IADD3.X R35, PT, PT, R35, UR68, RZ, P6, !PT ;  /* 0x0000004423237c10 */ /* 0x000fe4000b7fe4ff */
[----:B------:R-:W-:Y:S01]  /*45480*/  IADD3 R34, P6, PT, R34, UR29, RZ ;  /* 0x0000001d22227c10 */ /* 0x000fe2000ffde0ff */
[----:B0-----:R-:W4:Y:S04]  /*45490*/  LDL.LU R17, [R1+0x1150] ;  /* 0x0011500001117983 */ /* 0x001f280000300800 */
[----:B------:R-:W-:Y:S01]  /*454a0*/  STL [R1+0x15b0], R37 ;  /* 0x0015b02501007387 */ /* 0x000fe20000100800 */
[----:B------:R-:W-:-:S03]  /*454b0*/  IADD3.X R33, PT, PT, R33, UR68, RZ, P2, !PT ;  /* 0x0000004421217c10 */ /* 0x000fc600097fe4ff */
[----:B------:R-:W-:Y:S01]  /*454c0*/  STL [R1+0x600], R36 ;  /* 0x0006002401007387 */ /* 0x000fe20000100800 */
[----:B------:R-:W-:-:S03]  /*454d0*/  IADD3 R32, P2, PT, R32, UR29, RZ ;  /* 0x0000001d20207c10 */ /* 0x000fc6000ff5e0ff */
        /* <DEDUP_REMOVED lines=19> */
[----:B------:R-:W-:-:S03]  /*45610*/  IADD3.X R16, PT, PT, R16, UR68, RZ, P3, !PT ;  /* 0x0000004410107c10 */ /* 0x000fc60009ffe4ff */
[----:B------:R-:W-:Y:S01]  /*45620*/  STL [R1+0x1194], R25 ;  /* 0x0011941901007387 */ /* 0x000fe20000100800 */
[----:B------:R-:W-:-:S03]  /*45630*/  IADD3 R22, P2, PT, R22, UR29, RZ ;  /* 0x0000001d16167c10 */ /* 0x000fc6000ff5e0ff */
[----:B------:R-:W-:Y:S04]  /*45640*/  STL [R1+0x15a8], R24 ;  /* 0x0015a81801007387 */ /* 0x000fe80000100800 */
[----:B------:R0:W-:Y:S04]  /*45650*/  STL [R1+0x1184], R16 ;  /* 0x0011841001007387 */ /* 0x0001e80000100800 */
[----:B------:R-:W-:Y:S01]  /*45660*/  STL [R1+0x118c], R23 ;  /* 0x00118c1701007387 */ /* 0x000fe20000100800 */
[----:B------:R-:W-:-:S03]  /*45670*/  IADD3 R15, P3, PT, R15, UR29, RZ ;  /* 0x0000001d0f0f7c10 */ /* 0x000fc6000ff7e0ff */
[----:B0-----:R-:W5:Y:S01]  /*45680*/  LDL.LU R16, [R1+0x116c] ;  /* 0x00116c0001107983 */ /* 0x001f620000300800 */
[----:B------:R-:W-:-:S03]  /*45690*/  IADD3.X R21, PT, PT, R21, UR68, RZ, P4, !PT ;  /* 0x0000004415157c10 */ /* 0x000fc6000a7fe4ff */
[----:B------:R-:W-:Y:S04]  /*456a0*/  STL [R1+0x15a0], R22 ;  /* 0x0015a01601007387 */ /* 0x000fe80000100800 */
[----:B------:R0:W-:Y:S01]  /*456b0*/  STL [R1+0x1170], R15 ;  /* 0x0011700f01007387 */ /* 0x0001e20000100800 */
[----:B------:R-:W-:Y:S02]  /*456c0*/  IADD3 R20, P4, PT, R20, UR29, RZ ;  /* 0x0000001d14147c10 */ /* 0x000fe4000ff9e0ff */
[----:B------:R-:W-:Y:S01]  /*456d0*/  IADD3.X R14, PT, PT, R14, UR68, RZ, P5, !PT ;  /* 0x000000440e0e7c10 */ /* 0x000fe2000affe4ff */
[----:B0-----:R-:W5:Y:S04]  /*456e0*/  LDL.LU R15, [R1+0x1148] ;  /* 0x00114800010f7983 */ /* 0x001f680000300800 */
[----:B------:R0:W-:Y:S01]  /*456f0*/  STL [R1+0x1174], R14 ;  /* 0x0011740e01007387 */ /* 0x0001e20000100800 */
[----:B------:R-:W-:-:S02]  /*45700*/  IADD3 R19, P5, PT, R19, UR29, RZ ;  /* 0x0000001d13137c10 */ /* 0x000fc4000ffbe0ff */
[----:B------:R-:W-:Y:S01]  /*45710*/  IADD3.X R18, PT, PT, R18, UR68, RZ, P6, !PT ;  /* 0x0000004412127c10 */ /* 0x000fe2000b7fe4ff */
[----:B------:R-:W-:Y:S04]  /*45720*/  STL [R1+0x117c], R21 ;  /* 0x00117c1501007387 */ /* 0x000fe80000100800 */
[----:B0-----:R-:W5:Y:S04]  /*45730*/  LDL.LU R14, [R1+0x1164] ;  /* 0x00116400010e7983 */ /* 0x001f680000300800 */
[----:B------:R-:W-:Y:S01]  /*45740*/  STL [R1+0x1168], R20 ;  /* 0x0011681401007387 */ /* 0x000fe20000100800 */
[----:B--2---:R-:W-:-:S05]  /*45750*/  IADD3 R13, P6, PT, R13, UR29, RZ ;  /* 0x0000001d0d0d7c10 */ /* 0x004fca000ffde0ff */
[----:B------:R0:W-:Y:S04]  /*45760*/  STL [R1+0x1158], R13 ;  /* 0x0011580d01007387 */ /* 0x0001e80000100800 */
[----:B------:R-:W-:Y:S01]  /*45770*/  STL [R1+0x1160], R19 ;  /* 0x0011601301007387 */ /* 0x000fe20000100800 */
[----:B---3--:R-:W-:-:S03]  /*45780*/  IADD3.X R11, PT, PT, R11, UR68, RZ, P2, !PT ;  /* 0x000000440b0b7c10 */ /* 0x008fc600097fe4ff */
[----:B0-----:R-:W2:Y:S04]  /*45790*/  LDL.LU R13, [R1+0x1598] ;  /* 0x00159800010d7983 */ /* 0x001ea80000300800 */
[----:B------:R-:W-:Y:S04]  /*457a0*/  STL [R1+0x15a4], R18 ;  /* 0x0015a41201007387 */ /* 0x000fe80000100800 */
[----:B------:R-:W3:Y:S04]  /*457b0*/  LDL.LU R37, [R1+0x115c] ;  /* 0x00115c0001257983 */ /* 0x000ee80000300800 */
[----:B------:R0:W-:Y:S04]  /*457c0*/  STL [R1+0x159c], R11 ;  /* 0x00159c0b01007387 */ /* 0x0001e80000100800 */
[----:B0-----:R-:W3:Y:S01]  /*457d0*/  LDL.LU R11, [R1+0x1590] ;  /* 0x00159000010b7983 */ /* 0x001ee20000300800 */
[----:B----4-:R-:W-:-:S03]  /*457e0*/  IADD3 R17, P2, PT, R17, UR29, RZ ;  /* 0x0000001d11117c10 */ /* 0x010fc6000ff5e0ff */
[----:B------:R-:W4:Y:S04]  /*457f0*/  LDL.LU R36, [R1+0x1154] ;  /* 0x0011540001247983 */ /* 0x000f280000300800 */
[----:B------:R-:W4:Y:S04]  /*45800*/  LDL.LU R35, [R1+0x1140] ;  /* 0x0011400001237983 */ /* 0x000f280000300800 */
[----:B------:R-:W4:Y:S04]  /*45810*/  LDL.LU R34, [R1+0x114c] ;  /* 0x00114c0001227983 */ /* 0x000f280000300800 */
[----:B------:R0:W-:Y:S04]  /*45820*/  STL [R1+0x1150], R17 ;  /* 0x0011501101007387 */ /* 0x0001e80000100800 */
        /* <DEDUP_REMOVED lines=12> */
[----:B0-----:R-:W4:Y:S01]  /*458f0*/  LDL.LU R17, [R1+0x1580] ;  /* 0x0015800001117983 */ /* 0x001f220000300800 */
[----:B-----5:R-:W-:-:S05]  /*45900*/  IADD3.X R16, PT, PT, R16, UR68, RZ, P3, !PT ;  /* 0x0000004410107c10 */ /* 0x020fca0009ffe4ff */
[----:B------:R0:W-:Y:S04]  /*45910*/  STL [R1+0x116c], R16 ;  /* 0x00116c1001007387 */ /* 0x0001e80000100800 */
[----:B0-----:R-:W5:Y:S01]  /*45920*/  LDL.LU R16, [R1+0x1124] ;  /* 0x0011240001107983 */ /* 0x001f620000300800 */
[----:B------:R-:W-:-:S03]  /*45930*/  IADD3 R15, P3, PT, R15, UR29, RZ ;  /* 0x0000001d0f0f7c10 */ /* 0x000fc6000ff7e0ff */
[----:B------:R-:W5:Y:S04]  /*45940*/  LDL.LU R21, [R1+0x1110] ;  /* 0x0011100001157983 */ /* 0x000f680000300800 */
[----:B------:R-:W5:Y:S04]  /*45950*/  LDL.LU R20, [R1+0x111c] ;  /* 0x00111c0001147983 */ /* 0x000f680000300800 */
[----:B------:R0:W-:Y:S01]  /*45960*/  STL [R1+0x1148], R15 ;  /* 0x0011480f01007387 */ /* 0x0001e20000100800 */
[----:B------:R-:W-:-:S03]  /*45970*/  IADD3.X R14, PT, PT, R14, UR68, RZ, P4, !PT ;  /* 0x000000440e0e7c10 */ /* 0x000fc6000a7fe4ff */
[----:B0-----:R-:W5:Y:S04]  /*45980*/  LDL.LU R15, [R1+0x1108] ;  /* 0x00110800010f7983 */ /* 0x001f680000300800 */
[----:B------:R-:W5:Y:S04]  /*45990*/  LDL.LU R19, [R1+0x1114] ;  /* 0x0011140001137983 */ /* 0x000f680000300800 */
[----:B------:R-:W5:Y:S04]  /*459a0*/  LDL.LU R18, [R1+0x1100] ;  /* 0x0011000001127983 */ /* 0x000f680000300800 */
[----:B------:R0:W-:Y:S04]  /*459b0*/  STL [R1+0x1164], R14 ;  /* 0x0011640e01007387 */ /* 0x0001e80000100800 */
[----:B0-----:R-:W5:Y:S01]  /*459c0*/  LDL.LU R14, [R1+0x1584] ;  /* 0x00158400010e7983 */ /* 0x001f620000300800 */
[----:B--2---:R-:W-:-:S05]  /*459d0*/  IADD3 R13, P4, PT, R13, UR29, RZ ;  /* 0x0000001d0d0d7c10 */ /* 0x004fca000ff9e0ff */
[----:B------:R0:W-:Y:S01]  /*459e0*/  STL [R1+0x1598], R13 ;  /* 0x0015980d01007387 */ /* 0x0001e20000100800 */
[----:B---3--:R-:W-:-:S03]  /*459f0*/  IADD3.X R37, PT, PT, R37, UR68, RZ, P5, !PT ;  /* 0x0000004425257c10 */ /* 0x008fc6000affe4ff */
[----:B0-----:R-:W2:Y:S01]  /*45a00*/  LDL.LU R13, [R1+0x10f8] ;  /* 0x0010f800010d7983 */ /* 0x001ea20000300800 */
[----:B------:R-:W-:-:S05]  /*45a10*/  IADD3 R11, P5, PT, R11, UR29, RZ ;  /* 0x0000001d0b0b7c10 */ /* 0x000fca000ffbe0ff */
[----:B------:R0:W-:Y:S04]  /*45a20*/  STL [R1+0x1590], R11 ;  /* 0x0015900b01007387 */ /* 0x0001e80000100800 */
[----:B0-----:R-:W3:Y:S01]  /*45a30*/  LDL.LU R11, [R1+0x157c] ;  /* 0x00157c00010b7983 */ /* 0x001ee20000300800 */
[----:B----4-:R-:W-:Y:S02]  /*45a40*/  IADD3.X R36, PT, PT, R36, UR68, RZ, P6, !PT ;  /* 0x0000004424247c10 */ /* 0x010fe4000b7fe4ff */
[----:B------:R-:W-:Y:S02]  /*45a50*/  IADD3 R35, P6, PT, R35, UR29, RZ ;  /* 0x0000001d23237c10 */ /* 0x000fe4000ffde0ff */
[----:B------:R-:W-:Y:S01]  /*45a60*/  IADD3.X R34, PT, PT, R34, UR68, RZ, P2, !PT ;  /* 0x0000004422227c10 */ /* 0x000fe200097fe4ff */
[----:B------:R-:W-:Y:S01]  /*45a70*/  STL [R1+0x115c], R37 ;  /* 0x00115c2501007387 */ /* 0x000fe20000100800 */
[----:B------:R-:W-:-:S02]  /*45a80*/  IADD3 R33, P2, PT, R33, UR29, RZ ;  /* 0x0000001d21217c10 */ /* 0x000fc4000ff5e0ff */
[----:B------:R-:W-:Y:S01]  /*45a90*/  IADD3.X R32, PT, PT, R32, UR68, RZ, P3, !PT ;  /* 0x0000004420207c10 */ /* 0x000fe20009ffe4ff */
        /* <DEDUP_REMOVED lines=22> */
[----:B------:R-:W-:Y:S04]  /*45c00*/  STL [R1+0x1118], R25 ;  /* 0x0011181901007387 */ /* 0x000fe80000100800 */
[----:B------:R-:W-:Y:S04]  /*45c10*/  STL [R1+0x1134], R24 ;  /* 0x0011341801007387 */ /* 0x000fe80000100800 */
[----:B------:R0:W-:Y:S04]  /*45c20*/  STL [R1+0x1580], R17 ;  /* 0x0015801101007387 */ /* 0x0001e80000100800 */
[----:B------:R-:W-:Y:S01]  /*45c30*/  STL [R1+0x1588], R23 ;  /* 0x0015881701007387 */ /* 0x000fe20000100800 */
[----:B-----5:R-:W-:-:S03]  /*45c40*/  IADD3.X R16, PT, PT, R16, UR68, RZ, P4, !PT ;  /* 0x0000004410107c10 */ /* 0x020fc6000a7fe4ff */
[----:B0-----:R-:W4:Y:S04]  /*45c50*/  LDL.LU R17, [R1+0x10f0] ;  /* 0x0010f00001117983 */ /* 0x001f280000300800 */
[----:B------:R-:W-:Y:S01]  /*45c60*/  STL [R1+0x112c], R22 ;  /* 0x00112c1601007387 */ /* 0x000fe20000100800 */
[----:B------:R-:W-:Y:S02]  /*45c70*/  IADD3 R21, P4, PT, R21, UR29, RZ ;  /* 0x0000001d15157c10 */ /* 0x000fe4000ff9e0ff */
[----:B------:R-:W-:Y:S01]  /*45c80*/  IADD3.X R20, PT, PT, R20, UR68, RZ, P5, !PT ;  /* 0x0000004414147c10 */ /* 0x000fe2000affe4ff */
[----:B------:R0:W-:Y:S04]  /*45c90*/  STL [R1+0x1124], R16 ;  /* 0x0011241001007387 */ /* 0x0001e80000100800 */
[----:B0-----:R-:W5:Y:S01]  /*45ca0*/  LDL.LU R16, [R1+0x110c] ;  /* 0x00110c0001107983 */ /* 0x001f620000300800 */
[----:B------:R-:W-:-:S05]  /*45cb0*/  IADD3 R15, P5, PT, R15, UR29, RZ ;  /* 0x0000001d0f0f7c10 */ /* 0x000fca000ffbe0ff */
[----:B------:R0:W-:Y:S01]  /*45cc0*/  STL [R1+0x1108], R15 ;  /* 0x0011080f01007387 */ /* 0x0001e20000100800 */
[----:B------:R-:W-:-:S03]  /*45cd0*/  IADD3.X R19, PT, PT, R19, UR68, RZ, P6, !PT ;  /* 0x0000004413137c10 */ /* 0x000fc6000b7fe4ff */
[----:B------:R-:W-:Y:S01]  /*45ce0*/  STL [R1+0x1110], R21 ;  /* 0x0011101501007387 */ /* 0x000fe20000100800 */
[----:B------:R-:W-:-:S03]  /*45cf0*/  IADD3 R18, P6, PT, R18, UR29, RZ ;  /* 0x0000001d12127c10 */ /* 0x000fc6000ffde0ff */
[----:B0-----:R-:W5:Y:S01]  /*45d00*/  LDL.LU R15, [R1+0x10e8] ;  /* 0x0010e800010f7983 */ /* 0x001f620000300800 */
[----:B------:R-:W-:-:S03]  /*45d10*/  IADD3.X R14, PT, PT, R14, UR68, RZ, P2, !PT ;  /* 0x000000440e0e7c10 */ /* 0x000fc600097fe4ff */
[----:B------:R-:W-:Y:S04]  /*45d20*/  STL [R1+0x111c], R20 ;  /* 0x00111c1401007387 */ /* 0x000fe80000100800 */
[----:B------:R0:W-:Y:S04]  /*45d30*/  STL [R1+0x1584], R14 ;  /* 0x0015840e01007387 */ /* 0x0001e80000100800 */
[----:B------:R-:W-:Y:S04]  /*45d40*/  STL [R1+0x1114], R19 ;  /* 0x0011141301007387 */ /* 0x000fe80000100800 */
[----:B0-----:R-:W5:Y:S04]  /*45d50*/  LDL.LU R14, [R1+0x1104] ;  /* 0x00110400010e7983 */ /* 0x001f680000300800 */
[----:B------:R-:W-:Y:S04]  /*45d60*/  STL [R1+0x1100], R18 ;  /* 0x0011001201007387 */ /* 0x000fe80000100800 */
[----:B------:R-:W5:Y:S01]  /*45d70*/  LDL.LU R37, [R1+0x1578] ;  /* 0x0015780001257983 */ /* 0x000f620000300800 */
[----:B--2---:R-:W-:-:S05]  /*45d80*/  IADD3 R13, P2, PT, R13, UR29, RZ ;  /* 0x0000001d0d0d7c10 */ /* 0x004fca000ff5e0ff */
[----:B------:R0:W-:Y:S04]  /*45d90*/  STL [R1+0x10f8], R13 ;  /* 0x0010f80d01007387 */ /* 0x0001e80000100800 */
[----:B0-----:R-:W2:Y:S04]  /*45da0*/  LDL.LU R13, [R1+0x10fc] ;  /* 0x0010fc00010d7983 */ /* 0x001ea80000300800 */
[----:B------:R-:W2:Y:S01]  /*45db0*/  LDL.LU R36, [R1+0x1570] ;  /* 0x0015700001247983 */ /* 0x000ea20000300800 */
[----:B---3--:R-:W-:-:S03]  /*45dc0*/  IADD3.X R11, PT, PT, R11, UR68, RZ, P3, !PT ;  /* 0x000000440b0b7c10 */ /* 0x008fc60009ffe4ff */
[----:B------:R-:W3:Y:S04]  /*45dd0*/  LDL.LU R35, [R1+0x10f4] ;  /* 0x0010f40001237983 */ /* 0x000ee80000300800 */
[----:B------:R-:W3:Y:S04]  /*45de0*/  LDL.LU R34, [R1+0x10e0] ;  /* 0x0010e00001227983 */ /* 0x000ee80000300800 */
[----:B------:R0:W-:Y:S04]  /*45df0*/  STL [R1+0x157c], R11 ;  /* 0x00157c0b01007387 */ /* 0x0001e80000100800 */
        /* <DEDUP_REMOVED lines=12> */
[----:B0-----:R-:W3:Y:S01]  /*45ec0*/  LDL.LU R11, [R1+0x10cc] ;  /* 0x0010cc00010b7983 */ /* 0x001ee20000300800 */
[----:B----4-:R-:W-:-:S05]  /*45ed0*/  IADD3 R17, P3, PT, R17, UR29, RZ ;  /* 0x0000001d11117c10 */ /* 0x010fca000ff7e0ff */
[----:B------:R0:W-:Y:S04]  /*45ee0*/  STL [R1+0x10f0], R17 ;  /* 0x0010f01101007387 */ /* 0x0001e80000100800 */
[----:B0-----:R-:W4:Y:S01]  /*45ef0*/  LDL.LU R17, [R1+0x1560] ;  /* 0x0015600001117983 */ /* 0x001f220000300800 */
[----:B-----5:R-:W-:-:S03]  /*45f00*/  IADD3.X R16, PT, PT, R16, UR68, RZ, P4, !PT ;  /* 0x0000004410107c10 */ /* 0x020fc6000a7fe4ff */
[----:B------:R-:W5:Y:S04]  /*45f10*/  LDL.LU R21, [R1+0x10c4] ;  /* 0x0010c40001157983 */ /* 0x000f680000300800 */
[----:B------:R-:W5:Y:S04]  /*45f20*/  LDL.LU R20, [R1+0x10b0] ;  /* 0x0010b00001147983 */ /* 0x000f680000300800 */
[----:B------:R0:W-:Y:S01]  /*45f30*/  STL [R1+0x110c], R16 ;  /* 0x00110c1001007387 */ /* 0x0001e20000100800 */
[----:B------:R-:W-:-:S03]  /*45f40*/  IADD3 R15, P4, PT, R15, UR29, RZ ;  /* 0x0000001d0f0f7c10 */ /* 0x000fc6000ff9e0ff */
[----:B0-----:R-:W5:Y:S04]  /*45f50*/  LDL.LU R16, [R1+0x10bc] ;  /* 0x0010bc0001107983 */ /* 0x001f680000300800 */
[----:B------:R-:W5:Y:S04]  /*45f60*/  LDL.LU R19, [R1+0x10a8] ;  /* 0x0010a80001137983 */ /* 0x000f680000300800 */
[----:B------:R-:W5:Y:S04]  /*45f70*/  LDL.LU R18, [R1+0x10b4] ;  /* 0x0010b40001127983 */ /* 0x000f680000300800 */
[----:B------:R0:W-:Y:S01]  /*45f80*/  STL [R1+0x10e8], R15 ;  /* 0x0010e80f01007387 */ /* 0x0001e20000100800 */
[----:B------:R-:W-:-:S03]  /*45f90*/  IADD3.X R14, PT, PT, R14, UR68, RZ, P5, !PT ;  /* 0x000000440e0e7c10 */ /* 0x000fc6000affe4ff */
[----:B0-----:R-:W5:Y:S04]  /*45fa0*/  LDL.LU R15, [R1+0x10a0] ;  /* 0x0010a000010f7983 */ /* 0x001f680000300800 */
[----:B------:R0:W-:Y:S01]  /*45fb0*/  STL [R1+0x1104], R14 ;  /* 0x0011040e01007387 */ /* 0x0001e20000100800 */
[----:B------:R-:W-:-:S03]  /*45fc0*/  IADD3 R37, P5, PT, R37, UR29, RZ ;  /* 0x0000001d25257c10 */ /* 0x000fc6000ffbe0ff */
[----:B0-----:R-:W5:Y:S01]  /*45fd0*/  LDL.LU R14, [R1+0x1564] ;  /* 0x00156400010e7983 */ /* 0x001f620000300800 */
[----:B--2---:R-:W-:Y:S02]  /*45fe0*/  IADD3.X R13, PT, PT, R13, UR68, RZ, P6, !PT ;  /* 0x000000440d0d7c10 */ /* 0x004fe4000b7fe4ff */
[----:B------:R-:W-:-:S03]  /*45ff0*/  IADD3 R36, P6, PT, R36, UR29, RZ ;  /* 0x0000001d24247c10 */ /* 0x000fc6000ffde0ff */
[----:B------:R0:W-:Y:S01]  /*46000*/  STL [R1+0x10fc], R13 ;  /* 0x0010fc0d01007387 */ /* 0x0001e20000100800 */
[----:B---3--:R-:W-:Y:S02]  /*46010*/  IADD3.X R35, PT, PT, R35, UR68, RZ, P2, !PT ;  /* 0x0000004423237c10 */ /* 0x008fe400097fe4ff */
[----:B------:R-:W-:Y:S01]  /*46020*/  IADD3 R34, P2, PT, R34, UR29, RZ ;  /* 0x0000001d22227c10 */ /* 0x000fe2000ff5e0ff */
[----:B0-----:R-:W2:Y:S04]  /*46030*/  LDL.LU R13, [R1+0x1098] ;  /* 0x00109800010d7983 */ /* 0x001ea80000300800 */
        /* <DEDUP_REMOVED lines=24> */
[----:B------:R-:W-:Y:S04]  /*461c0*/  STL [R1+0x10dc], R25 ;  /* 0x0010dc1901007387 */ /* 0x000fe80000100800 */
[----:B------:R-:W-:Y:S04]  /*461d0*/  STL [R1+0x10b8], R24 ;  /* 0x0010b81801007387 */ /* 0x000fe80000100800 */
[----:B------:R0:W-:Y:S04]  /*461e0*/  STL [R1+0x10cc], R11 ;  /* 0x0010cc0b01007387 */ /* 0x0001e80000100800 */
[----:B------:R-:W-:Y:S04]  /*461f0*/  STL [R1+0x10d4], R23 ;  /* 0x0010d41701007387 */ /* 0x000fe80000100800 */
[----:B0-----:R-:W3:Y:S01]  /*46200*/  LDL.LU R11, [R1+0x155c] ;  /* 0x00155c00010b7983 */ /* 0x001ee20000300800 */
[----:B------:R-:W-:-:S02]  /*46210*/  IADD3 R22, P3, PT, R22, UR29, RZ ;  /* 0x0000001d16167c10 */ /* 0x000fc4000ff7e0ff */
[----:B----4-:R-:W-:-:S03]  /*46220*/  IADD3 R17, P4, PT, R17, UR29, RZ ;  /* 0x0000001d11117c10 */ /* 0x010fc6000ff9e0ff */
[----:B------:R-:W-:Y:S01]  /*46230*/  STL [R1+0x1568], R22 ;  /* 0x0015681601007387 */ /* 0x000fe20000100800 */
[----:B-----5:R-:W-:-:S03]  /*46240*/  IADD3.X R21, PT, PT, R21, UR68, RZ, P5, !PT ;  /* 0x0000004415157c10 */ /* 0x020fc6000affe4ff */
[----:B------:R0:W-:Y:S01]  /*46250*/  STL [R1+0x1560], R17 ;  /* 0x0015601101007387 */ /* 0x0001e20000100800 */
[----:B------:R-:W-:-:S03]  /*46260*/  IADD3 R20, P5, PT, R20, UR29, RZ ;  /* 0x0000001d14147c10 */ /* 0x000fc6000ffbe0ff */
[----:B0-----:R-:W4:Y:S01]  /*46270*/  LDL.LU R17, [R1+0x1090] ;  /* 0x0010900001117983 */ /* 0x001f220000300800 */
[----:B------:R-:W-:-:S05]  /*46280*/  IADD3.X R16, PT, PT, R16, UR68, RZ, P6, !PT ;  /* 0x0000004410107c10 */ /* 0x000fca000b7fe4ff */
[----:B------:R0:W-:Y:S01]  /*46290*/  STL [R1+0x10bc], R16 ;  /* 0x0010bc1001007387 */ /* 0x0001e20000100800 */
[----:B------:R-:W-:Y:S02]  /*462a0*/  IADD3 R19, P6, PT, R19, UR29, RZ ;  /* 0x0000001d13137c10 */ /* 0x000fe4000ffde0ff */
[----:B------:R-:W-:Y:S01]  /*462b0*/  IADD3.X R18, PT, PT, R18, UR68, RZ, P2, !PT ;  /* 0x0000004412127c10 */ /* 0x000fe200097fe4ff */
[----:B------:R-:W-:Y:S04]  /*462c0*/  STL [R1+0x10c4], R21 ;  /* 0x0010c41501007387 */ /* 0x000fe80000100800 */
[----:B0-----:R-:W5:Y:S01]  /*462d0*/  LDL.LU R16, [R1+0x10ac] ;  /* 0x0010ac0001107983 */ /* 0x001f620000300800 */
[----:B------:R-:W-:-:S03]  /*462e0*/  IADD3 R15, P2, PT, R15, UR29, RZ ;  /* 0x0000001d0f0f7c10 */ /* 0x000fc6000ff5e0ff */
[----:B------:R-:W-:Y:S04]  /*462f0*/  STL [R1+0x10b0], R20 ;  /* 0x0010b01401007387 */ /* 0x000fe80000100800 */
[----:B------:R0:W-:Y:S04]  /*46300*/  STL [R1+0x10a0], R15 ;  /* 0x0010a00f01007387 */ /* 0x0001e80000100800 */
[----:B------:R-:W-:Y:S01]  /*46310*/  STL [R1+0x10a8], R19 ;  /* 0x0010a81301007387 */ /* 0x000fe20000100800 */
[----:B------:R-:W-:-:S03]  /*46320*/  IADD3.X R14, PT, PT, R14, UR68, RZ, P3, !PT ;  /* 0x000000440e0e7c10 */ /* 0x000fc60009ffe4ff */
[----:B0-----:R-:W5:Y:S04]  /*46330*/  LDL.LU R15, [R1+0x1088] ;  /* 0x00108800010f7983 */ /* 0x001f680000300800 */
[----:B------:R-:W-:Y:S04]  /*46340*/  STL [R1+0x10b4], R18 ;  /* 0x0010b41201007387 */ /* 0x000fe80000100800 */
[----:B------:R-:W5:Y:S04]  /*46350*/  LDL.LU R37, [R1+0x10a4] ;  /* 0x0010a40001257983 */ /* 0x000f680000300800 */
[----:B------:R0:W-:Y:S04]  /*46360*/  STL [R1+0x1564], R14 ;  /* 0x0015640e01007387 */ /* 0x0001e80000100800 */
[----:B0-----:R-:W5:Y:S04]  /*46370*/  LDL.LU R14, [R1+0x1558] ;  /* 0x00155800010e7983 */ /* 0x001f680000300800 */
[----:B------:R-:W5:Y:S04]  /*46380*/  LDL.LU R36, [R1+0x109c] ;  /* 0x00109c0001247983 */ /* 0x000f680000300800 */
[----:B------:R-:W5:Y:S04]  /*46390*/  LDL.LU R35, [R1+0x1550] ;  /* 0x0015500001237983 */ /* 0x000f680000300800 */
[----:B------:R-:W5:Y:S01]  /*463a0*/  LDL.LU R34, [R1+0x1094] ;  /* 0x0010940001227983 */ /* 0x000f620000300800 */
[----:B--2---:R-:W-:-:S05]  /*463b0*/  IADD3 R13, P3, PT, R13, UR29, RZ ;  /* 0x0000001d0d0d7c10 */ /* 0x004fca000ff7e0ff */
[----:B------:R0:W-:Y:S04]  /*463c0*/  STL [R1+0x1098], R13 ;  /* 0x0010980d01007387 */ /* 0x0001e80000100800 */
        /* <DEDUP_REMOVED lines=12> */
[----:B0-----:R-:W2:Y:S01]  /*46490*/  LDL.LU R13, [R1+0x1548] ;  /* 0x00154800010d7983 */ /* 0x001ea20000300800 */
[----:B---3--:R-:W-:-:S05]  /*464a0*/  IADD3.X R11, PT, PT, R11, UR68, RZ, P4, !PT ;  /* 0x000000440b0b7c10 */ /* 0x008fca000a7fe4ff */
[----:B------:R0:W-:Y:S04]  /*464b0*/  STL [R1+0x155c], R11 ;  /* 0x00155c0b01007387 */ /* 0x0001e80000100800 */
[----:B0-----:R-:W3:Y:S04]  /*464c0*/  LDL.LU R11, [R1+0x106c] ;  /* 0x00106c00010b7983 */ /* 0x001ee80000300800 */
[----:B------:R-:W3:Y:S01]  /*464d0*/  LDL.LU R21, [R1+0x1540] ;  /* 0x0015400001157983 */ /* 0x000ee20000300800 */
[----:B----4-:R-:W-:-:S03]  /*464e0*/  IADD3 R17, P4, PT, R17, UR29, RZ ;  /* 0x0000001d11117c10 */ /* 0x010fc6000ff9e0ff */
[----:B------:R-:W4:Y:S04]  /*464f0*/  LDL.LU R20, [R1+0x1064] ;  /* 0x0010640001147983 */ /* 0x000f280000300800 */
[----:B------:R0:W-:Y:S04]  /*46500*/  STL [R1+0x1090], R17 ;  /* 0x0010901101007387 */ /* 0x0001e80000100800 */
[----:B0-----:R-:W4:Y:S04]  /*46510*/  LDL.LU R17, [R1+0x1050] ;  /* 0x0010500001117983 */ /* 0x001f280000300800 */
[----:B------:R-:W4:Y:S01]  /*46520*/  LDL.LU R19, [R1+0x105c] ;  /* 0x00105c0001137983 */ /* 0x000f220000300800 */
[----:B-----5:R-:W-:-:S03]  /*46530*/  IADD3.X R16, PT, PT, R16, UR68, RZ, P5, !PT ;  /* 0x0000004410107c10 */ /* 0x020fc6000affe4ff */
[----:B------:R-:W5:Y:S04]  /*46540*/  LDL.LU R18, [R1+0x1048] ;  /* 0x0010480001127983 */ /* 0x000f680000300800 */
[----:B------:R0:W-:Y:S04]  /*46550*/  STL [R1+0x10ac], R16 ;  /* 0x0010ac1001007387 */ /* 0x0001e80000100800 */
[----:B0-----:R-:W5:Y:S01]  /*46560*/  LDL.LU R16, [R1+0x1054] ;  /* 0x0010540001107983 */ /* 0x001f620000300800 */
[----:B------:R-:W-:-:S05]  /*46570*/  IADD3 R15, P5, PT, R15, UR29, RZ ;  /* 0x0000001d0f0f7c10 */ /* 0x000fca000ffbe0ff */
[----:B------:R0:W-:Y:S01]  /*46580*/  STL [R1+0x1088], R15 ;  /* 0x0010880f01007387 */ /* 0x0001e20000100800 */
[----:B------:R-:W-:-:S03]  /*46590*/  IADD3.X R37, PT, PT, R37, UR68, RZ, P6, !PT ;  /* 0x0000004425257c10 */ /* 0x000fc6000b7fe4ff */
[----:B0-----:R-:W5:Y:S01]  /*465a0*/  LDL.LU R15, [R1+0x1040] ;  /* 0x00104000010f7983 */ /* 0x001f620000300800 */
[----:B------:R-:W-:Y:S02]  /*465b0*/  IADD3 R14, P6, PT, R14, UR29, RZ ;  /* 0x0000001d0e0e7c10 */ /* 0x000fe4000ffde0ff */
[----:B------:R-:W-:-:S03]  /*465c0*/  IADD3.X R36, PT, PT, R36, UR68, RZ, P2, !PT ;  /* 0x0000004424247c10 */ /* 0x000fc600097fe4ff */
[----:B------:R0:W-:Y:S01]  /*465d0*/  STL [R1+0x1558], R14 ;  /* 0x0015580e01007387 */ /* 0x0001e20000100800 */
[----:B------:R-:W-:Y:S02]  /*465e0*/  IADD3 R35, P2, PT, R35, UR29, RZ ;  /* 0x0000001d23237c10 */ /* 0x000fe4000ff5e0ff */
[----:B------:R-:W-:Y:S01]  /*465f0*/  IADD3.X R34, PT, PT, R34, UR68, RZ, P3, !PT ;  /* 0x0000004422227c10 */ /* 0x000fe20009ffe4ff */
[----:B0-----:R-:W5:Y:S04]  /*46600*/  LDL.LU R14, [R1+0x1544] ;  /* 0x00154400010e7983 */ /* 0x001f680000300800 */
[----:B------:R-:W-:Y:S04]  /*46610*/  STL [R1+0x10a4], R37 ;  /* 0x0010a42501007387 */ /* 0x000fe80000100800 */
[----:B------:R-:W-:Y:S04]  /*46620*/  STL [R1+0x109c], R36 ;  /* 0x00109c2401007387 */ /* 0x000fe80000100800 */
[----:B------:R-:W-:Y:S04]  /*46630*/  STL [R1+0x1550], R35 ;  /* 0x0015502301007387 */ /* 0x000fe80000100800 */
[----:B------:R-:W-:Y:S01]  /*46640*/  STL [R1+0x1094], R34 ;  /* 0x0010942201007387 */ /* 0x000fe20000100800 */
[----:B--2---:R-:W-:-:S02]  /*46650*/  IADD3 R33, P3, PT, R33, UR29, RZ ;  /* 0x0000001d21217c10 */ /* 0x004fc4000ff7e0ff */
        /* <DEDUP_REMOVED lines=18> */
[----:B------:R-:W-:Y:S02]  /*46780*/  IADD3 R23, P3, PT, R23, UR29, RZ ;  /* 0x0000001d17177c10 */ /* 0x000fe4000ff7e0ff */
[----:B------:R-:W-:Y:S02]  /*46790*/  IADD3.X R22, PT, PT, R22, UR68, RZ, P4, !PT ;  /* 0x0000004416167c10 */ /* 0x000fe4000a7fe4ff */
[----:B------:R-:W-:Y:S01]  /*467a0*/  IADD3 R13, P4, PT, R13, UR29, RZ ;  /* 0x0000001d0d0d7c10 */ /* 0x000fe2000ff9e0ff */
[----:B------:R-:W-:Y:S04]  /*467b0*/  STL [R1+0x107c], R24 ;  /* 0x00107c1801007387 */ /* 0x000fe80000100800 */
[----:B------:R0:W-:Y:S04]  /*467c0*/  STL [R1+0x1548], R13 ;  /* 0x0015480d01007387 */ /* 0x0001e80000100800 */
[----:B------:R-:W-:Y:S04]  /*467d0*/  STL [R1+0x1058], R23 ;  /* 0x0010581701007387 */ /* 0x000fe80000100800 */
[----:B0-----:R-:W2:Y:S04]  /*467e0*/  LDL.LU R13, [R1+0x1038] ;  /* 0x00103800010d7983 */ /* 0x001ea80000300800 */
[----:B------:R-:W-:Y:S01]  /*467f0*/  STL [R1+0x1074], R22 ;  /* 0x0010741601007387 */ /* 0x000fe20000100800 */
[----:B---3--:R-:W-:-:S05]  /*46800*/  IADD3.X R11, PT, PT, R11, UR68, RZ, P5, !PT ;  /* 0x000000440b0b7c10 */ /* 0x008fca000affe4ff */
[----:B------:R0:W-:Y:S04]  /*46810*/  STL [R1+0x106c], R11 ;  /* 0x00106c0b01007387 */ /* 0x0001e80000100800 */
[----:B0-----:R-:W3:Y:S01]  /*46820*/  LDL.LU R11, [R1+0x153c] ;  /* 0x00153c00010b7983 */ /* 0x001ee20000300800 */
[----:B----4-:R-:W-:Y:S02]  /*46830*/  IADD3.X R20, PT, PT, R20, UR68, RZ, P6, !PT ;  /* 0x0000004414147c10 */ /* 0x010fe4000b7fe4ff */
[----:B------:R-:W-:Y:S02]  /*46840*/  IADD3 R21, P5, PT, R21, UR29, RZ ;  /* 0x0000001d15157c10 */ /* 0x000fe4000ffbe0ff */
[----:B------:R-:W-:-:S05]  /*46850*/  IADD3 R17, P6, PT, R17, UR29, RZ ;  /* 0x0000001d11117c10 */ /* 0x000fca000ffde0ff */
[----:B------:R0:W-:Y:S01]  /*46860*/  STL [R1+0x1050], R17 ;  /* 0x0010501101007387 */ /* 0x0001e20000100800 */
[----:B------:R-:W-:-:S03]  /*46870*/  IADD3.X R19, PT, PT, R19, UR68, RZ, P2, !PT ;  /* 0x0000004413137c10 */ /* 0x000fc600097fe4ff */
[----:B------:R-:W-:Y:S01]  /*46880*/  STL [R1+0x1540], R21 ;  /* 0x0015401501007387 */ /* 0x000fe20000100800 */
[----:B-----5:R-:W-:-:S03]  /*46890*/  IADD3 R18, P2, PT, R18, UR29, RZ ;  /* 0x0000001d12127c10 */ /* 0x020fc6000ff5e0ff */
[----:B0-----:R-:W4:Y:S01]  /*468a0*/  LDL.LU R17, [R1+0x1030] ;  /* 0x0010300001117983 */ /* 0x001f220000300800 */
[----:B------:R-:W-:-:S03]  /*468b0*/  IADD3.X R16, PT, PT, R16, UR68, RZ, P3, !PT ;  /* 0x0000004410107c10 */ /* 0x000fc60009ffe4ff */
[----:B------:R-:W-:Y:S04]  /*468c0*/  STL [R1+0x1064], R20 ;  /* 0x0010641401007387 */ /* 0x000fe80000100800 */
[----:B------:R0:W-:Y:S04]  /*468d0*/  STL [R1+0x1054], R16 ;  /* 0x0010541001007387 */ /* 0x0001e80000100800 */
[----:B------:R-:W-:Y:S04]  /*468e0*/  STL [R1+0x105c], R19 ;  /* 0x00105c1301007387 */ /* 0x000fe80000100800 */
[----:B0-----:R-:W5:Y:S04]  /*468f0*/  LDL.LU R16, [R1+0x104c] ;  /* 0x00104c0001107983 */ /* 0x001f680000300800 */
[----:B------:R-:W-:Y:S01]  /*46900*/  STL [R1+0x1048], R18 ;  /* 0x0010481201007387 */ /* 0x000fe20000100800 */
[----:B------:R-:W-:-:S03]  /*46910*/  IADD3 R15, P3, PT, R15, UR29, RZ ;  /* 0x0000001d0f0f7c10 */ /* 0x000fc6000ff7e0ff */
[----:B------:R-:W5:Y:S04]  /*46920*/  LDL.LU R37, [R1+0x1028] ;  /* 0x0010280001257983 */ /* 0x000f680000300800 */
[----:B------:R0:W-:Y:S04]  /*46930*/  STL [R1+0x1040], R15 ;  /* 0x0010400f01007387 */ /* 0x0001e80000100800 */
[----:B0-----:R-:W5:Y:S04]  /*46940*/  LDL.LU R15, [R1+0x1044] ;  /* 0x00104400010f7983 */ /* 0x001f680000300800 */
[----:B------:R-:W5:Y:S01]  /*46950*/  LDL.LU R36, [R1+0x1538] ;  /* 0x0015380001247983 */ /* 0x000f620000300800 */
[----:B------:R-:W-:-:S03]  /*46960*/  IADD3.X R14, PT, PT, R14, UR68, RZ, P4, !PT ;  /* 0x000000440e0e7c10 */ /* 0x000fc6000a7fe4ff */
        /* <DEDUP_REMOVED lines=15> */
[----:B0-----:R-:W5:Y:S01]  /*46a60*/  LDL.LU R14, [R1+0x1014] ;  /* 0x00101400010e7983 */ /* 0x001f620000300800 */
[----:B--2---:R-:W-:-:S05]  /*46a70*/  IADD3 R13, P4, PT, R13, UR29, RZ ;  /* 0x0000001d0d0d7c10 */ /* 0x004fca000ff9e0ff */
[----:B------:R0:W-:Y:S04]  /*46a80*/  STL [R1+0x1038], R13 ;  /* 0x0010380d01007387 */ /* 0x0001e80000100800 */
[----:B0-----:R-:W2:Y:S04]  /*46a90*/  LDL.LU R13, [R1+0x1528] ;  /* 0x00152800010d7983 */ /* 0x001ea80000300800 */
[----:B------:R-:W2:Y:S04]  /*46aa0*/  LDL.LU R21, [R1+0x100c] ;  /* 0x00100c0001157983 */ /* 0x000ea80000300800 */
[----:B------:R-:W2:Y:S01]  /*46ab0*/  LDL.LU R20, [R1+0x1520] ;  /* 0x0015200001147983 */ /* 0x000ea20000300800 */
[----:B---3--:R-:W-:-:S05]  /*46ac0*/  IADD3.X R11, PT, PT, R11, UR68, RZ, P5, !PT ;  /* 0x000000440b0b7c10 */ /* 0x008fca000affe4ff */
[----:B------:R0:W-:Y:S04]  /*46ad0*/  STL [R1+0x153c], R11 ;  /* 0x00153c0b01007387 */ /* 0x0001e80000100800 */
[----:B0-----:R-:W3:Y:S04]  /*46ae0*/  LDL.LU R11, [R1+0x1004] ;  /* 0x00100400010b7983 */ /* 0x001ee80000300800 */
[----:B------:R-:W3:Y:S01]  /*46af0*/  LDL.LU R19, [R1+0xff0] ;  /* 0x000ff00001137983 */ /* 0x000ee20000300800 */
[----:B----4-:R-:W-:-:S03]  /*46b00*/  IADD3 R17, P5, PT, R17, UR29, RZ ;  /* 0x0000001d11117c10 */ /* 0x010fc6000ffbe0ff */
[----:B------:R-:W4:Y:S04]  /*46b10*/  LDL.LU R18, [R1+0xffc] ;  /* 0x000ffc0001127983 */ /* 0x000f280000300800 */
[----:B------:R0:W-:Y:S04]  /*46b20*/  STL [R1+0x1030], R17 ;  /* 0x0010301101007387 */ /* 0x0001e80000100800 */
[----:B0-----:R-:W4:Y:S01]  /*46b30*/  LDL.LU R17, [R1+0xfe8] ;  /* 0x000fe80001117983 */ /* 0x001f220000300800 */
[----:B-----5:R-:W-:-:S05]  /*46b40*/  IADD3.X R16, PT, PT, R16, UR68, RZ, P6, !PT ;  /* 0x0000004410107c10 */ /* 0x020fca000b7fe4ff */
[----:B------:R0:W-:Y:S01]  /*46b50*/  STL [R1+0x104c], R16 ;  /* 0x00104c1001007387 */ /* 0x0001e20000100800 */
[----:B------:R-:W-:-:S03]  /*46b60*/  IADD3 R37, P6, PT, R37, UR29, RZ ;  /* 0x0000001d25257c10 */ /* 0x000fc6000ffde0ff */
[----:B0-----:R-:W5:Y:S01]  /*46b70*/  LDL.LU R16, [R1+0xff4] ;  /* 0x000ff40001107983 */ /* 0x001f620000300800 */
[----:B------:R-:W-:Y:S02]  /*46b80*/  IADD3.X R15, PT, PT, R15, UR68, RZ, P2, !PT ;  /* 0x000000440f0f7c10 */ /* 0x000fe400097fe4ff */
[----:B------:R-:W-:-:S03]  /*46b90*/  IADD3 R36, P2, PT, R36, UR29, RZ ;  /* 0x0000001d24247c10 */ /* 0x000fc6000ff5e0ff */
[----:B------:R0:W-:Y:S01]  /*46ba0*/  STL [R1+0x1044], R15 ;  /* 0x0010440f01007387 */ /* 0x0001e20000100800 */
[----:B------:R-:W-:Y:S02]  /*46bb0*/  IADD3.X R35, PT, PT, R35, UR68, RZ, P3, !PT ;  /* 0x0000004423237c10 */ /* 0x000fe40009ffe4ff */
[----:B------:R-:W-:Y:S01]  /*46bc0*/  IADD3 R34, P3, PT, R34, UR29, RZ ;  /* 0x0000001d22227c10 */ /* 0x000fe2000ff7e0ff */
[----:B0-----:R-:W5:Y:S04]  /*46bd0*/  LDL.LU R15, [R1+0xfe0] ;  /* 0x000fe000010f7983 */ /* 0x001f680000300800 */
        /* <DEDUP_REMOVED lines=28> */
[----:B------:R-:W-:Y:S04]  /*46da0*/  STL [R1+0x101c], R23 ;  /* 0x00101c1701007387 */ /* 0x000fe80000100800 */
[----:B0-----:R-:W5:Y:S04]  /*46db0*/  LDL.LU R14, [R1+0x1524] ;  /* 0x00152400010e7983 */ /* 0x001f680000300800 */
[----:B------:R-:W-:Y:S01]  /*46dc0*/  STL [R1+0xff8], R22 ;  /* 0x000ff81601007387 */ /* 0x000fe20000100800 */
[----:B--2---:R-:W-:-:S02]  /*46dd0*/  IADD3 R13, P5, PT, R13, UR29, RZ ;  /* 0x0000001d0d0d7c10 */ /* 0x004fc4000ffbe0ff */
[----:B------:R-:W-:-:S03]  /*46de0*/  IADD3.X R21, PT, PT, R21, UR68, RZ, P6, !PT ;  /* 0x0000004415157c10 */ /* 0x000fc6000b7fe4ff */
[----:B------:R0:W-:Y:S04]  /*46df0*/  STL [R1+0x1528], R13 ;  /* 0x0015280d01007387 */ /* 0x0001e80000100800 */
[----:B0-----:R-:W2:Y:S01]  /*46e00*/  LDL.LU R13, [R1+0xfd8] ;  /* 0x000fd800010d7983 */ /* 0x001ea20000300800 */
[----:B---3--:R-:W-:-:S05]  /*46e10*/  IADD3.X R11, PT, PT, R11, UR68, RZ, P2, !PT ;  /* 0x000000440b0b7c10 */ /* 0x008fca00097fe4ff */
[----:B------:R0:W-:Y:S04]  /*46e20*/  STL [R1+0x1004], R11 ;  /* 0x0010040b01007387 */ /* 0x0001e80000100800 */
[----:B------:R-:W-:Y:S04]  /*46e30*/  STL [R1+0x100c], R21 ;  /* 0x00100c1501007387 */ /* 0x000fe80000100800 */
[----:B0-----:R-:W3:Y:S01]  /*46e40*/  LDL.LU R11, [R1+0x151c] ;  /* 0x00151c00010b7983 */ /* 0x001ee20000300800 */
[----:B------:R-:W-:Y:S02]  /*46e50*/  IADD3 R20, P6, PT, R20, UR29, RZ ;  /* 0x0000001d14147c10 */ /* 0x000fe4000ffde0ff */
[----:B----4-:R-:W-:-:S02]  /*46e60*/  IADD3.X R18, PT, PT, R18, UR68, RZ, P3, !PT ;  /* 0x0000004412127c10 */ /* 0x010fc40009ffe4ff */
[----:B------:R-:W-:Y:S02]  /*46e70*/  IADD3 R19, P2, PT, R19, UR29, RZ ;  /* 0x0000001d13137c10 */ /* 0x000fe4000ff5e0ff */
[----:B------:R-:W-:Y:S01]  /*46e80*/  IADD3 R17, P3, PT, R17, UR29, RZ ;  /* 0x0000001d11117c10 */ /* 0x000fe2000ff7e0ff */
[----:B------:R-:W-:Y:S04]  /*46e90*/  STL [R1+0x1520], R20 ;  /* 0x0015201401007387 */ /* 0x000fe80000100800 */
[----:B------:R0:W-:Y:S04]  /*46ea0*/  STL [R1+0xfe8], R17 ;  /* 0x000fe81101007387 */ /* 0x0001e80000100800 */
[----:B------:R-:W-:Y:S04]  /*46eb0*/  STL [R1+0xff0], R19 ;  /* 0x000ff01301007387 */ /* 0x000fe80000100800 */
[----:B0-----:R-:W4:Y:S04]  /*46ec0*/  LDL.LU R17, [R1+0xfd0] ;  /* 0x000fd00001117983 */ /* 0x001f280000300800 */
[----:B------:R-:W-:Y:S01]  /*46ed0*/  STL [R1+0xffc], R18 ;  /* 0x000ffc1201007387 */ /* 0x000fe20000100800 */
[----:B-----5:R-:W-:-:S03]  /*46ee0*/  IADD3.X R16, PT, PT, R16, UR68, RZ, P4, !PT ;  /* 0x0000004410107c10 */ /* 0x020fc6000a7fe4ff */
[----:B------:R-:W5:Y:S04]  /*46ef0*/  LDL.LU R37, [R1+0xfec] ;  /* 0x000fec0001257983 */ /* 0x000f680000300800 */
[----:B------:R0:W-:Y:S04]  /*46f00*/  STL [R1+0xff4], R16 ;  /* 0x000ff41001007387 */ /* 0x0001e80000100800 */
[----:B0-----:R-:W5:Y:S04]  /*46f10*/  LDL.LU R16, [R1+0xfc8] ;  /* 0x000fc80001107983 */ /* 0x001f680000300800 */
[----:B------:R-:W5:Y:S01]  /*46f20*/  LDL.LU R36, [R1+0xfe4] ;  /* 0x000fe40001247983 */ /* 0x000f620000300800 */
[----:B------:R-:W-:-:S03]  /*46f30*/  IADD3 R15, P4, PT, R15, UR29, RZ ;  /* 0x0000001d0f0f7c10 */ /* 0x000fc6000ff9e0ff */
        /* <DEDUP_REMOVED lines=16> */
[----:B------:R-:W-:-:S05]  /*47040*/  IADD3.X R14, PT, PT, R14, UR68, RZ, P5, !PT ;  /* 0x000000440e0e7c10 */ /* 0x000fca000affe4ff */
[----:B------:R0:W-:Y:S04]  /*47050*/  STL [R1+0x1524], R14 ;  /* 0x0015240e01007387 */ /* 0x0001e80000100800 */
[----:B0-----:R-:W5:Y:S04]  /*47060*/  LDL.LU R14, [R1+0xfb4] ;  /* 0x000fb400010e7983 */ /* 0x001f680000300800 */
[----:B------:R-:W5:Y:S04]  /*47070*/  LDL.LU R21, [R1+0x1508] ;  /* 0x0015080001157983 */ /* 0x000f680000300800 */
[----:B------:R-:W5:Y:S01]  /*47080*/  LDL.LU R20, [R1+0xfac] ;  /* 0x000fac0001147983 */ /* 0x000f620000300800 */
[----:B--2---:R-:W-:-:S05]  /*47090*/  IADD3 R13, P5, PT, R13, UR29, RZ ;  /* 0x0000001d0d0d7c10 */ /* 0x004fca000ffbe0ff */
[----:B------:R0:W-:Y:S04]  /*470a0*/  STL [R1+0xfd8], R13 ;  /* 0x000fd80d01007387 */ /* 0x0001e80000100800 */
[----:B0-----:R-:W2:Y:S04]  /*470b0*/  LDL.LU R13, [R1+0x1500] ;  /* 0x00150000010d7983 */ /* 0x001ea80000300800 */
[----:B------:R-:W2:Y:S04]  /*470c0*/  LDL.LU R19, [R1+0xfa4] ;  /* 0x000fa40001137983 */ /* 0x000ea80000300800 */
[----:B------:R-:W2:Y:S01]  /*470d0*/  LDL.LU R18, [R1+0xf90] ;  /* 0x000f900001127983 */ /* 0x000ea20000300800 */
[----:B---3--:R-:W-:-:S05]  /*470e0*/  IADD3.X R11, PT, PT, R11, UR68, RZ, P6, !PT ;  /* 0x000000440b0b7c10 */ /* 0x008fca000b7fe4ff */
[----:B------:R0:W-:Y:S04]  /*470f0*/  STL [R1+0x151c], R11 ;  /* 0x00151c0b01007387 */ /* 0x0001e80000100800 */
[----:B0-----:R-:W3:Y:S01]  /*47100*/  LDL.LU R11, [R1+0xf9c] ;  /* 0x000f9c00010b7983 */ /* 0x001ee20000300800 */
[----:B----4-:R-:W-:-:S05]  /*47110*/  IADD3 R17, P6, PT, R17, UR29, RZ ;  /* 0x0000001d11117c10 */ /* 0x010fca000ffde0ff */
[----:B------:R0:W-:Y:S01]  /*47120*/  STL [R1+0xfd0], R17 ;  /* 0x000fd01101007387 */ /* 0x0001e20000100800 */
[----:B-----5:R-:W-:-:S03]  /*47130*/  IADD3.X R37, PT, PT, R37, UR68, RZ, P2, !PT ;  /* 0x0000004425257c10 */ /* 0x020fc600097fe4ff */
[----:B0-----:R-:W4:Y:S01]  /*47140*/  LDL.LU R17, [R1+0xf88] ;  /* 0x000f880001117983 */ /* 0x001f220000300800 */
[----:B------:R-:W-:Y:S02]  /*47150*/  IADD3 R16, P2, PT, R16, UR29, RZ ;  /* 0x0000001d10107c10 */ /* 0x000fe4000ff5e0ff */
[----:B------:R-:W-:-:S03]  /*47160*/  IADD3.X R36, PT, PT, R36, UR68, RZ, P3, !PT ;  /* 0x0000004424247c10 */ /* 0x000fc60009ffe4ff */
[----:B------:R0:W-:Y:S01]  /*47170*/  STL [R1+0xfc8], R16 ;  /* 0x000fc81001007387 */ /* 0x0001e20000100800 */
[----:B------:R-:W-:Y:S02]  /*47180*/  IADD3 R35, P3, PT, R35, UR29, RZ ;  /* 0x0000001d23237c10 */ /* 0x000fe4000ff7e0ff */
[----:B------:R-:W-:Y:S01]  /*47190*/  IADD3.X R34, PT, PT, R34, UR68, RZ, P4, !PT ;  /* 0x0000004422227c10 */ /* 0x000fe2000a7fe4ff */
[----:B0-----:R-:W5:Y:S04]  /*471a0*/  LDL.LU R16, [R1+0xf94] ;  /* 0x000f940001107983 */ /* 0x001f680000300800 */
        /* <DEDUP_REMOVED lines=22> */
[----:B------:R-:W-:Y:S01]  /*47310*/  IADD3.X R22, PT, PT, R22, UR68, RZ, P5, !PT ;  /* 0x0000004416167c10 */ /* 0x000fe2000affe4ff */
[----:B------:R-:W-:Y:S01]  /*47320*/  STL [R1+0x1514], R26 ;  /* 0x0015141a01007387 */ /* 0x000fe20000100800 */
[----:B------:R-:W-:-:S03]  /*47330*/  IADD3 R15, P5, PT, R15, UR29, RZ ;  /* 0x0000001d0f0f7c10 */ /* 0x000fc6000ffbe0ff */
[----:B------:R-:W-:Y:S04]  /*47340*/  STL [R1+0xfa8], R25 ;  /* 0x000fa81901007387 */ /* 0x000fe80000100800 */
[----:B------:R-:W-:Y:S04]  /*47350*/  STL [R1+0x150c], R24 ;  /* 0x00150c1801007387 */ /* 0x000fe80000100800 */
[----:B------:R0:W-:Y:S04]  /*47360*/  STL [R1+0xf98], R15 ;  /* 0x000f980f01007387 */ /* 0x0001e80000100800 */
[----:B------:R-:W-:Y:S04]  /*47370*/  STL [R1+0xfa0], R23 ;  /* 0x000fa01701007387 */ /* 0x000fe80000100800 */
[----:B0-----:R-:W5:Y:S01]  /*47380*/  LDL.LU R15, [R1+0xf80] ;  /* 0x000f8000010f7983 */ /* 0x001f620000300800 */
[----:B------:R-:W-:-:S03]  /*47390*/  IADD3.X R14, PT, PT, R14, UR68, RZ, P6, !PT ;  /* 0x000000440e0e7c10 */ /* 0x000fc6000b7fe4ff */
[----:B------:R-:W-:Y:S01]  /*473a0*/  STL [R1+0xfbc], R22 ;  /* 0x000fbc1601007387 */ /* 0x000fe20000100800 */
[----:B------:R-:W-:-:S03]  /*473b0*/  IADD3 R21, P6, PT, R21, UR29, RZ ;  /* 0x0000001d15157c10 */ /* 0x000fc6000ffde0ff */
[----:B------:R0:W-:Y:S01]  /*473c0*/  STL [R1+0xfb4], R14 ;  /* 0x000fb40e01007387 */ /* 0x0001e20000100800 */
[----:B------:R-:W-:-:S03]  /*473d0*/  IADD3.X R20, PT, PT, R20, UR68, RZ, P2, !PT ;  /* 0x0000004414147c10 */ /* 0x000fc600097fe4ff */
[----:B0-----:R-:W5:Y:S01]  /*473e0*/  LDL.LU R14, [R1+0x1504] ;  /* 0x00150400010e7983 */ /* 0x001f620000300800 */
[----:B--2---:R-:W-:-:S05]  /*473f0*/  IADD3 R13, P2, PT, R13, UR29, RZ ;  /* 0x0000001d0d0d7c10 */ /* 0x004fca000ff5e0ff */
[----:B------:R0:W-:Y:S01]  /*47400*/  STL [R1+0x1500], R13 ;  /* 0x0015000d01007387 */ /* 0x0001e20000100800 */
[----:B------:R-:W-:-:S03]  /*47410*/  IADD3.X R19, PT, PT, R19, UR68, RZ, P3, !PT ;  /* 0x0000004413137c10 */ /* 0x000fc60009ffe4ff */
[----:B------:R-:W-:Y:S04]  /*47420*/  STL [R1+0x1508], R21 ;  /* 0x0015081501007387 */ /* 0x000fe80000100800 */
[----:B0-----:R-:W2:Y:S04]  /*47430*/  LDL.LU R13, [R1+0xf78] ;  /* 0x000f7800010d7983 */ /* 0x001ea80000300800 */
[----:B------:R-:W-:Y:S01]  /*47440*/  STL [R1+0xfac], R20 ;  /* 0x000fac1401007387 */ /* 0x000fe20000100800 */
[----:B---3--:R-:W-:-:S05]  /*47450*/  IADD3.X R11, PT, PT, R11, UR68, RZ, P4, !PT ;  /* 0x000000440b0b7c10 */ /* 0x008fca000a7fe4ff */
[----:B------:R0:W-:Y:S04]  /*47460*/  STL [R1+0xf9c], R11 ;  /* 0x000f9c0b01007387 */ /* 0x0001e80000100800 */
[----:B------:R-:W-:Y:S04]  /*47470*/  STL [R1+0xfa4], R19 ;  /* 0x000fa41301007387 */ /* 0x000fe80000100800 */
[----:B0-----:R-:W3:Y:S01]  /*47480*/  LDL.LU R11, [R1+0x14fc] ;  /* 0x0014fc00010b7983 */ /* 0x001ee20000300800 */
[----:B------:R-:W-:Y:S02]  /*47490*/  IADD3 R18, P3, PT, R18, UR29, RZ ;  /* 0x0000001d12127c10 */ /* 0x000fe4000ff7e0ff */
[----:B----4-:R-:W-:-:S03]  /*474a0*/  IADD3 R17, P4, PT, R17, UR29, RZ ;  /* 0x0000001d11117c10 */ /* 0x010fc6000ff9e0ff */
[----:B------:R-:W-:Y:S04]  /*474b0*/  STL [R1+0xf90], R18 ;  /* 0x000f901201007387 */ /* 0x000fe80000100800 */
[----:B------:R-:W4:Y:S04]  /*474c0*/  LDL.LU R37, [R1+0xf70] ;  /* 0x000f700001257983 */ /* 0x000f280000300800 */
[----:B------:R0:W-:Y:S04]  /*474d0*/  STL [R1+0xf88], R17 ;  /* 0x000f881101007387 */ /* 0x0001e80000100800 */
[----:B0-----:R-:W4:Y:S01]  /*474e0*/  LDL.LU R17, [R1+0xf8c] ;  /* 0x000f8c0001117983 */ /* 0x001f220000300800 */
[----:B-----5:R-:W-:-:S03]  /*474f0*/  IADD3.X R16, PT, PT, R16, UR68, RZ, P5, !PT ;  /* 0x0000004410107c10 */ /* 0x020fc6000affe4ff */
        /* <DEDUP_REMOVED lines=17> */
[----:B------:R-:W-:-:S05]  /*47610*/  IADD3 R15, P5, PT, R15, UR29, RZ ;  /* 0x0000001d0f0f7c10 */ /* 0x000fca000ffbe0ff */
[----:B------:R0:W-:Y:S04]  /*47620*/  STL [R1+0xf80], R15 ;  /* 0x000f800f01007387 */ /* 0x0001e80000100800 */
[----:B0-----:R-:W5:Y:S04]  /*47630*/  LDL.LU R15, [R1+0xf38] ;  /* 0x000f3800010f7983 */ /* 0x001f680000300800 */
[----:B------:R-:W5:Y:S01]  /*47640*/  LDL.LU R21, [R1+0xf54] ;  /* 0x000f540001157983 */ /* 0x000f620000300800 */
[----:B------:R-:W-:-:S03]  /*47650*/  IADD3.X R14, PT, PT, R14, UR68, RZ, P6, !PT ;  /* 0x000000440e0e7c10 */ /* 0x000fc6000b7fe4ff */
[----:B------:R-:W5:Y:S04]  /*47660*/  LDL.LU R20, [R1+0x14e8] ;  /* 0x0014e80001147983 */ /* 0x000f680000300800 */
[----:B------:R0:W-:Y:S04]  /*47670*/  STL [R1+0x1504], R14 ;  /* 0x0015040e01007387 */ /* 0x0001e80000100800 */
[----:B0-----:R-:W5:Y:S04]  /*47680*/  LDL.LU R14, [R1+0xf4c] ;  /* 0x000f4c00010e7983 */ /* 0x001f680000300800 */
[----:B------:R-:W5:Y:S04]  /*47690*/  LDL.LU R19, [R1+0x14e0] ;  /* 0x0014e00001137983 */ /* 0x000f680000300800 */
[----:B------:R-:W5:Y:S01]  /*476a0*/  LDL.LU R18, [R1+0xf44] ;  /* 0x000f440001127983 */ /* 0x000f620000300800 */
[----:B--2---:R-:W-:-:S05]  /*476b0*/  IADD3 R13, P6, PT, R13, UR29, RZ ;  /* 0x0000001d0d0d7c10 */ /* 0x004fca000ffde0ff */
[----:B------:R0:W-:Y:S04]  /*476c0*/  STL [R1+0xf78], R13 ;  /* 0x000f780d01007387 */ /* 0x0001e80000100800 */
[----:B0-----:R-:W2:Y:S01]  /*476d0*/  LDL.LU R13, [R1+0xf30] ;  /* 0x000f3000010d7983 */ /* 0x001ea20000300800 */
[----:B---3--:R-:W-:-:S05]  /*476e0*/  IADD3.X R11, PT, PT, R11, UR68, RZ, P2, !PT ;  /* 0x000000440b0b7c10 */ /* 0x008fca00097fe4ff */
[----:B------:R0:W-:Y:S04]  /*476f0*/  STL [R1+0x14fc], R11 ;  /* 0x0014fc0b01007387 */ /* 0x0001e80000100800 */
[----:B0-----:R-:W3:Y:S01]  /*47700*/  LDL.LU R11, [R1+0xf3c] ;  /* 0x000f3c00010b7983 */ /* 0x001ee20000300800 */
[----:B----4-:R-:W-:Y:S02]  /*47710*/  IADD3 R37, P2, PT, R37, UR29, RZ ;  /* 0x0000001d25257c10 */ /* 0x010fe4000ff5e0ff */
[----:B------:R-:W-:Y:S02]  /*47720*/  IADD3.X R17, PT, PT, R17, UR68, RZ, P3, !PT ;  /* 0x0000004411117c10 */ /* 0x000fe40009ffe4ff */
[----:B-----5:R-:W-:-:S03]  /*47730*/  IADD3 R36, P3, PT, R36, UR29, RZ ;  /* 0x0000001d24247c10 */ /* 0x020fc6000ff7e0ff */
        /* <DEDUP_REMOVED lines=33> */
[----:B0-----:R-:W5:Y:S01]  /*47950*/  LDL.LU R16, [R1+0xf34] ;  /* 0x000f340001107983 */ /* 0x001f620000300800 */
[----:B------:R-:W-:-:S03]  /*47960*/  IADD3 R15, P6, PT, R15, UR29, RZ ;  /* 0x0000001d0f0f7c10 */ /* 0x000fc6000ffde0ff */
[----:B------:R-:W-:Y:S01]  /*47970*/  STL [R1+0xf40], R22 ;  /* 0x000f401601007387 */ /* 0x000fe20000100800 */
[----:B------:R-:W-:-:S03]  /*47980*/  IADD3.X R21, PT, PT, R21, UR68, RZ, P2, !PT ;  /* 0x0000004415157c10 */ /* 0x000fc600097fe4ff */
[----:B------:R0:W-:Y:S01]  /*47990*/  STL [R1+0xf38], R15 ;  /* 0x000f380f01007387 */ /* 0x0001e20000100800 */
[----:B------:R-:W-:-:S03]  /*479a0*/  IADD3 R20, P2, PT, R20, UR29, RZ ;  /* 0x0000001d14147c10 */ /* 0x000fc6000ff5e0ff */
[----:B0-----:R-:W5:Y:S01]  /*479b0*/  LDL.LU R15, [R1+0xf20] ;  /* 0x000f2000010f7983 */ /* 0x001f620000300800 */
[----:B------:R-:W-:-:S05]  /*479c0*/  IADD3.X R14, PT, PT, R14, UR68, RZ, P3, !PT ;  /* 0x000000440e0e7c10 */ /* 0x000fca0009ffe4ff */
[----:B------:R0:W-:Y:S01]  /*479d0*/  STL [R1+0xf4c], R14 ;  /* 0x000f4c0e01007387 */ /* 0x0001e20000100800 */
[----:B------:R-:W-:Y:S02]  /*479e0*/  IADD3 R19, P3, PT, R19, UR29, RZ ;  /* 0x0000001d13137c10 */ /* 0x000fe4000ff7e0ff */
[----:B------:R-:W-:Y:S01]  /*479f0*/  IADD3.X R18, PT, PT, R18, UR68, RZ, P4, !PT ;  /* 0x0000004412127c10 */ /* 0x000fe2000a7fe4ff */
[----:B------:R-:W-:Y:S04]  /*47a00*/  STL [R1+0xf54], R21 ;  /* 0x000f541501007387 */ /* 0x000fe80000100800 */
[----:B0-----:R-:W5:Y:S04]  /*47a10*/  LDL.LU R14, [R1+0x14e4] ;  /* 0x0014e400010e7983 */ /* 0x001f680000300800 */
[----:B------:R-:W-:Y:S01]  /*47a20*/  STL [R1+0x14e8], R20 ;  /* 0x0014e81401007387 */ /* 0x000fe20000100800 */
[----:B--2---:R-:W-:-:S05]  /*47a30*/  IADD3 R13, P4, PT, R13, UR29, RZ ;  /* 0x0000001d0d0d7c10 */ /* 0x004fca000ff9e0ff */
[----:B------:R0:W-:Y:S04]  /*47a40*/  STL [R1+0xf30], R13 ;  /* 0x000f300d01007387 */ /* 0x0001e80000100800 */
[----:B------:R-:W-:Y:S04]  /*47a50*/  STL [R1+0x14e0], R19 ;  /* 0x0014e01301007387 */ /* 0x000fe80000100800 */
[----:B0-----:R-:W2:Y:S04]  /*47a60*/  LDL.LU R13, [R1+0xf18] ;  /* 0x000f1800010d7983 */ /* 0x001ea80000300800 */
[----:B------:R-:W-:Y:S04]  /*47a70*/  STL [R1+0xf44], R18 ;  /* 0x000f441201007387 */ /* 0x000fe80000100800 */
[----:B------:R-:W2:Y:S01]  /*47a80*/  LDL.LU R37, [R1+0x14dc] ;  /* 0x0014dc0001257983 */ /* 0x000ea20000300800 */
[----:B---3--:R-:W-:-:S05]  /*47a90*/  IADD3.X R11, PT, PT, R11, UR68, RZ, P5, !PT ;  /* 0x000000440b0b7c10 */ /* 0x008fca000affe4ff */
[----:B------:R0:W-:Y:S04]  /*47aa0*/  STL [R1+0xf3c], R11 ;  /* 0x000f3c0b01007387 */ /* 0x0001e80000100800 */
[----:B0-----:R-:W3:Y:S04]  /*47ab0*/  LDL.LU R11, [R1+0xf10] ;  /* 0x000f1000010b7983 */ /* 0x001ee80000300800 */
[----:B------:R-:W3:Y:S04]  /*47ac0*/  LDL.LU R36, [R1+0xf2c] ;  /* 0x000f2c0001247983 */ /* 0x000ee80000300800 */
[----:B------:R-:W3:Y:S01]  /*47ad0*/  LDL.LU R35, [R1+0xf08] ;  /* 0x000f080001237983 */ /* 0x000ee20000300800 */
[----:B----4-:R-:W-:-:S03]  /*47ae0*/  IADD3 R17, P5, PT, R17, UR29, RZ ;  /* 0x0000001d11117c10 */ /* 0x010fc6000ffbe0ff */
        /* <DEDUP_REMOVED lines=21> */
[----:B------:R0:W-:Y:S04]  /*47c40*/  STL [R1+0xf20], R15 ;  /* 0x000f200f01007387 */ /* 0x0001e80000100800 */
[----:B0-----:R-:W5:Y:S01]  /*47c50*/  LDL.LU R15, [R1+0x14c8] ;  /* 0x0014c800010f7983 */ /* 0x001f620000300800 */
[----:B------:R-:W-:-:S03]  /*47c60*/  IADD3.X R14, PT, PT, R14, UR68, RZ, P2, !PT ;  /* 0x000000440e0e7c10 */ /* 0x000fc600097fe4ff */
[----:B------:R-:W5:Y:S04]  /*47c70*/  LDL.LU R19, [R1+0xeec] ;  /* 0x000eec0001137983 */ /* 0x000f680000300800 */
[----:B------:R-:W5:Y:S04]  /*47c80*/  LDL.LU R18, [R1+0x14c0] ;  /* 0x0014c00001127983 */ /* 0x000f680000300800 */
[----:B------:R0:W-:Y:S04]  /*47c90*/  STL [R1+0x14e4], R14 ;  /* 0x0014e40e01007387 */ /* 0x0001e80000100800 */
[----:B0-----:R-:W5:Y:S01]  /*47ca0*/  LDL.LU R14, [R1+0xee4] ;  /* 0x000ee400010e7983 */ /* 0x001f620000300800 */
[----:B--2---:R-:W-:-:S05]  /*47cb0*/  IADD3 R13, P2, PT, R13, UR29, RZ ;  /* 0x0000001d0d0d7c10 */ /* 0x004fca000ff5e0ff */
[----:B------:R0:W-:Y:S01]  /*47cc0*/  STL [R1+0xf18], R13 ;  /* 0x000f180d01007387 */ /* 0x0001e20000100800 */
[----:B------:R-:W-:-:S03]  /*47cd0*/  IADD3.X R37, PT, PT, R37, UR68, RZ, P3, !PT ;  /* 0x0000004425257c10 */ /* 0x000fc60009ffe4ff */
[----:B0-----:R-:W2:Y:S01]  /*47ce0*/  LDL.LU R13, [R1+0xed0] ;  /* 0x000ed000010d7983 */ /* 0x001ea20000300800 */
[----:B---3--:R-:W-:-:S05]  /*47cf0*/  IADD3 R11, P3, PT, R11, UR29, RZ ;  /* 0x0000001d0b0b7c10 */ /* 0x008fca000ff7e0ff */
[----:B------:R0:W-:Y:S04]  /*47d00*/  STL [R1+0xf10], R11 ;  /* 0x000f100b01007387 */ /* 0x0001e80000100800 */
[----:B0-----:R-:W3:Y:S01]  /*47d10*/  LDL.LU R11, [R1+0xedc] ;  /* 0x000edc00010b7983 */ /* 0x001ee20000300800 */
[----:B------:R-:W-:Y:S02]  /*47d20*/  IADD3.X R36, PT, PT, R36, UR68, RZ, P4, !PT ;  /* 0x0000004424247c10 */ /* 0x000fe4000a7fe4ff */
[----:B------:R-:W-:Y:S02]  /*47d30*/  IADD3 R35, P4, PT, R35, UR29, RZ ;  /* 0x0000001d23237c10 */ /* 0x000fe4000ff9e0ff */
[----:B----4-:R-:W-:Y:S01]  /*47d40*/  IADD3.X R34, PT, PT, R34, UR68, RZ, P5, !PT ;  /* 0x0000004422227c10 */ /* 0x010fe2000affe4ff */
        /* <DEDUP_REMOVED lines=28> */
[----:B------:R-:W-:Y:S04]  /*47f10*/  STL [R1+0xee8], R23 ;  /* 0x000ee81701007387 */ /* 0x000fe80000100800 */
[----:B0-----:R-:W4:Y:S04]  /*47f20*/  LDL.LU R17, [R1+0xec8] ;  /* 0x000ec80001117983 */ /* 0x001f280000300800 */
[----:B------:R-:W-:Y:S01]  /*47f30*/  STL [R1+0x14cc], R22 ;  /* 0x0014cc1601007387 */ /* 0x000fe20000100800 */
[----:B-----5:R-:W-:-:S02]  /*47f40*/  IADD3.X R16, PT, PT, R16, UR68, RZ, P2, !PT ;  /* 0x0000004410107c10 */ /* 0x020fc400097fe4ff */
[----:B------:R-:W-:-:S03]  /*47f50*/  IADD3 R21, P2, PT, R21, UR29, RZ ;  /* 0x0000001d15157c10 */ /* 0x000fc6000ff5e0ff */
[----:B------:R0:W-:Y:S01]  /*47f60*/  STL [R1+0xefc], R16 ;  /* 0x000efc1001007387 */ /* 0x0001e20000100800 */
[----:B------:R-:W-:-:S03]  /*47f70*/  IADD3.X R20, PT, PT, R20, UR68, RZ, P3, !PT ;  /* 0x0000004414147c10 */ /* 0x000fc60009ffe4ff */
        /* <DEDUP_REMOVED lines=17> */
[----:B------:R-:W2:Y:S04]  /*48090*/  LDL.LU R36, [R1+0xeb0] ;  /* 0x000eb00001247983 */ /* 0x000ea80000300800 */
[----:B------:R-:W2:Y:S04]  /*480a0*/  LDL.LU R35, [R1+0xecc] ;  /* 0x000ecc0001237983 */ /* 0x000ea80000300800 */
[----:B------:R-:W2:Y:S01]  /*480b0*/  LDL.LU R34, [R1+0xea8] ;  /* 0x000ea80001227983 */ /* 0x000ea20000300800 */
[----:B---3--:R-:W-:-:S05]  /*480c0*/  IADD3.X R11, PT, PT, R11, UR68, RZ, P6, !PT ;  /* 0x000000440b0b7c10 */ /* 0x008fca000b7fe4ff */
        /* <DEDUP_REMOVED lines=16> */
[----:B0-----:R-:W4:Y:S04]  /*481d0*/  LDL.LU R17, [R1+0xe80] ;  /* 0x000e800001117983 */ /* 0x001f280000300800 */
[----:B------:R-:W4:Y:S04]  /*481e0*/  LDL.LU R21, [R1+0xe9c] ;  /* 0x000e9c0001157983 */ /* 0x000f280000300800 */
[----:B------:R-:W4:Y:S01]  /*481f0*/  LDL.LU R20, [R1+0xe78] ;  /* 0x000e780001147983 */ /* 0x000f220000300800 */
[----:B-----5:R-:W-:-:S05]  /*48200*/  IADD3.X R16, PT, PT, R16, UR68, RZ, P2, !PT ;  /* 0x0000004410107c10 */ /* 0x020fca00097fe4ff */
[----:B------:R0:W-:Y:S04]  /*48210*/  STL [R1+0xed4], R16 ;  /* 0x000ed41001007387 */ /* 0x0001e80000100800 */
[----:B0-----:R-:W5:Y:S04]  /*48220*/  LDL.LU R16, [R1+0xe94] ;  /* 0x000e940001107983 */ /* 0x001f680000300800 */
[----:B------:R-:W5:Y:S01]  /*48230*/  LDL.LU R19, [R1+0x14a8] ;  /* 0x0014a80001137983 */ /* 0x000f620000300800 */
[----:B------:R-:W-:-:S03]  /*48240*/  IADD3 R15, P2, PT, R15, UR29, RZ ;  /* 0x0000001d0f0f7c10 */ /* 0x000fc6000ff5e0ff */
[----:B------:R-:W5:Y:S04]  /*48250*/  LDL.LU R18, [R1+0xe8c] ;  /* 0x000e8c0001127983 */ /* 0x000f680000300800 */
[----:B------:R0:W-:Y:S04]  /*48260*/  STL [R1+0xec0], R15 ;  /* 0x000ec00f01007387 */ /* 0x0001e80000100800 */
[----:B0-----:R-:W5:Y:S01]  /*48270*/  LDL.LU R15, [R1+0x14a0] ;  /* 0x0014a000010f7983 */ /* 0x001f620000300800 */
[----:B------:R-:W-:-:S05]  /*48280*/  IADD3.X R14, PT, PT, R14, UR68, RZ, P3, !PT ;  /* 0x000000440e0e7c10 */ /* 0x000fca0009ffe4ff */
[----:B------:R0:W-:Y:S01]  /*48290*/  STL [R1+0x14c4], R14 ;  /* 0x0014c40e01007387 */ /* 0x0001e20000100800 */
[----:B------:R-:W-:-:S03]  /*482a0*/  IADD3 R37, P3, PT, R37, UR29, RZ ;  /* 0x0000001d25257c10 */ /* 0x000fc6000ff7e0ff */
[----:B0-----:R-:W5:Y:S01]  /*482b0*/  LDL.LU R14, [R1+0xe84] ;  /* 0x000e8400010e7983 */ /* 0x001f620000300800 */
[----:B--2---:R-:W-:Y:S02]  /*482c0*/  IADD3.X R13, PT, PT, R13, UR68, RZ, P4, !PT ;  /* 0x000000440d0d7c10 */ /* 0x004fe4000a7fe4ff */
[----:B------:R-:W-:-:S03]  /*482d0*/  IADD3 R36, P4, PT, R36, UR29, RZ ;  /* 0x0000001d24247c10 */ /* 0x000fc6000ff9e0ff */
[----:B------:R0:W-:Y:S01]  /*482e0*/  STL [R1+0x14bc], R13 ;  /* 0x0014bc0d01007387 */ /* 0x0001e20000100800 */
[----:B------:R-:W-:Y:S02]  /*482f0*/  IADD3.X R35, PT, PT, R35, UR68, RZ, P5, !PT ;  /* 0x0000004423237c10 */ /* 0x000fe4000affe4ff */
[----:B------:R-:W-:Y:S01]  /*48300*/  IADD3 R34, P5, PT, R34, UR29, RZ ;  /* 0x0000001d22227c10 */ /* 0x000fe2000ffbe0ff */
[----:B0-----:R-:W2:Y:S04]  /*48310*/  LDL.LU R13, [R1+0xe70] ;  /* 0x000e7000010d7983 */ /* 0x001ea80000300800 */
[----:B------:R-:W-:Y:S01]  /*48320*/  STL [R1+0xeb8], R37 ;  /* 0x000eb82501007387 */ /* 0x000fe20000100800 */
[----:B---3--:R-:W-:-:S03]  /*48330*/  IADD3.X R33, PT, PT, R33, UR68, RZ, P6, !PT ;  /* 0x0000004421217c10 */ /* 0x008fc6000b7fe4ff */
        /* <DEDUP_REMOVED lines=20> */
[----:B------:R-:W-:Y:S04]  /*48480*/  STL [R1+0xe98], R26 ;  /* 0x000e981a01007387 */ /* 0x000fe80000100800 */
[----:B------:R-:W-:Y:S01]  /*48490*/  STL [R1+0xea4], R25 ;  /* 0x000ea41901007387 */ /* 0x000fe20000100800 */
[----:B------:R-:W-:-:S03]  /*484a0*/  IADD3.X R11, PT, PT, R11, UR68, RZ, P2, !PT ;  /* 0x000000440b0b7c10 */ /* 0x000fc600097fe4ff */
[----:B------:R-:W-:Y:S04]  /*484b0*/  STL [R1+0xe90], R24 ;  /* 0x000e901801007387 */ /* 0x000fe80000100800 */
[----:B------:R0:W-:Y:S04]  /*484c0*/  STL [R1+0x14ac], R11 ;  /* 0x0014ac0b01007387 */ /* 0x0001e80000100800 */
[----:B------:R-:W-:Y:S04]  /*484d0*/  STL [R1+0x14b4], R23 ;  /* 0x0014b41701007387 */ /* 0x000fe80000100800 */
[----:B0-----:R-:W3:Y:S01]  /*484e0*/  LDL.LU R11, [R1+0xe7c] ;  /* 0x000e7c00010b7983 */ /* 0x001ee20000300800 */
[----:B------:R-:W-:-:S05]  /*484f0*/  IADD3 R22, P6, PT, R22, UR29, RZ ;  /* 0x0000001d16167c10 */ /* 0x000fca000ffde0ff */
[----:B------:R-:W-:Y:S01]  /*48500*/  STL [R1+0xe88], R22 ;  /* 0x000e881601007387 */ /* 0x000fe20000100800 */
[----:B----4-:R-:W-:Y:S02]  /*48510*/  IADD3 R17, P2, PT, R17, UR29, RZ ;  /* 0x0000001d11117c10 */ /* 0x010fe4000ff5e0ff */
[----:B------:R-:W-:-:S03]  /*48520*/  IADD3.X R21, PT, PT, R21, UR68, RZ, P3, !PT ;  /* 0x0000004415157c10 */ /* 0x000fc60009ffe4ff */
[----:B------:R0:W-:Y:S01]  /*48530*/  STL [R1+0xe80], R17 ;  /* 0x000e801101007387 */ /* 0x0001e20000100800 */
[----:B------:R-:W-:-:S03]  /*48540*/  IADD3 R20, P3, PT, R20, UR29, RZ ;  /* 0x0000001d14147c10 */ /* 0x000fc6000ff7e0ff */
[----:B0-----:R-:W4:Y:S01]  /*48550*/  LDL.LU R17, [R1+0xe68] ;  /* 0x000e680001117983 */ /* 0x001f220000300800 */
[----:B-----5:R-:W-:-:S05]  /*48560*/  IADD3.X R16, PT, PT, R16, UR68, RZ, P4, !PT ;  /* 0x0000004410107c10 */ /* 0x020fca000a7fe4ff */
        /* <DEDUP_REMOVED lines=8> */
[----:B------:R-:W-:Y:S04]  /*485f0*/  STL [R1+0x14a8], R19 ;  /* 0x0014a81301007387 */ /* 0x000fe80000100800 */
[----:B0-----:R-:W5:Y:S04]  /*48600*/  LDL.LU R15, [R1+0xe60] ;  /* 0x000e6000010f7983 */ /* 0x001f680000300800 */
[----:B------:R-:W-:Y:S01]  /*48610*/  STL [R1+0xe8c], R18 ;  /* 0x000e8c1201007387 */ /* 0x000fe20000100800 */
[----:B------:R-:W-:-:S03]  /*48620*/  IADD3.X R14, PT, PT, R14, UR68, RZ, P6, !PT ;  /* 0x000000440e0e7c10 */ /* 0x000fc6000b7fe4ff */
        /* <DEDUP_REMOVED lines=24> */
[----:B------:R-:W3:Y:S04]  /*487b0*/  LDL.LU R21, [R1+0xe28] ;  /* 0x000e280001157983 */ /* 0x000ee80000300800 */
[----:B------:R-:W3:Y:S01]  /*487c0*/  LDL.LU R20, [R1+0xe3c] ;  /* 0x000e3c0001147983 */ /* 0x000ee20000300800 */
[----:B----4-:R-:W-:-:S05]  /*487d0*/  IADD3 R17, P2, PT, R17, UR29, RZ ;  /* 0x0000001d11117c10 */ /* 0x010fca000ff5e0ff */
[----:B------:R0:W-:Y:S04]  /*487e0*/  STL [R1+0xe68], R17 ;  /* 0x000e681101007387 */ /* 0x0001e80000100800 */
[----:B0-----:R-:W4:Y:S04]  /*487f0*/  LDL.LU R17, [R1+0xe20] ;  /* 0x000e200001117983 */ /* 0x001f280000300800 */
[----:B------:R-:W4:Y:S04]  /*48800*/  LDL.LU R19, [R1+0x5ec] ;  /* 0x0005ec0001137983 */ /* 0x000f280000300800 */
[----:B------:R-:W4:Y:S01]  /*48810*/  LDL.LU R18, [R1+0x1488] ;  /* 0x0014880001127983 */ /* 0x000f220000300800 */
[----:B-----5:R-:W-:-:S05]  /*48820*/  IADD3.X R16, PT, PT, R16, UR68, RZ, P3, !PT ;  /* 0x0000004410107c10 */ /* 0x020fca0009ffe4ff */
        /* <DEDUP_REMOVED lines=46> */
[----:B------:R-:W-:Y:S02]  /*48b10*/  IADD3.X R20, PT, PT, R20, UR68, RZ, P4, !PT ;  /* 0x0000004414147c10 */ /* 0x000fe4000a7fe4ff */
[----:B------:R-:W-:Y:S02]  /*48b20*/  IADD3 R21, P3, PT, R21, UR29, RZ ;  /* 0x0000001d15157c10 */ /* 0x000fe4000ff7e0ff */
[----:B----4-:R-:W-:-:S05]  /*48b30*/  IADD3 R17, P4, PT, R17, UR29, RZ ;  /* 0x0000001d11117c10 */ /* 0x010fca000ff9e0ff */
[----:B------:R0:W-:Y:S01]  /*48b40*/  STL [R1+0xe20], R17 ;  /* 0x000e201101007387 */ /* 0x0001e20000100800 */
[----:B------:R-:W-:-:S03]  /*48b50*/  IADD3.X R19, PT, PT, R19, UR68, RZ, P5, !PT ;  /* 0x0000004413137c10 */ /* 0x000fc6000affe4ff */
[----:B------:R-:W-:Y:S01]  /*48b60*/  STL [R1+0xe28], R21 ;  /* 0x000e281501007387 */ /* 0x000fe20000100800 */
[----:B------:R-:W-:-:S03]  /*48b70*/  IADD3 R18, P5, PT, R18, UR29, RZ ;  /* 0x0000001d12127c10 */ /* 0x000fc6000ffbe0ff */
[----:B0-----:R-:W4:Y:S04]  /*48b80*/  LDL.LU R17, [R1+0xe10] ;  /* 0x000e100001117983 */ /* 0x001f280000300800 */
[----:B------:R-:W-:Y:S01]  /*48b90*/  STL [R1+0xe3c], R20 ;  /* 0x000e3c1401007387 */ /* 0x000fe20000100800 */
[----:B-----5:R-:W-:-:S05]  /*48ba0*/  IADD3.X R16, PT, PT, R16, UR68, RZ, P6, !PT ;  /* 0x0000004410107c10 */ /* 0x020fca000b7fe4ff */
        /* <DEDUP_REMOVED lines=34> */
[----:B------:R-:W3:Y:S04]  /*48dd0*/  LDL.LU R19, [R1+0xdc0] ;  /* 0x000dc00001137983 */ /* 0x000ee80000300800 */
[----:B------:R-:W3:Y:S01]  /*48de0*/  LDL.LU R18, [R1+0xddc] ;  /* 0x000ddc0001127983 */ /* 0x000ee20000300800 */
[----:B----4-:R-:W-:-:S05]  /*48df0*/  IADD3 R17, P3, PT, R17, UR29, RZ ;  /* 0x0000001d11117c10 */ /* 0x010fca000ff7e0ff */
        /* <DEDUP_REMOVED lines=52> */
[----:B------:R-:W-:-:S02]  /*49140*/  IADD3.X R18, PT, PT, R18, UR68, RZ, P6, !PT ;  /* 0x0000004412127c10 */ /* 0x000fc4000b7fe4ff */
[----:B------:R-:W-:Y:S01]  /*49150*/  IADD3 R19, P5, PT, R19, UR29, RZ ;  /* 0x0000001d13137c10 */ /* 0x000fe2000ffbe0ff */
[----:B------:R-:W-:Y:S01]  /*49160*/  STL [R1+0xdc8], R20 ;  /* 0x000dc81401007387 */ /* 0x000fe20000100800 */
[----:B----4-:R-:W-:-:S05]  /*49170*/  IADD3 R17, P6, PT, R17, UR29, RZ ;  /* 0x0000001d11117c10 */ /* 0x010fca000ffde0ff */
[----:B------:R0:W-:Y:S04]  /*49180*/  STL [R1+0x1468], R17 ;  /* 0x0014681101007387 */ /* 0x0001e80000100800 */
[----:B------:R-:W-:Y:S04]  /*49190*/  STL [R1+0xdc0], R19 ;  /* 0x000dc01301007387 */ /* 0x000fe80000100800 */
[----:B0-----:R-:W4:Y:S04]  /*491a0*/  LDL.LU R17, [R1+0xdb0] ;  /* 0x000db00001117983 */ /* 0x001f280000300800 */
[----:B------:R-:W-:Y:S04]  /*491b0*/  STL [R1+0xddc], R18 ;  /* 0x000ddc1201007387 */ /* 0x000fe80000100800 */
[----:B------:R-:W4:Y:S01]  /*491c0*/  LDL.LU R37, [R1+0xdbc] ;  /* 0x000dbc0001257983 */ /* 0x000f220000300800 */
[----:B-----5:R-:W-:-:S05]  /*491d0*/  IADD3.X R16, PT, PT, R16, UR68, RZ, P2, !PT ;  /* 0x0000004410107c10 */ /* 0x020fca00097fe4ff */
        /* <DEDUP_REMOVED lines=35> */
[----:B------:R-:W-:-:S03]  /*49410*/  IADD3.X R37, PT, PT, R37, UR68, RZ, P5, !PT ;  /* 0x0000004425257c10 */ /* 0x000fc6000affe4ff */
[----:B0-----:R-:W4:Y:S01]  /*49420*/  LDL.LU R17, [R1+0x1448] ;  /* 0x0014480001117983 */ /* 0x001f220000300800 */
[----:B-----5:R-:W-:Y:S02]  /*49430*/  IADD3 R16, P5, PT, R16, UR29, RZ ;  /* 0x0000001d10107c10 */ /* 0x020fe4000ffbe0ff */
        /* <DEDUP_REMOVED lines=51> */
[----:B------:R-:W-:-:S05]  /*49770*/  IADD3 R18, P6, PT, R18, UR29, RZ ;  /* 0x0000001d12127c10 */ /* 0x000fca000ffde0ff */
[----:B------:R-:W-:Y:S04]  /*49780*/  STL [R1+0xd60], R18 ;  /* 0x000d601201007387 */ /* 0x000fe80000100800 */
[----:B------:R-:W3:Y:S01]  /*49790*/  LDL.LU R37, [R1+0xd50] ;  /* 0x000d500001257983 */ /* 0x000ee20000300800 */
[----:B----4-:R-:W-:-:S05]  /*497a0*/  IADD3 R17, P2, PT, R17, UR29, RZ ;  /* 0x0000001d11117c10 */ /* 0x010fca000ff5e0ff */
[----:B------:R0:W-:Y:S04]  /*497b0*/  STL [R1+0x1448], R17 ;  /* 0x0014481101007387 */ /* 0x0001e80000100800 */
[----:B0-----:R-:W4:Y:S04]  /*497c0*/  LDL.LU R17, [R1+0xd5c] ;  /* 0x000d5c0001117983 */ /* 0x001f280000300800 */
[----:B------:R-:W4:Y:S04]  /*497d0*/  LDL.LU R36, [R1+0xd48] ;  /* 0x000d480001247983 */ /* 0x000f280000300800 */
[----:B------:R-:W4:Y:S01]  /*497e0*/  LDL.LU R35, [R1+0x1444] ;  /* 0x0014440001237983 */ /* 0x000f220000300800 */
[----:B-----5:R-:W-:-:S03]  /*497f0*/  IADD3.X R16, PT, PT, R16, UR68, RZ, P3, !PT ;  /* 0x0000004410107c10 */ /* 0x020fc60009ffe4ff */
        /* <DEDUP_REMOVED lines=31> */
[----:B------:R-:W-:Y:S02]  /*499f0*/  IADD3 R37, P5, PT, R37, UR29, RZ ;  /* 0x0000001d25257c10 */ /* 0x000fe4000ffbe0ff */
[----:B----4-:R-:W-:Y:S02]  /*49a00*/  IADD3.X R17, PT, PT, R17, UR68, RZ, P6, !PT ;  /* 0x0000004411117c10 */ /* 0x010fe4000b7fe4ff */
[----:B------:R-:W-:-:S03]  /*49a10*/  IADD3 R36, P6, PT, R36, UR29, RZ ;  /* 0x0000001d24247c10 */ /* 0x000fc6000ffde0ff */
[----:B------:R0:W-:Y:S01]  /*49a20*/  STL [R1+0xd5c], R17 ;  /* 0x000d5c1101007387 */ /* 0x0001e20000100800 */
[----:B------:R-:W-:Y:S02]  /*49a30*/  IADD3.X R35, PT, PT, R35, UR68, RZ, P2, !PT ;  /* 0x0000004423237c10 */ /* 0x000fe400097fe4ff */
[----:B-----5:R-:W-:Y:S01]  /*49a40*/  IADD3 R34, P2, PT, R34, UR29, RZ ;  /* 0x0000001d22227c10 */ /* 0x020fe2000ff5e0ff */
        /* <DEDUP_REMOVED lines=32> */
[----:B------:R-:W-:-:S02]  /*49c50*/  IADD3 R15, P4, PT, R15, UR29, RZ ;  /* 0x0000001d0f0f7c10 */ /* 0x000fc4000ff9e0ff */
        /* <DEDUP_REMOVED lines=21> */
[----:B------:R-:W3:Y:S04]  /*49db0*/  LDL.LU R35, [R1+0xce8] ;  /* 0x000ce80001237983 */ /* 0x000ee80000300800 */
[----:B------:R-:W3:Y:S01]  /*49dc0*/  LDL.LU R34, [R1+0x1424] ;  /* 0x0014240001227983 */ /* 0x000ee20000300800 */
[----:B----4-:R-:W-:-:S05]  /*49dd0*/  IADD3 R17, P3, PT, R17, UR29, RZ ;  /* 0x0000001d11117c10 */ /* 0x010fca000ff7e0ff */
        /* <DEDUP_REMOVED lines=16> */
[----:B0-----:R-:W5:Y:S04]  /*49ee0*/  LDL.LU R16, [R1+0xccc] ;  /* 0x000ccc0001107983 */ /* 0x001f680000300800 */
[----:B------:R-:W5:Y:S04]  /*49ef0*/  LDL.LU R21, [R1+0xcb8] ;  /* 0x000cb80001157983 */ /* 0x000f680000300800 */
[----:B------:R-:W5:Y:S01]  /*49f00*/  LDL.LU R20, [R1+0x1414] ;  /* 0x0014140001147983 */ /* 0x000f620000300800 */
[----:B------:R-:W-:-:S05]  /*49f10*/  IADD3 R15, P4, PT, R15, UR29, RZ ;  /* 0x0000001d0f0f7c10 */ /* 0x000fca000ff9e0ff */
[----:B------:R0:W-:Y:S04]  /*49f20*/  STL [R1+0x1420], R15 ;  /* 0x0014200f01007387 */ /* 0x0001e80000100800 */
[----:B0-----:R-:W5:Y:S04]  /*49f30*/  LDL.LU R15, [R1+0xcb0] ;  /* 0x000cb000010f7983 */ /* 0x001f680000300800 */
[----:B------:R-:W5:Y:S01]  /*49f40*/  LDL.LU R19, [R1+0x140c] ;  /* 0x00140c0001137983 */ /* 0x000f620000300800 */
[----:B------:R-:W-:-:S03]  /*49f50*/  IADD3.X R14, PT, PT, R14, UR68, RZ, P5, !PT ;  /* 0x000000440e0e7c10 */ /* 0x000fc6000affe4ff */
        /* <DEDUP_REMOVED lines=12> */
[----:B------:R-:W-:Y:S01]  /*4a020*/  IADD3.X R34, PT, PT, R34, UR68, RZ, P3, !PT ;  /* 0x0000004422227c10 */ /* 0x000fe20009ffe4ff */
[----:B------:R-:W-:Y:S01]  /*4a030*/  STL [R1+0xd04], R37 ;  /* 0x000d042501007387 */ /* 0x000fe20000100800 */
[----:B----4-:R-:W-:-:S03]  /*4a040*/  IADD3 R33, P3, PT, R33, UR29, RZ ;  /* 0x0000001d21217c10 */ /* 0x010fc6000ff7e0ff */
        /* <DEDUP_REMOVED lines=76> */
[----:B------:R-:W5:Y:S04]  /*4a510*/  LDL.LU R19, [R1+0xc50] ;  /* 0x000c500001137983 */ /* 0x000f680000300800 */
[----:B------:R-:W5:Y:S01]  /*4a520*/  LDL.LU R18, [R1+0x13ec] ;  /* 0x0013ec0001127983 */ /* 0x000f620000300800 */
[----:B------:R-:W-:-:S05]  /*4a530*/  IADD3 R15, P5, PT, R15, UR29, RZ ;  /* 0x0000001d0f0f7c10 */ /* 0x000fca000ffbe0ff */
        /* <DEDUP_REMOVED lines=53> */
[----:B0-----:R-:W5:Y:S04]  /*4a890*/  LDL.LU R16, [R1+0xc54] ;  /* 0x000c540001107983 */ /* 0x001f680000300800 */
[----:B------:R-:W-:Y:S01]  /*4a8a0*/  STL [R1+0xc58], R20 ;  /* 0x000c581401007387 */ /* 0x000fe20000100800 */
[----:B------:R-:W-:-:S05]  /*4a8b0*/  IADD3 R15, P3, PT, R15, UR29, RZ ;  /* 0x0000001d0f0f7c10 */ /* 0x000fca000ff7e0ff */
        /* <DEDUP_REMOVED lines=96> */
[----:B------:R-:W-:Y:S04]  /*4aec0*/  STL [R1+0xbf0], R18 ;  /* 0x000bf01201007387 */ /* 0x000fe80000100800 */
[----:B------:R-:W5:Y:S01]  /*4aed0*/  LDL.LU R37, [R1+0x13c0] ;  /* 0x0013c00001257983 */ /* 0x000f620000300800 */
[----:B------:R-:W-:-:S05]  /*4aee0*/  IADD3 R15, P4, PT, R15, UR29, RZ ;  /* 0x0000001d0f0f7c10 */ /* 0x000fca000ff9e0ff */
        /* <DEDUP_REMOVED lines=95> */
[----:B------:R-:W5:Y:S04]  /*4b4e0*/  LDL.LU R36, [R1+0xb8c] ;  /* 0x000b8c0001247983 */ /* 0x000f680000300800 */
[----:B------:R-:W5:Y:S01]  /*4b4f0*/  LDL.LU R35, [R1+0xb78] ;  /* 0x000b780001237983 */ /* 0x000f620000300800 */
[----:B------:R-:W-:-:S03]  /*4b500*/  IADD3 R15, P5, PT, R15, UR29, RZ ;  /* 0x0000001d0f0f7c10 */ /* 0x000fc6000ffbe0ff */
        /* <DEDUP_REMOVED lines=67> */
[----:B0-----:R-:W5:Y:S04]  /*4b940*/  LDL.LU R15, [R1+0xb28] ;  /* 0x000b2800010f7983 */ /* 0x001f680000300800 */
[----:B------:R-:W-:Y:S01]  /*4b950*/  STL [R1+0xb64], R22 ;  /* 0x000b641601007387 */ /* 0x000fe20000100800 */
[----:B------:R-:W-:-:S02]  /*4b960*/  IADD3.X R14, PT, PT, R14, UR68, RZ, P2, !PT ;  /* 0x000000440e0e7c10 */ /* 0x000fc400097fe4ff */
        /* <DEDUP_REMOVED lines=21> */
[----:B------:R-:W4:Y:S04]  /*4bac0*/  LDL.LU R35, [R1+0xb2c] ;  /* 0x000b2c0001237983 */ /* 0x000f280000300800 */
[----:B------:R-:W4:Y:S01]  /*4bad0*/  LDL.LU R34, [R1+0xb18] ;  /* 0x000b180001227983 */ /* 0x000f220000300800 */
[----:B-----5:R-:W-:-:S05]  /*4bae0*/  IADD3.X R16, PT, PT, R16, UR68, RZ, P6, !PT ;  /* 0x0000004410107c10 */ /* 0x020fca000b7fe4ff */
        /* <DEDUP_REMOVED lines=17> */
[----:B------:R-:W5:Y:S04]  /*4bc00*/  LDL.LU R21, [R1+0xafc] ;  /* 0x000afc0001157983 */ /* 0x000f680000300800 */
[----:B------:R-:W5:Y:S01]  /*4bc10*/  LDL.LU R20, [R1+0xae8] ;  /* 0x000ae80001147983 */ /* 0x000f620000300800 */
[----:B------:R-:W-:-:S05]  /*4bc20*/  IADD3.X R14, PT, PT, R14, UR68, RZ, P2, !PT ;  /* 0x000000440e0e7c10 */ /* 0x000fca00097fe4ff */
        /* <DEDUP_REMOVED lines=15> */
[----:B------:R-:W-:Y:S01]  /*4bd20*/  IADD3 R34, P5, PT, R34, UR29, RZ ;  /* 0x0000001d22227c10 */ /* 0x000fe2000ffbe0ff */
[----:B0-----:R-:W4:Y:S04]  /*4bd30*/  LDL.LU R17, [R1+0xad0] ;  /* 0x000ad00001117983 */ /* 0x001f280000300800 */
[----:B------:R-:W-:Y:S01]  /*4bd40*/  STL [R1+0x1388], R37 ;  /* 0x0013882501007387 */ /* 0x000fe20000100800 */
[----:B-----5:R-:W-:-:S03]  /*4bd50*/  IADD3.X R33, PT, PT, R33, UR68, RZ, P6, !PT ;  /* 0x0000004421217c10 */ /* 0x020fc6000b7fe4ff */
        /* <DEDUP_REMOVED lines=23> */
[----:B------:R-:W-:Y:S01]  /*4bed0*/  STL [R1+0xaf0], R24 ;  /* 0x000af01801007387 */ /* 0x000fe20000100800 */
[----:B------:R-:W-:-:S03]  /*4bee0*/  IADD3 R22, P6, PT, R22, UR29, RZ ;  /* 0x0000001d16167c10 */ /* 0x000fc6000ffde0ff */
        /* <DEDUP_REMOVED lines=51> */
[----:B------:R-:W5:Y:S04]  /*4c220*/  LDL.LU R19, [R1+0xa94] ;  /* 0x000a940001137983 */ /* 0x000f680000300800 */
[----:B------:R-:W5:Y:S01]  /*4c230*/  LDL.LU R18, [R1+0xa80] ;  /* 0x000a800001127983 */ /* 0x000f620000300800 */
[----:B------:R-:W-:-:S05]  /*4c240*/  IADD3.X R14, PT, PT, R14, UR68, RZ, P3, !PT ;  /* 0x000000440e0e7c10 */ /* 0x000fca0009ffe4ff */
        /* <DEDUP_REMOVED lines=53> */
[----:B0-----:R-:W5:Y:S04]  /*4c5a0*/  LDL.LU R15, [R1+0xa68] ;  /* 0x000a6800010f7983 */ /* 0x001f680000300800 */
[----:B------:R-:W-:Y:S01]  /*4c5b0*/  STL [R1+0xa9c], R20 ;  /* 0x000a9c1401007387 */ /* 0x000fe20000100800 */
[----:B------:R-:W-:-:S05]  /*4c5c0*/  IADD3.X R14, PT, PT, R14, UR68, RZ, P6, !PT ;  /* 0x000000440e0e7c10 */ /* 0x000fca000b7fe4ff */
        /* <DEDUP_REMOVED lines=96> */
[----:B------:R-:W-:Y:S04]  /*4cbd0*/  STL [R1+0xa34], R18 ;  /* 0x000a341201007387 */ /* 0x000fe80000100800 */
[----:B------:R-:W5:Y:S01]  /*4cbe0*/  LDL.LU R37, [R1+0xa24] ;  /* 0x000a240001257983 */ /* 0x000f620000300800 */
[----:B------:R-:W-:-:S05]  /*4cbf0*/  IADD3.X R14, PT, PT, R14, UR68, RZ, P2, !PT ;  /* 0x000000440e0e7c10 */ /* 0x000fca00097fe4ff */
        /* <DEDUP_REMOVED lines=95> */
[----:B------:R-:W5:Y:S04]  /*4d1f0*/  LDL.LU R36, [R1+0x9a0] ;  /* 0x0009a00001247983 */ /* 0x000f680000300800 */
[----:B------:R-:W5:Y:S01]  /*4d200*/  LDL.LU R35, [R1+0x9bc] ;  /* 0x0009bc0001237983 */ /* 0x000f620000300800 */
[----:B------:R-:W-:-:S03]  /*4d210*/  IADD3.X R14, PT, PT, R14, UR68, RZ, P3, !PT ;  /* 0x000000440e0e7c10 */ /* 0x000fc60009ffe4ff */
        /* <DEDUP_REMOVED lines=91> */
[----:B------:R-:W5:Y:S04]  /*4d7d0*/  LDL.LU R35, [R1+0x940] ;  /* 0x0009400001237983 */ /* 0x000f680000300800 */
[----:B------:R-:W5:Y:S01]  /*4d7e0*/  LDL.LU R34, [R1+0x95c] ;  /* 0x00095c0001227983 */ /* 0x000f620000300800 */
[----:B------:R-:W-:-:S05]  /*4d7f0*/  IADD3 R15, P3, PT, R15, UR29, RZ ;  /* 0x0000001d0f0f7c10 */ /* 0x000fca000ff7e0ff */
        /* <DEDUP_REMOVED lines=254> */
[----:B-----5:R-:W-:-:S05]  /*4e7e0*/  IADD3.X R16, PT, PT, R16, UR68, RZ, P6, !PT ;  /* 0x0000004410107c10 */ /* 0x020fca000b7fe4ff */
[----:B------:R0:W-:Y:S01]  /*4e7f0*/  STL [R1+0x129c], R16 ;  /* 0x00129c1001007387 */ /* 0x0001e20000100800 */
[----:B------:R-:W-:Y:S02]  /*4e800*/  IADD3 R21, P6, PT, R21, UR29, RZ ;  /* 0x0000001d15157c10 */ /* 0x000fe4000ffde0ff */
[----:B------:R-:W-:Y:S01]  /*4e810*/  IADD3.X R20, PT, PT, R20, UR68, RZ, P2, !PT ;  /* 0x0000004414147c10 */ /* 0x000fe200097fe4ff */
[----:B0-----:R-:W5:Y:S01]  /*4e820*/  LDL.LU R16, [R1+0x854] ;  /* 0x0008540001107983 */ /* 0x001f620000300800 */
[----:B------:R-:W-:Y:S02]  /*4e830*/  IADD3 R15, P2, PT, R15, UR29, RZ ;  /* 0x0000001d0f0f7c10 */ /* 0x000fe4000ff5e0ff */
[----:B------:R-:W-:-:S03]  /*4e840*/  IADD3.X R19, PT, PT, R19, UR68, RZ, P3, !PT ;  /* 0x0000004413137c10 */ /* 0x000fc60009ffe4ff */
[----:B------:R0:W-:Y:S04]  /*4e850*/  STL [R1+0x850], R15 ;  /* 0x0008500f01007387 */ /* 0x0001e80000100800 */
        /* <DEDUP_REMOVED lines=200> */
[----:B------:R-:W5:Y:S04]  /*4f4e0*/  LDL.LU R35, [R1+0x1254] ;  /* 0x0012540001237983 */ /* 0x000f680000300800 */
[----:B------:R-:W5:Y:S01]  /*4f4f0*/  LDL.LU R34, [R1+0x770] ;  /* 0x0007700001227983 */ /* 0x000f620000300800 */
[----:B------:R-:W-:-:S05]  /*4f500*/  IADD3.X R14, PT, PT, R14, UR68, RZ, P6, !PT ;  /* 0x000000440e0e7c10 */ /* 0x000fca000b7fe4ff */
        /* <DEDUP_REMOVED lines=259> */
[----:B------:R-:W-:Y:S02]  /*50540*/  IADD3.X R14, PT, PT, R14, UR68, RZ, P5, !PT ;  /* 0x000000440e0e7c10 */ /* 0x000fe4000affe4ff */
[----:B------:R-:W-:-:S03]  /*50550*/  IADD3 R19, P5, PT, R19, UR29, RZ ;  /* 0x0000001d13137c10 */ /* 0x000fc6000ffbe0ff */
[----:B------:R0:W-:Y:S01]  /*50560*/  STL [R1+0x11ec], R14 ;  /* 0x0011ec0e01007387 */ /* 0x0001e20000100800 */
[----:B------:R-:W-:-:S03]  /*50570*/  IADD3.X R18, PT, PT, R18, UR68, RZ, P6, !PT ;  /* 0x0000004412127c10 */ /* 0x000fc6000b7fe4ff */
        /* <DEDUP_REMOVED lines=275> */
[----:B----4-:R-:W-:Y:S02]  /*516b0*/  IADD3 R17, P6, PT, R17, UR28, RZ ;  /* 0x0000001c11117c10 */ /* 0x010fe4000ffde0ff */
[----:B------:R-:W-:-:S03]  /*516c0*/  IADD3.X R19, PT, PT, R19, UR66, RZ, P2, !PT ;  /* 0x0000004213137c10 */ /* 0x000fc600097fe4ff */
[----:B------:R0:W-:Y:S04]  /*516d0*/  STL [R1+0x160c], R17 ;  /* 0x00160c1101007387 */ /* 0x0001e80000100800 */
        /* <DEDUP_REMOVED lines=141> */
[----:B-----5:R-:W-:-:S05]  /*51fb0*/  IADD3 R16, P2, PT, R16, UR28, RZ ;  /* 0x0000001c10107c10 */ /* 0x020fca000ff5e0ff */
[----:B------:R0:W-:Y:S01]  /*51fc0*/  STL [R1+0x550], R16 ;  /* 0x0005501001007387 */ /* 0x0001e20000100800 */
[----:B------:R-:W-:Y:S02]  /*51fd0*/  IADD3.X R36, PT, PT, R36, UR66, RZ, P3, !PT ;  /* 0x0000004224247c10 */ /* 0x000fe40009ffe4ff */
[----:B------:R-:W-:Y:S01]  /*51fe0*/  IADD3 R35, P3, PT, R35, UR28, RZ ;  /* 0x0000001c23237c10 */ /* 0x000fe2000ff7e0ff */
[----:B0-----:R-:W5:Y:S01]  /*51ff0*/  LDL.LU R16, [R1+0x514] ;  /* 0x0005140001107983 */ /* 0x001f620000300800 */
        /* <DEDUP_REMOVED lines=33> */
[----:B------:R-:W-:Y:S02]  /*52210*/  IADD3 R21, P6, PT, R21, UR28, RZ ;  /* 0x0000001c15157c10 */ /* 0x000fe4000ffde0ff */
[----:B------:R-:W-:Y:S01]  /*52220*/  IADD3.X R20, PT, PT, R20, UR66, RZ, P2, !PT ;  /* 0x0000004214147c10 */ /* 0x000fe200097fe4ff */
[----:B------:R0:W-:Y:S04]  /*52230*/  STL [R1+0x534], R14 ;  /* 0x0005340e01007387 */ /* 0x0001e80000100800 */
[----:B0-----:R-:W5:Y:S01]  /*52240*/  LDL.LU R14, [R1+0x50c] ;  /* 0x00050c00010e7983 */ /* 0x001f620000300800 */
[----:B--2---:R-:W-:Y:S02]  /*52250*/  IADD3 R13, P2, PT, R13, UR28, RZ ;  /* 0x0000001c0d0d7c10 */ /* 0x004fe4000ff5e0ff */
[----:B------:R-:W-:-:S03]  /*52260*/  IADD3.X R19, PT, PT, R19, UR66, RZ, P3, !PT ;  /* 0x0000004213137c10 */ /* 0x000fc60009ffe4ff */
[----:B------:R0:W-:Y:S01]  /*52270*/  STL [R1+0x1670], R13 ;  /* 0x0016700d01007387 */ /* 0x0001e20000100800 */
[----:B------:R-:W-:-:S03]  /*52280*/  IADD3 R18, P3, PT, R18, UR28, RZ ;  /* 0x0000001c12127c10 */ /* 0x000fc6000ff7e0ff */
[----:B------:R-:W-:Y:S04]  /*52290*/  STL [R1+0x510], R21 ;  /* 0x0005101501007387 */ /* 0x000fe80000100800 */
[----:B0-----:R-:W2:Y:S04]  /*522a0*/  LDL.LU R13, [R1+0x166c] ;  /* 0x00166c00010d7983 */ /* 0x001ea80000300800 */
[----:B------:R-:W-:Y:S01]  /*522b0*/  STL [R1+0x52c], R20 ;  /* 0x00052c1401007387 */ /* 0x000fe20000100800 */
[----:B---3--:R-:W-:-:S05]  /*522c0*/  IADD3.X R11, PT, PT, R11, UR66, RZ, P4, !PT ;  /* 0x000000420b0b7c10 */ /* 0x008fca000a7fe4ff */
[----:B------:R0:W-:Y:S04]  /*522d0*/  STL [R1+0x51c], R11 ;  /* 0x00051c0b01007387 */ /* 0x0001e80000100800 */
[----:B------:R-:W-:Y:S04]  /*522e0*/  STL [R1+0x524], R19 ;  /* 0x0005241301007387 */ /* 0x000fe80000100800 */
[----:B0-----:R-:W3:Y:S04]  /*522f0*/  LDL.LU R11, [R1+0x4f0] ;  /* 0x0004f000010b7983 */ /* 0x001ee80000300800 */
[----:B------:R0:W-:Y:S04]  /*52300*/  STL [R1+0x508], R18 ;  /* 0x0005081201007387 */ /* 0x0001e80000100800 */
[----:B------:R-:W3:Y:S04]  /*52310*/  LDL.LU R36, [R1+0x504] ;  /* 0x0005040001247983 */ /* 0x000ee80000300800 */
[----:B0-----:R-:W3:Y:S01]  /*52320*/  LDL.LU R18, [R1+0x4e8] ;  /* 0x0004e80001127983 */ /* 0x001ee20000300800 */
[----:B----4-:R-:W-:-:S05]  /*52330*/  IADD3 R17, P4, PT, R17, UR28, RZ ;  /* 0x0000001c11117c10 */ /* 0x010fca000ff9e0ff */
[----:B------:R0:W-:Y:S04]  /*52340*/  STL [R1+0x500], R17 ;  /* 0x0005001101007387 */ /* 0x0001e80000100800 */
        /* <DEDUP_REMOVED lines=18> */
[----:B0-----:R-:W5:Y:S04]  /*52470*/  LDL.LU R17, [R1+0x4c4] ;  /* 0x0004c40001117983 */ /* 0x001f680000300800 */
[----:B------:R-:W5:Y:S01]  /*52480*/  LDL.LU R19, [R1+0x4a8] ;  /* 0x0004a80001137983 */ /* 0x000f620000300800 */
[----:B------:R-:W-:-:S05]  /*52490*/  IADD3 R15, P5, PT, R15, UR28, RZ ;  /* 0x0000001c0f0f7c10 */ /* 0x000fca000ffbe0ff */
[----:B------:R0:W-:Y:S04]  /*524a0*/  STL [R1+0x4f8], R15 ;  /* 0x0004f80f01007387 */ /* 0x0001e80000100800 */
[----:B-1----:R-:W5:Y:S04]  /*524b0*/  LDL.LU R16, [R1+0x4bc] ;  /* 0x0004bc0001107983 */ /* 0x002f680000300800 */
[----:B0-----:R-:W5:Y:S01]  /*524c0*/  LDL.LU R15, [R1+0x4b4] ;  /* 0x0004b400010f7983 */ /* 0x001f620000300800 */
[----:B------:R-:W-:-:S05]  /*524d0*/  IADD3.X R14, PT, PT, R14, UR66, RZ, P6, !PT ;  /* 0x000000420e0e7c10 */ /* 0x000fca000b7fe4ff */
[----:B------:R0:W-:Y:S04]  /*524e0*/  STL [R1+0x50c], R14 ;  /* 0x00050c0e01007387 */ /* 0x0001e80000100800 */
[----:B0-----:R-:W5:Y:S01]  /*524f0*/  LDL.LU R14, [R1+0x4a4] ;  /* 0x0004a400010e7983 */ /* 0x001f620000300800 */
[----:B--2---:R-:W-:Y:S01]  /*52500*/  IADD3.X R13, PT, PT, R13, UR66, RZ, P2, !PT ;  /* 0x000000420d0d7c10 */ /* 0x004fe200097fe4ff */
[----:B------:R-:W0:Y:S04]  /*52510*/  SYNCS.PHASECHK.TRANS64.TRYWAIT P2, [UR14], R10 ;  /* 0x0000000aff0075a7 */ /* 0x000e28000804110e */
[----:B------:R1:W-:Y:S04]  /*52520*/  STL [R1+0x166c], R13 ;  /* 0x00166c0d01007387 */ /* 0x0003e80000100800 */
[----:B-1----:R-:W2:Y:S01]  /*52530*/  LDL.LU R13, [R1+0x4a0] ;  /* 0x0004a000010d7983 */ /* 0x002ea20000300800 */
[----:B---3--:R-:W-:-:S02]  /*52540*/  IADD3 R11, P6, PT, R11, UR28, RZ ;  /* 0x0000001c0b0b7c10 */ /* 0x008fc4000ffde0ff */
[----:B------:R-:W-:-:S03]  /*52550*/  IADD3.X R36, PT, PT, R36, UR66, RZ, P3, !PT ;  /* 0x0000004224247c10 */ /* 0x000fc60009ffe4ff */
[----:B------:R1:W-:Y:S01]  /*52560*/  STL [R1+0x4f0], R11 ;  /* 0x0004f00b01007387 */ /* 0x0003e20000100800 */
[----:B------:R-:W-:-:S03]  /*52570*/  IADD3 R18, P3, PT, R18, UR28, RZ ;  /* 0x0000001c12127c10 */ /* 0x000fc6000ff7e0ff */
[----:B-1----:R-:W3:Y:S04]  /*52580*/  LDL.LU R11, [R1+0x49c] ;  /* 0x00049c00010b7983 */ /* 0x002ee80000300800 */
[----:B------:R1:W-:Y:S04]  /*52590*/  STL [R1+0x4e8], R18 ;  /* 0x0004e81201007387 */ /* 0x0003e80000100800 */
[----:B-1----:R-:W3:Y:S01]  /*525a0*/  LDL.LU R18, [R1+0x4ac] ;  /* 0x0004ac0001127983 */ /* 0x002ee20000300800 */
[----:B----4-:R-:W-:Y:S02]  /*525b0*/  IADD3.X R35, PT, PT, R35, UR66, RZ, P4, !PT ;  /* 0x0000004223237c10 */ /* 0x010fe4000a7fe4ff */
[----:B------:R-:W-:-:S02]  /*525c0*/  IADD3 R34, P4, PT, R34, UR28, RZ ;  /* 0x0000001c22227c10 */ /* 0x000fc4000ff9e0ff */
[----:B------:R-:W-:Y:S01]  /*525d0*/  IADD3.X R33, PT, PT, R33, UR66, RZ, P5, !PT ;  /* 0x0000004221217c10 */ /* 0x000fe2000affe4ff */
[----:B------:R-:W-:Y:S04]  /*525e0*/  STL [R1+0x504], R36 ;  /* 0x0005042401007387 */ /* 0x000fe80000100800 */
[----:B------:R-:W-:Y:S04]  /*525f0*/  STL [R1+0x4fc], R35 ;  /* 0x0004fc2301007387 */ /* 0x000fe80000100800 */
[----:B------:R-:W-:Y:S01]  /*52600*/  STL [R1+0x4e0], R34 ;  /* 0x0004e02201007387 */ /* 0x000fe20000100800 */
[----:B-----5:R-:W-:-:S03]  /*52610*/  IADD3 R32, P5, PT, R32, UR28, RZ ;  /* 0x0000001c20207c10 */ /* 0x020fc6000ffbe0ff */
        /* <DEDUP_REMOVED lines=25> */
[----:B------:R1:W-:Y:S02]  /*527b0*/  STL [R1+0x4c4], R17 ;  /* 0x0004c41101007387 */ /* 0x0003e40000100800 */
[----:B-1----:R-:W1:Y:S01]  /*527c0*/  S2R R17, SR_TID.X ;  /* 0x0000000000117919 */ /* 0x002e620000002100 */
[----:B------:R-:W-:Y:S02]  /*527d0*/  IADD3 R19, P4, PT, R19, UR28, RZ ;  /* 0x0000001c13137c10 */ /* 0x000fe4000ff9e0ff */
[----:B------:R-:W-:Y:S02]  /*527e0*/  IADD3 R20, P3, PT, R20, UR28, RZ ;  /* 0x0000001c14147c10 */ /* 0x000fe4000ff7e0ff */
[----:B------:R-:W-:-:S02]  /*527f0*/  IADD3.X R16, PT, PT, R16, UR66, RZ, P5, !PT ;  /* 0x0000004210107c10 */ /* 0x000fc4000affe4ff */
[----:B------:R-:W-:Y:S01]  /*52800*/  IADD3.X R15, PT, PT, R15, UR66, RZ, P6, !PT ;  /* 0x000000420f0f7c10 */ /* 0x000fe2000b7fe4ff */
[----:B------:R-:W-:Y:S01]  /*52810*/  STL [R1+0x4b0], R20 ;  /* 0x0004b01401007387 */ /* 0x000fe20000100800 */
[----:B------:R-:W-:-:S03]  /*52820*/  PRMT R12, RZ, 0x7610, R12 ;  /* 0x00007610ff0c7816 */ /* 0x000fc6000000000c */
[----:B------:R1:W-:Y:S04]  /*52830*/  STL [R1+0x4b4], R15 ;  /* 0x0004b40f01007387 */ /* 0x0003e80000100800 */
[----:B------:R-:W-:Y:S04]  /*52840*/  STL [R1+0x4a8], R19 ;  /* 0x0004a81301007387 */ /* 0x000fe80000100800 */
[----:B------:R4:W-:Y:S01]  /*52850*/  STL [R1+0x4bc], R16 ;  /* 0x0004bc1001007387 */ /* 0x0009e20000100800 */
[----:B------:R-:W-:Y:S02]  /*52860*/  IADD3.X R14, PT, PT, R14, UR66, RZ, P4, !PT ;  /* 0x000000420e0e7c10 */ /* 0x000fe4000a7fe4ff */
[----:B-1----:R-:W-:-:S02]  /*52870*/  SHF.R.U32.HI R15, RZ, 0x6, R17 ;  /* 0x00000006ff0f7819 */ /* 0x002fc40000011611 */
[--C-:B----4-:R-:W-:Y:S02]  /*52880*/  SHF.R.U32.HI R16, RZ, 0x6, R17.reuse ;  /* 0x00000006ff107819 */ /* 0x110fe40000011611 */
[----:B------:R-:W-:Y:S02]  /*52890*/  SHF.R.U32.HI R17, RZ, 0x6, R17 ;  /* 0x00000006ff117819 */ /* 0x000fe40000011611 */
[----:B------:R-:W-:Y:S02]  /*528a0*/  SGXT.U32 R15, R15, 0x1 ;  /* 0x000000010f0f781a */ /* 0x000fe40000000000 */
[----:B------:R-:W-:Y:S02]  /*528b0*/  SGXT.U32 R16, R16, 0x1 ;  /* 0x000000011010781a */ /* 0x000fe40000000000 */
[----:B------:R-:W-:Y:S01]  /*528c0*/  SGXT.U32 R17, R17, 0x1 ;  /* 0x000000011111781a */ /* 0x000fe20000000000 */
[----:B------:R-:W-:Y:S01]  /*528d0*/  UIMAD UR5, UR64, -0x80, UR67 ;  /* 0xffffff80400578a4 */ /* 0x000fe2000f8e0243 */
[----:B------:R-:W-:-:S02]  /*528e0*/  LOP3.LUT R16, R16, 0x4, RZ, 0xfc, !PT ;  /* 0x0000000410107812 */ /* 0x000fc400078efcff */
[----:B------:R-:W-:Y:S02]  /*528f0*/  LOP3.LUT R17, R17, 0x2, RZ, 0xfc, !PT ;  /* 0x0000000211117812 */ /* 0x000fe400078efcff */
[----:B------:R-:W-:Y:S02]  /*52900*/  LOP3.LUT R15, R15, 0x6, RZ, 0xfc, !PT ;  /* 0x000000060f0f7812 */ /* 0x000fe400078efcff */
[----:B------:R-:W-:Y:S02]  /*52910*/  ISETP.GE.AND P6, PT, R17, UR5, PT ;  /* 0x0000000511007c0c */ /* 0x000fe4000bfc6270 */
[----:B------:R-:W-:Y:S02]  /*52920*/  ISETP.GE.AND P5, PT, R16, UR5, PT ;  /* 0x0000000510007c0c */ /* 0x000fe4000bfa6270 */
[----:B--2---:R-:W-:-:S04]  /*52930*/  IADD3 R13, P4, PT, R13, UR28, RZ ;  /* 0x0000001c0d0d7c10 */ /* 0x004fc8000ff9e0ff */
[----:B---3--:R-:W-:Y:S02]  /*52940*/  IADD3.X R11, PT, PT, R11, UR66, RZ, P4, !PT ;  /* 0x000000420b0b7c10 */ /* 0x008fe4000a7fe4ff */
[----:B------:R-:W-:-:S05]  /*52950*/  IADD3.X R18, PT, PT, R18, UR66, RZ, P3, !PT ;  /* 0x0000004212127c10 */ /* 0x000fca0009ffe4ff */
[----:B------:R1:W-:Y:S04]  /*52960*/  STL [R1+0x4ac], R18 ;  /* 0x0004ac1201007387 */ /* 0x0003e80000100800 */
[----:B------:R1:W-:Y:S04]  /*52970*/  STL [R1+0x4a4], R14 ;  /* 0x0004a40e01007387 */ /* 0x0003e80000100800 */
[----:B------:R1:W-:Y:S04]  /*52980*/  STL [R1+0x49c], R11 ;  /* 0x00049c0b01007387 */ /* 0x0003e80000100800 */
[----:B------:R1:W-:Y:S04]  /*52990*/  STL [R1+0x4a0], R13 ;  /* 0x0004a00d01007387 */ /* 0x0003e80000100800 */
[----:B------:R1:W-:Y:S01]  /*529a0*/  STL.S16 [R1+0x1d0], R12 ;  /* 0x0001d00c01007387 */ /* 0x0003e20000100600 */
[----:B------:R-:W-:Y:S01]  /*529b0*/  ISETP.GE.AND P3, PT, R15, UR5, PT ;  /* 0x000000050f007c0c */ /* 0x000fe2000bf66270 */
[----:B0-----:R-:W-:-:S12]  /*529c0*/  @!P2 BRA `(.L_x_8) ;  /* 0x0000025800a8a947 */ /* 0x001fd80003800000 */
.L_x_16:
[----:B------:R-:W2:Y:S04]  /*529d0*/  LDL R10, [R1+0x4a4] ;  /* 0x0004a400010a7983 */ /* 0x000ea80000100800 */
[----:B-1----:R-:W2:Y:S04]  /*529e0*/  LDL R11, [R1+0x4a8] ;  /* 0x0004a800010b7983 */ /* 0x002ea80000100800 */
[----:B------:R-:W-:Y:S04]  /*529f0*/  STL [R1+0x1dcc], R3 ;  /* 0x001dcc0301007387 */ /* 0x000fe80000100800 */
[----:B------:R-:W-:Y:S04]  /*52a00*/  STL [R1+0x1dc8], R4 ;  /* 0x001dc80401007387 */ /* 0x000fe80000100800 */
[----:B------:R-:W-:Y:S04]  /*52a10*/  STL [R1+0x1dc4], R5 ;  /* 0x001dc40501007387 */ /* 0x000fe80000100800 */
[----:B------:R0:W-:Y:S04]  /*52a20*/  STL [R1+0x1dd0], R5 ;  /* 0x001dd00501007387 */ /* 0x0001e80000100800 */
[----:B0-----:R-:W3:Y:S01]  /*52a30*/  LDL R5, [R1+0x1d0] ;  /* 0x0001d00001057983 */ /* 0x001ee20000100800 */
[----:B------:R-:W-:-:S03]  /*52a40*/  PRMT R3, RZ, 0x7610, R3 ;  /* 0x00007610ff037816 */ /* 0x000fc60000000003 */
        /* <DEDUP_REMOVED lines=68> */
[----:B--2---:R-:W-:-:S03]  /*52e90*/  @!P6 LOP3.LUT R11, R11, R10, RZ, 0x3c, !PT ;  /* 0x0000000a0b0be212 */ /* 0x004fc600078e3cff */
[----:B------:R-:W-:Y:S01]  /*52ea0*/  STL [R1+0x1cb0], R61 ;  /* 0x001cb03d01007387 */ /* 0x000fe20000100800 */
[----:B------:R-:W-:-:S03]  /*52eb0*/  @!P6 LOP3.LUT R10, R11, R10, RZ, 0x3c, !PT ;  /* 0x0000000a0b0ae212 */ /* 0x000fc600078e3cff */
[----:B------:R-:W-:Y:S01]  /*52ec0*/  STL [R1+0x1cac], R63 ;  /* 0x001cac3f01007387 */ /* 0x000fe20000100800 */
[----:B------:R-:W-:-:S03]  /*52ed0*/  @!P6 LOP3.LUT R11, R11, R10, RZ, 0x3c, !PT ;  /* 0x0000000a0b0be212 */ /* 0x000fc600078e3cff */
[----:B------:R-:W-:Y:S04]  /*52ee0*/  STL [R1+0x1ca8], R65 ;  /* 0x001ca84101007387 */ /* 0x000fe80000100800 */
[----:B------:R-:W-:Y:S04]  /*52ef0*/  STL [R1+0x1ca4], R67 ;  /* 0x001ca44301007387 */ /* 0x000fe80000100800 */
[----:B------:R-:W-:Y:S04]  /*52f00*/  STL [R1+0x1ca0], R69 ;  /* 0x001ca04501007387 */ /* 0x000fe80000100800 */
[----:B------:R-:W-:Y:S04]  /*52f10*/  STL [R1+0x1c9c], R71 ;  /* 0x001c9c4701007387 */ /* 0x000fe80000100800 */
[----:B---3--:R-:W2:Y:S04]  /*52f20*/  @!P6 LDG.E.U8 R5, desc[UR20][R10.64] ;  /* 0x000000140a05e981 */ /* 0x008ea8000c1e1100 */
        /* <DEDUP_REMOVED lines=259> */
[----:B------:R-:W3:Y:S04]  /*53f60*/  LDL R10, [R1+0x4ac] ;  /* 0x0004ac00010a7983 */ /* 0x000ee80000100800 */
[----:B--2---:R0:W-:Y:S04]  /*53f70*/  @!P6 STL [R1+0x1d0], R5 ;  /* 0x0001d0050100e387 */ /* 0x0041e80000100800 */
[----:B------:R-:W3:Y:S01]  /*53f80*/  LDL R11, [R1+0x4b0] ;  /* 0x0004b000010b7983 */ /* 0x000ee20000100800 */
[----:B------:R-:W1:Y:S02]  /*53f90*/  S2R R4, SR_TID.X ;  /* 0x0000000000047919 */ /* 0x000e640000002100 */
[----:B-1----:R-:W-:-:S04]  /*53fa0*/  SHF.R.U32.HI R4, RZ, 0x6, R4 ;  /* 0x00000006ff047819 */ /* 0x002fc80000011604 */
[----:B------:R-:W-:-:S04]  /*53fb0*/  SGXT.U32 R4, R4, 0x1 ;  /* 0x000000010404781a */ /* 0x000fc80000000000 */
[----:B------:R-:W-:-:S04]  /*53fc0*/  LOP3.LUT R4, R4, 0x8, RZ, 0xfc, !PT ;  /* 0x0000000804047812 */ /* 0x000fc800078efcff */
[----:B------:R-:W-:Y:S02]  /*53fd0*/  ISETP.GE.AND P2, PT, R4, UR5, PT ;  /* 0x0000000504007c0c */ /* 0x000fe4000bf46270 */
[----:B------:R-:W0:Y:S01]  /*53fe0*/  S2R R4, SR_TID.X ;  /* 0x0000000000047919 */ /* 0x000e220000002100 */
[----:B---3--:R-:W-:-:S04]  /*53ff0*/  @!P5 LOP3.LUT R11, R11, R10, RZ, 0x3c, !PT ;  /* 0x0000000a0b0bd212 */ /* 0x008fc800078e3cff */
[----:B------:R-:W-:-:S04]  /*54000*/  @!P5 LOP3.LUT R10, R11, R10, RZ, 0x3c, !PT ;  /* 0x0000000a0b0ad212 */ /* 0x000fc800078e3cff */
[----:B------:R-:W-:-:S05]  /*54010*/  @!P5 LOP3.LUT R11, R11, R10, RZ, 0x3c, !PT ;  /* 0x0000000a0b0bd212 */ /* 0x000fca00078e3cff */
[----:B------:R-:W2:Y:S01]  /*54020*/  @!P5 LDG.E.U8 R3, desc[UR20][R10.64] ;  /* 0x000000140a03d981 */ /* 0x000ea2000c1e1100 */
[----:B0-----:R-:W-:-:S04]  /*54030*/  SHF.R.U32.HI R5, RZ, 0x6, R4 ;  /* 0x00000006ff057819 */ /* 0x001fc80000011604 */
[----:B------:R-:W-:-:S04]  /*54040*/  SGXT.U32 R5, R5, 0x1 ;  /* 0x000000010505781a */ /* 0x000fc80000000000 */
[----:B------:R-:W-:-:S04]  /*54050*/  LOP3.LUT R5, R5, 0xa, RZ, 0xfc, !PT ;  /* 0x0000000a05057812 */ /* 0x000fc800078efcff */
[----:B------:R-:W-:Y:S02]  /*54060*/  ISETP.GE.AND P4, PT, R5, UR5, PT ;  /* 0x0000000505007c0c */ /* 0x000fe4000bf86270 */
[----:B------:R-:W3:Y:S04]  /*54070*/  LDL.LU R5, [R1+0x1dd0] ;  /* 0x001dd00001057983 */ /* 0x000ee80000300800 */
[----:B--2---:R0:W-:Y:S04]  /*54080*/  STL [R1+0x1cc], R3 ;  /* 0x0001cc0301007387 */ /* 0x0041e80000100800 */
[----:B0-----:R-:W2:Y:S04]  /*54090*/  LDL.LU R3, [R1+0x1dcc] ;  /* 0x001dcc0001037983 */ /* 0x001ea80000300800 */
[----:B------:R-:W4:Y:S04]  /*540a0*/  LDL R10, [R1+0x4b4] ;  /* 0x0004b400010a7983 */ /* 0x000f280000100800 */
[----:B------:R-:W4:Y:S01]  /*540b0*/  LDL R11, [R1+0x4b8] ;  /* 0x0004b800010b7983 */ /* 0x000f220000100800 */
[----:B------:R-:W-:-:S02]  /*540c0*/  PRMT R12, RZ, 0x7610, R12 ;  /* 0x00007610ff0c7816 */ /* 0x000fc4000000000c */
[----:B----4-:R-:W-:-:S04]  /*540d0*/  @!P3 LOP3.LUT R11, R11, R10, RZ, 0x3c, !PT ;  /* 0x0000000a0b0bb212 */ /* 0x010fc800078e3cff */
[----:B------:R-:W-:-:S04]  /*540e0*/  @!P3 LOP3.LUT R10, R11, R10, RZ, 0x3c, !PT ;  /* 0x0000000a0b0ab212 */ /* 0x000fc800078e3cff */
[----:B------:R-:W-:-:S05]  /*540f0*/  @!P3 LOP3.LUT R11, R11, R10, RZ, 0x3c, !PT ;  /* 0x0000000a0b0bb212 */ /* 0x000fca00078e3cff */
[----:B------:R0:W4:Y:S04]  /*54100*/  @!P3 LDG.E.U8 R12, desc[UR20][R10.64] ;  /* 0x000000140a0cb981 */ /* 0x000128000c1e1100 */
[----:B------:R-:W0:Y:S04]  /*54110*/  LDL R10, [R1+0x4bc] ;  /* 0x0004bc00010a7983 */ /* 0x000e280000100800 */
[----:B------:R-:W0:Y:S01]  /*54120*/  LDL R11, [R1+0x4c0] ;  /* 0x0004c000010b7983 */ /* 0x000e220000100800 */
[----:B---3--:R-:W-:Y:S02]  /*54130*/  PRMT R5, RZ, 0x7610, R5 ;  /* 0x00007610ff057816 */ /* 0x008fe40000000005 */
[----:B------:R-:W-:-:S04]  /*54140*/  SHF.R.U32.HI R4, RZ, 0x6, R4 ;  /* 0x00000006ff047819 */ /* 0x000fc80000011604 */
[----:B------:R-:W-:-:S04]  /*54150*/  SGXT.U32 R4, R4, 0x1 ;  /* 0x000000010404781a */ /* 0x000fc80000000000 */
[----:B------:R-:W-:-:S04]  /*54160*/  LOP3.LUT R4, R4, 0xc, RZ, 0xfc, !PT ;  /* 0x0000000c04047812 */ /* 0x000fc800078efcff */
[----:B------:R-:W-:Y:S02]  /*54170*/  ISETP.GE.AND P5, PT, R4, UR5, PT ;  /* 0x0000000504007c0c */ /* 0x000fe4000bfa6270 */
[----:B------:R-:W1:Y:S01]  /*54180*/  S2R R4, SR_TID.X ;  /* 0x0000000000047919 */ /* 0x000e620000002100 */
[----:B0-----:R-:W-:-:S04]  /*54190*/  @!P2 LOP3.LUT R11, R11, R10, RZ, 0x3c, !PT ;  /* 0x0000000a0b0ba212 */ /* 0x001fc800078e3cff */
[----:B------:R-:W-:-:S04]  /*541a0*/  @!P2 LOP3.LUT R10, R11, R10, RZ, 0x3c, !PT ;  /* 0x0000000a0b0aa212 */ /* 0x000fc800078e3cff */
[----:B------:R-:W-:-:S05]  /*541b0*/  @!P2 LOP3.LUT R11, R11, R10, RZ, 0x3c, !PT ;  /* 0x0000000a0b0ba212 */ /* 0x000fca00078e3cff */
[----:B------:R-:W3:Y:S01]  /*541c0*/  @!P2 LDG.E.U8 R5, desc[UR20][R10.64] ;  /* 0x000000140a05a981 */ /* 0x000ee2000c1e1100 */
[----:B-1----:R-:W-:-:S04]  /*541d0*/  SHF.R.U32.HI R4, RZ, 0x6, R4 ;  /* 0x00000006ff047819 */ /* 0x002fc80000011604 */
[----:B------:R-:W-:-:S04]  /*541e0*/  SGXT.U32 R4, R4, 0x1 ;  /* 0x000000010404781a */ /* 0x000fc80000000000 */
[----:B------:R-:W-:Y:S01]  /*541f0*/  LOP3.LUT R4, R4, 0x10, RZ, 0xfc, !PT ;  /* 0x0000001004047812 */ /* 0x000fe200078efcff */
[----:B----4-:R-:W-:Y:S03]  /*54200*/  STL [R1+0x1c8], R12 ;  /* 0x0001c80c01007387 */ /* 0x010fe60000100800 */
[----:B------:R-:W-:Y:S02]  /*54210*/  ISETP.GE.AND P3, PT, R4, UR5, PT ;  /* 0x0000000504007c0c */ /* 0x000fe4000bf66270 */
[----:B------:R-:W4:Y:S04]  /*54220*/  LDL.LU R4, [R1+0x1dc8] ;  /* 0x001dc80001047983 */ /* 0x000f280000300800 */
[----:B---3--:R0:W-:Y:S04]  /*54230*/  STL [R1+0x1c4], R5 ;  /* 0x0001c40501007387 */ /* 0x0081e80000100800 */
[----:B0-----:R-:W3:Y:S04]  /*54240*/  LDL.LU R5, [R1+0x1dc4] ;  /* 0x001dc40001057983 */ /* 0x001ee80000300800 */
[----:B------:R-:W2:Y:S04]  /*54250*/  LDL R10, [R1+0x4c4] ;  /* 0x0004c400010a7983 */ /* 0x000ea80000100800 */
[----:B------:R-:W2:Y:S01]  /*54260*/  LDL R11, [R1+0x4c8] ;  /* 0x0004c800010b7983 */ /* 0x000ea20000100800 */
[----:B------:R-:W-:-:S02]  /*54270*/  PRMT R37, RZ, 0x7610, R37 ;  /* 0x00007610ff257816 */ /* 0x000fc40000000025 */
[----:B--2---:R-:W-:-:S04]  /*54280*/  @!P4 LOP3.LUT R11, R11, R10, RZ, 0x3c, !PT ;  /* 0x0000000a0b0bc212 */ /* 0x004fc800078e3cff */
[----:B------:R-:W-:-:S04]  /*54290*/  @!P4 LOP3.LUT R10, R11, R10, RZ, 0x3c, !PT ;  /* 0x0000000a0b0ac212 */ /* 0x000fc800078e3cff */
[----:B------:R-:W-:-:S05]  /*542a0*/  @!P4 LOP3.LUT R11, R11, R10, RZ, 0x3c, !PT ;  /* 0x0000000a0b0bc212 */ /* 0x000fca00078e3cff */
[----:B------:R0:W2:Y:S04]  /*542b0*/  @!P4 LDG.E.U8 R37, desc[UR20][R10.64] ;  /* 0x000000140a25c981 */ /* 0x0000a8000c1e1100 */
[----:B------:R-:W0:Y:S04]  /*542c0*/  LDL R10, [R1+0x4cc] ;  /* 0x0004cc00010a7983 */ /* 0x000e280000100800 */
[----:B------:R-:W0:Y:S01]  /*542d0*/  LDL R11, [R1+0x4d0] ;  /* 0x0004d000010b7983 */ /* 0x000e220000100800 */
[----:B------:R-:W-:Y:S01]  /*542e0*/  PRMT R2, RZ, 0x7610, R2 ;  /* 0x00007610ff027816 */ /* 0x000fe20000000002 */
[----:B------:R-:W1:Y:S02]  /*542f0*/  S2R R12, SR_TID.X ;  /* 0x00000000000c7919 */ /* 0x000e640000002100 */
[----:B-1----:R-:W-:-:S04]  /*54300*/  SHF.R.U32.HI R12, RZ, 0x6, R12 ;  /* 0x00000006ff0c7819 */ /* 0x002fc8000001160c */
[----:B------:R-:W-:Y:S02]  /*54310*/  SGXT.U32 R12, R12, 0x1 ;  /* 0x000000010c0c781a */ /* 0x000fe40000000000 */
[----:B0-----:R-:W-:-:S04]  /*54320*/  @!P5 LOP3.LUT R11, R11, R10, RZ, 0x3c, !PT ;  /* 0x0000000a0b0bd212 */ /* 0x001fc800078e3cff */
[----:B------:R-:W-:-:S04]  /*54330*/  @!P5 LOP3.LUT R10, R11, R10, RZ, 0x3c, !PT ;  /* 0x0000000a0b0ad212 */ /* 0x000fc800078e3cff */
[----:B------:R-:W-:-:S05]  /*54340*/  @!P5 LOP3.LUT R11, R11, R10, RZ, 0x3c, !PT ;  /* 0x0000000a0b0bd212 */ /* 0x000fca00078e3cff */
[----:B------:R-:W3:Y:S01]  /*54350*/  @!P5 LDG.E.U8 R2, desc[UR20][R10.64] ;  /* 0x000000140a02d981 */ /* 0x000ee2000c1e1100 */
[----:B------:R-:W-:-:S04]  /*54360*/  LOP3.LUT R12, R12, 0x12, RZ, 0xfc, !PT ;  /* 0x000000120c0c7812 */ /* 0x000fc800078efcff */
[----:B------:R-:W-:Y:S02]  /*54370*/  ISETP.GE.AND P2, PT, R12, UR5, PT ;  /* 0x000000050c007c0c */ /* 0x000fe4000bf46270 */
[----:B------:R-:W0:Y:S01]  /*54380*/  S2R R12, SR_TID.X ;  /* 0x00000000000c7919 */ /* 0x000e220000002100 */
[----:B--2---:R-:W-:Y:S01]  /*54390*/  STL [R1+0x1c0], R37 ;  /* 0x0001c02501007387 */ /* 0x004fe20000100800 */
[----:B0-----:R-:W-:-:S04]  /*543a0*/  SHF.R.U32.HI R12, RZ, 0x6, R12 ;  /* 0x00000006ff0c7819 */ /* 0x001fc8000001160c */
[----:B------:R-:W-:-:S04]  /*543b0*/  SGXT.U32 R12, R12, 0x1 ;  /* 0x000000010c0c781a */ /* 0x000fc80000000000 */
[----:B------:R-:W-:-:S04]  /*543c0*/  LOP3.LUT R12, R12, 0x14, RZ, 0xfc, !PT ;  /* 0x000000140c0c7812 */ /* 0x000fc800078efcff */
[----:B------:R-:W-:Y:S02]  /*543d0*/  ISETP.GE.AND P4, PT, R12, UR5, PT ;  /* 0x000000050c007c0c */ /* 0x000fe4000bf86270 */
[----:B------:R-:W2:Y:S04]  /*543e0*/  LDL.LU R12, [R1+0x1dc0] ;  /* 0x001dc000010c7983 */ /* 0x000ea80000300800 */
        /* <DEDUP_REMOVED lines=564> */
[----:B------:R-:W-:Y:S01]  /*56730*/  PRMT R40, RZ, 0x7610, R40 ;  /* 0x00007610ff287816 */ /* 0x000fe20000000028 */
[----:B------:R-:W0:Y:S01]  /*56740*/  S2R R38, SR_TID.X ;  /* 0x0000000000267919 */ /* 0x000e220000002100 */
[----:B--2---:R-:W-:-:S04]  /*56750*/  @!P3 LOP3.LUT R11, R11, R10, RZ, 0x3c, !PT ;  /* 0x0000000a0b0bb212 */ /* 0x004fc800078e3cff */
[----:B------:R-:W-:-:S04]  /*56760*/  @!P3 LOP3.LUT R10, R11, R10, RZ, 0x3c, !PT ;  /* 0x0000000a0b0ab212 */ /* 0x000fc800078e3cff */
[----:B------:R-:W-:-:S05]  /*56770*/  @!P3 LOP3.LUT R11, R11, R10, RZ, 0x3c, !PT ;  /* 0x0000000a0b0bb212 */ /* 0x000fca00078e3cff */
[----:B------:R-:W2:Y:S04]  /*56780*/  @!P3 LDG.E.U8 R40, desc[UR20][R10.64] ;  /* 0x000000140a28b981 */ /* 0x000ea8000c1e1100 */
[----:B------:R-:W3:Y:S04]  /*56790*/  LDL R10, [R1+0x15d4] ;  /* 0x0015d400010a7983 */ /* 0x000ee80000100800 */
[----:B------:R-:W3:Y:S01]  /*567a0*/  LDL R11, [R1+0x15e4] ;  /* 0x0015e400010b7983 */ /* 0x000ee20000100800 */
[----:B0-----:R-:W-:-:S04]  /*567b0*/  SHF.R.U32.HI R38, RZ, 0x6, R38 ;  /* 0x00000006ff267819 */ /* 0x001fc80000011626 */
[----:B------:R-:W-:-:S04]  /*567c0*/  SGXT.U32 R38, R38, 0x1 ;  /* 0x000000012626781a */ /* 0x000fc80000000000 */
[----:B------:R-:W-:-:S04]  /*567d0*/  LOP3.LUT R38, R38, 0x72, RZ, 0xfc, !PT ;  /* 0x0000007226267812 */ /* 0x000fc800078efcff */
[----:B------:R-:W-:Y:S02]  /*567e0*/  ISETP.GE.AND P5, PT, R38, UR5, PT ;  /* 0x0000000526007c0c */ /* 0x000fe4000bfa6270 */
[----:B------:R-:W0:Y:S01]  /*567f0*/  S2R R38, SR_TID.X ;  /* 0x0000000000267919 */ /* 0x000e220000002100 */
[----:B------:R-:W-:Y:S02]  /*56800*/  PRMT R46, RZ, 0x7610, R46 ;  /* 0x00007610ff2e7816 */ /* 0x000fe4000000002e */
[----:B0-----:R-:W-:-:S04]  /*56810*/  SHF.R.U32.HI R38, RZ, 0x6, R38 ;  /* 0x00000006ff267819 */ /* 0x001fc80000011626 */
[----:B------:R-:W-:-:S04]  /*56820*/  SGXT.U32 R38, R38, 0x1 ;  /* 0x000000012626781a */ /* 0x000fc80000000000 */
[----:B------:R-:W-:-:S04]  /*56830*/  LOP3.LUT R38, R38, 0x74, RZ, 0xfc, !PT ;  /* 0x0000007426267812 */ /* 0x000fc800078efcff */
[----:B------:R-:W-:Y:S01]  /*56840*/  ISETP.GE.AND P3, PT, R38, UR5, PT ;  /* 0x0000000526007c0c */ /* 0x000fe2000bf66270 */
[----:B--2---:R0:W-:Y:S04]  /*56850*/  STL [R1+0xfc], R40 ;  /* 0x0000fc2801007387 */ /* 0x0041e80000100800 */
[----:B------:R-:W2:Y:S01]  /*56860*/  LDL.LU R38, [R1+0x1d18] ;  /* 0x001d180001267983 */ /* 0x000ea20000300800 */
[----:B---3--:R-:W-:-:S04]  /*56870*/  @!P2 LOP3.LUT R11, R11, R10, RZ, 0x3c, !PT ;  /* 0x0000000a0b0ba212 */ /* 0x008fc800078e3cff */
[----:B------:R-:W-:-:S04]  /*56880*/  @!P2 LOP3.LUT R10, R11, R10, RZ, 0x3c, !PT ;  /* 0x0000000a0b0aa212 */ /* 0x000fc800078e3cff */
[----:B------:R-:W-:-:S05]  /*56890*/  @!P2 LOP3.LUT R11, R11, R10, RZ, 0x3c, !PT ;  /* 0x0000000a0b0ba212 */ /* 0x000fca00078e3cff */
[----:B------:R1:W3:Y:S04]  /*568a0*/  @!P2 LDG.E.U8 R46, desc[UR20][R10.64] ;  /* 0x000000140a2ea981 */ /* 0x0002e8000c1e1100 */
[----:B------:R-:W1:Y:S04]  /*568b0*/  LDL R10, [R1+0x5a4] ;  /* 0x0005a400010a7983 */ /* 0x000e680000100800 */
[----:B------:R-:W1:Y:S01]  /*568c0*/  LDL R11, [R1+0x15dc] ;  /* 0x0015dc00010b7983 */ /* 0x000e620000100800 */
[----:B------:R-:W-:Y:S01]  /*568d0*/  PRMT R42, RZ, 0x7610, R42 ;  /* 0x00007610ff2a7816 */ /* 0x000fe2000000002a */
[----:B0-----:R-:W0:Y:S01]  /*568e0*/  S2R R40, SR_TID.X ;  /* 0x0000000000287919 */ /* 0x001e220000002100 */
[----:B-1----:R-:W-:-:S04]  /*568f0*/  @!P4 LOP3.LUT R11, R11, R10, RZ, 0x3c, !PT ;  /* 0x0000000a0b0bc212 */ /* 0x002fc800078e3cff */
[----:B------:R-:W-:-:S04]  /*56900*/  @!P4 LOP3.LUT R10, R11, R10, RZ, 0x3c, !PT ;  /* 0x0000000a0b0ac212 */ /* 0x000fc800078e3cff */
[----:B------:R-:W-:-:S05]  /*56910*/  @!P4 LOP3.LUT R11, R11, R10, RZ, 0x3c, !PT ;  /* 0x0000000a0b0bc212 */ /* 0x000fca00078e3cff */
[----:B------:R-:W2:Y:S01]  /*56920*/  @!P4 LDG.E.U8 R42, desc[UR20][R10.64] ;  /* 0x000000140a2ac981 */ /* 0x000ea2000c1e1100 */
[----:B0-----:R-:W-:-:S04]  /*56930*/  SHF.R.U32.HI R40, RZ, 0x6, R40 ;  /* 0x00000006ff287819 */ /* 0x001fc80000011628 */
[----:B------:R-:W-:-:S04]  /*56940*/  SGXT.U32 R40, R40, 0x1 ;  /* 0x000000012828781a */ /* 0x000fc80000000000 */
[----:B------:R-:W-:Y:S01]  /*56950*/  LOP3.LUT R40, R40, 0x76, RZ, 0xfc, !PT ;  /* 0x0000007628287812 */ /* 0x000fe200078efcff */
[----:B---3--:R-:W-:Y:S03]  /*56960*/  STL [R1+0xf8], R46 ;  /* 0x0000f82e01007387 */ /* 0x008fe60000100800 */
[----:B------:R-:W-:Y:S02]  /*56970*/  ISETP.GE.AND P2, PT, R40, UR5, PT ;  /* 0x0000000528007c0c */ /* 0x000fe4000bf46270 */
[----:B------:R-:W3:Y:S04]  /*56980*/  LDL.LU R40, [R1+0x1d14] ;  /* 0x001d140001287983 */ /* 0x000ee80000300800 */
[----:B--2---:R0:W-:Y:S04]  /*56990*/  STL [R1+0xf0], R42 ;  /* 0x0000f02a01007387 */ /* 0x0041e80000100800 */
[----:B0-----:R-:W2:Y:S04]  /*569a0*/  LDL.LU R42, [R1+0x1d10] ;  /* 0x001d1000012a7983 */ /* 0x001ea80000300800 */
[----:B------:R-:W2:Y:S04]  /*569b0*/  LDL R10, [R1+0x15c8] ;  /* 0x0015c800010a7983 */ /* 0x000ea80000100800 */
[----:B------:R-:W2:Y:S01]  /*569c0*/  LDL R11, [R1+0x15d8] ;  /* 0x0015d800010b7983 */ /* 0x000ea20000100800 */
[----:B------:R-:W-:-:S02]  /*569d0*/  PRMT R43, RZ, 0x7610, R43 ;  /* 0x00007610ff2b7816 */ /* 0x000fc4000000002b */
[----:B--2---:R-:W-:-:S04]  /*569e0*/  @!P5 LOP3.LUT R11, R11, R10, RZ, 0x3c, !PT ;  /* 0x0000000a0b0bd212 */ /* 0x004fc800078e3cff */
[----:B------:R-:W-:-:S04]  /*569f0*/  @!P5 LOP3.LUT R10, R11, R10, RZ, 0x3c, !PT ;  /* 0x0000000a0b0ad212 */ /* 0x000fc800078e3cff */
[----:B------:R-:W-:-:S05]  /*56a00*/  @!P5 LOP3.LUT R11, R11, R10, RZ, 0x3c, !PT ;  /* 0x0000000a0b0bd212 */ /* 0x000fca00078e3cff */
[----:B------:R-:W2:Y:S01]  /*56a10*/  @!P5 LDG.E.U8 R43, desc[UR20][R10.64] ;  /* 0x000000140a2bd981 */ /* 0x000ea2000c1e1100 */
[----:B------:R-:W0:Y:S02]  /*56a20*/  S2R R46, SR_TID.X ;  /* 0x00000000002e7919 */ /* 0x000e240000002100 */
[----:B0-----:R-:W-:-:S04]  /*56a30*/  SHF.R.U32.HI R46, RZ, 0x6, R46 ;  /* 0x00000006ff2e7819 */ /* 0x001fc8000001162e */
[----:B------:R-:W-:Y:S01]  /*56a40*/  SGXT.U32 R46, R46, 0x1 ;  /* 0x000000012e2e781a */ /* 0x000fe20000000000 */
[----:B--2---:R0:W-:Y:S04]  /*56a50*/  STL [R1+0xec], R43 ;  /* 0x0000ec2b01007387 */ /* 0x0041e80000100800 */
[----:B0-----:R-:W2:Y:S04]  /*56a60*/  LDL.LU R43, [R1+0x1d0c] ;  /* 0x001d0c00012b7983 */ /* 0x001ea80000300800 */
[----:B------:R-:W2:Y:S04]  /*56a70*/  LDL R10, [R1+0x5a8] ;  /* 0x0005a800010a7983 */ /* 0x000ea80000100800 */
[----:B------:R-:W2:Y:S01]  /*56a80*/  LDL R11, [R1+0x15d0] ;  /* 0x0015d000010b7983 */ /* 0x000ea20000100800 */
[----:B------:R-:W-:-:S04]  /*56a90*/  LOP3.LUT R46, R46, 0x78, RZ, 0xfc, !PT ;  /* 0x000000782e2e7812 */ /* 0x000fc800078efcff */
[----:B------:R-:W-:Y:S02]  /*56aa0*/  ISETP.GE.AND P4, PT, R46, UR5, PT ;  /* 0x000000052e007c0c */ /* 0x000fe4000bf86270 */
[----:B------:R-:W0:Y:S01]  /*56ab0*/  S2R R46, SR_TID.X ;  /* 0x00000000002e7919 */ /* 0x000e220000002100 */
[----:B------:R-:W-:Y:S02]  /*56ac0*/  PRMT R92, RZ, 0x7610, R92 ;  /* 0x00007610ff5c7816 */ /* 0x000fe4000000005c */
[----:B0-----:R-:W-:-:S04]  /*56ad0*/  SHF.R.U32.HI R46, RZ, 0x6, R46 ;  /* 0x00000006ff2e7819 */ /* 0x001fc8000001162e */
[----:B------:R-:W-:-:S04]  /*56ae0*/  SGXT.U32 R46, R46, 0x1 ;  /* 0x000000012e2e781a */ /* 0x000fc80000000000 */
[----:B------:R-:W-:-:S04]  /*56af0*/  LOP3.LUT R46, R46, 0x7a, RZ, 0xfc, !PT ;  /* 0x0000007a2e2e7812 */ /* 0x000fc800078efcff */
[----:B------:R-:W-:Y:S02]  /*56b00*/  ISETP.GE.AND P5, PT, R46, UR5, PT ;  /* 0x000000052e007c0c */ /* 0x000fe4000bfa6270 */
[----:B------:R-:W3:Y:S01]  /*56b10*/  LDL.LU R46, [R1+0x1d08] ;  /* 0x001d0800012e7983 */ /* 0x000ee20000300800 */
[----:B--2---:R-:W-:-:S04]  /*56b20*/  @!P3 LOP3.LUT R11, R11, R10, RZ, 0x3c, !PT ;  /* 0x0000000a0b0bb212 */ /* 0x004fc800078e3cff */
[----:B------:R-:W-:-:S04]  /*56b30*/  @!P3 LOP3.LUT R10, R11, R10, RZ, 0x3c, !PT ;  /* 0x0000000a0b0ab212 */ /* 0x000fc800078e3cff */
[----:B------:R-:W-:-:S05]  /*56b40*/  @!P3 LOP3.LUT R11, R11, R10, RZ, 0x3c, !PT ;  /* 0x0000000a0b0bb212 */ /* 0x000fca00078e3cff */
[----:B------:R0:W2:Y:S04]  /*56b50*/  @!P3 LDG.E.U8 R92, desc[UR20][R10.64] ;  /* 0x000000140a5cb981 */ /* 0x0000a8000c1e1100 */
[----:B------:R-:W0:Y:S04]  /*56b60*/  LDL R10, [R1+0x5ac] ;  /* 0x0005ac00010a7983 */ /* 0x000e280000100800 */
[----:B------:R-:W0:Y:S01]  /*56b70*/  LDL R11, [R1+0x15cc] ;  /* 0x0015cc00010b7983 */ /* 0x000e220000100800 */
[----:B------:R-:W-:Y:S02]  /*56b80*/  PRMT R93, RZ, 0x7610, R93 ;  /* 0x00007610ff5d7816 */ /* 0x000fe4000000005d */
[----:B0-----:R-:W-:-:S04]  /*56b90*/  @!P2 LOP3.LUT R11, R11, R10, RZ, 0x3c, !PT ;  /* 0x0000000a0b0ba212 */ /* 0x001fc800078e3cff */
[----:B------:R-:W-:-:S04]  /*56ba0*/  @!P2 LOP3.LUT R10, R11, R10, RZ, 0x3c, !PT ;  /* 0x0000000a0b0aa212 */ /* 0x000fc800078e3cff */
[----:B------:R-:W-:-:S05]  /*56bb0*/  @!P2 LOP3.LUT R11, R11, R10, RZ, 0x3c, !PT ;  /* 0x0000000a0b0ba212 */ /* 0x000fca00078e3cff */
[----:B------:R-:W3:Y:S04]  /*56bc0*/  @!P2 LDG.E.U8 R93, desc[UR20][R10.64] ;  /* 0x000000140a5da981 */ /* 0x000ee8000c1e1100 */
[----:B--2---:R0:W-:Y:S02]  /*56bd0*/  STL [R1+0xe8], R92 ;  /* 0x0000e85c01007387 */ /* 0x0041e40000100800 */
[----:B0-----:R-:W0:Y:S02]  /*56be0*/  S2R R92, SR_TID.X ;  /* 0x00000000005c7919 */ /* 0x001e240000002100 */
[----:B---3--:R1:W-:Y:S04]  /*56bf0*/  STL [R1+0xe4], R93 ;  /* 0x0000e45d01007387 */ /* 0x0083e80000100800 */
[----:B-1----:R-:W2:Y:S04]  /*56c00*/  LDL.LU R93, [R1+0x1d04] ;  /* 0x001d0400015d7983 */ /* 0x002ea80000300800 */
[----:B------:R-:W3:Y:S04]  /*56c10*/  LDL R10, [R1+0x5b0] ;  /* 0x0005b000010a7983 */ /* 0x000ee80000100800 */
[----:B------:R-:W3:Y:S01]  /*56c20*/  LDL R11, [R1+0x15c4] ;  /* 0x0015c400010b7983 */ /* 0x000ee20000100800 */
[----:B0-----:R-:W-:-:S04]  /*56c30*/  SHF.R.U32.HI R92, RZ, 0x6, R92 ;  /* 0x00000006ff5c7819 */ /* 0x001fc8000001165c */
[----:B------:R-:W-:Y:S02]  /*56c40*/  SGXT.U32 R92, R92, 0x1 ;  /* 0x000000015c5c781a */ /* 0x000fe40000000000 */
[----:B------:R-:W-:Y:S02]  /*56c50*/  PRMT R3, RZ, 0x7610, R3 ;  /* 0x00007610ff037816 */ /* 0x000fe40000000003 */
[----:B------:R-:W-:-:S04]  /*56c60*/  LOP3.LUT R92, R92, 0x7c, RZ, 0xfc, !PT ;  /* 0x0000007c5c5c7812 */ /* 0x000fc800078efcff */
[----:B------:R-:W-:Y:S02]  /*56c70*/  ISETP.GE.AND P2, PT, R92, UR5, PT ;  /* 0x000000055c007c0c */ /* 0x000fe4000bf46270 */
[----:B------:R-:W2:Y:S01]  /*56c80*/  LDL.LU R92, [R1+0x1d00] ;  /* 0x001d0000015c7983 */ /* 0x000ea20000300800 */
[----:B---3--:R-:W-:-:S04]  /*56c90*/  @!P4 LOP3.LUT R11, R11, R10, RZ, 0x3c, !PT ;  /* 0x0000000a0b0bc212 */ /* 0x008fc800078e3cff */
[----:B------:R-:W-:-:S04]  /*56ca0*/  @!P4 LOP3.LUT R10, R11, R10, RZ, 0x3c, !PT ;  /* 0x0000000a0b0ac212 */ /* 0x000fc800078e3cff */
[----:B------:R-:W-:-:S05]  /*56cb0*/  @!P4 LOP3.LUT R11, R11, R10, RZ, 0x3c, !PT ;  /* 0x0000000a0b0bc212 */ /* 0x000fca00078e3cff */
[----:B------:R-:W3:Y:S04]  /*56cc0*/  @!P4 LDG.E.U8 R3, desc[UR20][R10.64] ;  /* 0x000000140a03c981 */ /* 0x000ee8000c1e1100 */
[----:B------:R-:W2:Y:S04]  /*56cd0*/  LDL R10, [R1+0x5b4] ;  /* 0x0005b400010a7983 */ /* 0x000ea80000100800 */
[----:B------:R-:W2:Y:S01]  /*56ce0*/  LDL R11, [R1+0x15c0] ;  /* 0x0015c000010b7983 */ /* 0x000ea20000100800 */
[----:B----4-:R-:W-:-:S03]  /*56cf0*/  PRMT R4, RZ, 0x7610, R4 ;  /* 0x00007610ff047816 */ /* 0x010fc60000000004 */
[----:B---3--:R-:W-:Y:S01]  /*56d00*/  STL [R1+0x1c74], R3 ;  /* 0x001c740301007387 */ /* 0x008fe20000100800 */
[----:B--2---:R-:W-:-:S04]  /*56d10*/  @!P5 LOP3.LUT R11, R11, R10, RZ, 0x3c, !PT ;  /* 0x0000000a0b0bd212 */ /* 0x004fc800078e3cff */
[----:B------:R-:W-:-:S04]  /*56d20*/  @!P5 LOP3.LUT R10, R11, R10, RZ, 0x3c, !PT ;  /* 0x0000000a0b0ad212 */ /* 0x000fc800078e3cff */
[----:B------:R-:W-:-:S05]  /*56d30*/  @!P5 LOP3.LUT R11, R11, R10, RZ, 0x3c, !PT ;  /* 0x0000000a0b0bd212 */ /* 0x000fca00078e3cff */
[----:B------:R0:W2:Y:S04]  /*56d40*/  @!P5 LDG.E.U8 R4, desc[UR20][R10.64] ;  /* 0x000000140a04d981 */ /* 0x0000a8000c1e1100 */
[----:B------:R-:W0:Y:S04]  /*56d50*/  LDL R10, [R1+0x5b8] ;  /* 0x0005b800010a7983 */ /* 0x000e280000100800 */
[----:B------:R-:W0:Y:S01]  /*56d60*/  LDL R11, [R1+0x15bc] ;  /* 0x0015bc00010b7983 */ /* 0x000e220000100800 */
[----:B------:R-:W-:Y:S01]  /*56d70*/  PRMT R5, RZ, 0x7610, R5 ;  /* 0x00007610ff057816 */ /* 0x000fe20000000005 */
[----:B------:R-:W-:Y:S01]  /*56d80*/  UISETP.GE.AND UP2, UPT, UR15, UR5, UPT ;  /* 0x000000050f00728c */ /* 0x000fe2000bf46270 */
[----:B0-----:R-:W-:-:S04]  /*56d90*/  @!P2 LOP3.LUT R11, R11, R10, RZ, 0x3c, !PT ;  /* 0x0000000a0b0ba212 */ /* 0x001fc800078e3cff */
[----:B------:R-:W-:-:S04]  /*56da0*/  @!P2 LOP3.LUT R10, R11, R10, RZ, 0x3c, !PT ;  /* 0x0000000a0b0aa212 */ /* 0x000fc800078e3cff */
[----:B------:R-:W-:-:S05]  /*56db0*/  @!P2 LOP3.LUT R11, R11, R10, RZ, 0x3c, !PT ;  /* 0x0000000a0b0ba212 */ /* 0x000fca00078e3cff */
[----:B------:R0:W3:Y:S04]  /*56dc0*/  @!P2 LDG.E.U8 R5, desc[UR20][R10.64] ;  /* 0x000000140a05a981 */ /* 0x0000e8000c1e1100 */
[----:B------:R-:W0:Y:S04]  /*56dd0*/  LDL R10, [R1+0x1664] ;  /* 0x00166400010a7983 */ /* 0x000e280000100800 */
[----:B------:R-:W0:Y:S01]  /*56de0*/  LDL R11, [R1+0x1668] ;  /* 0x00166800010b7983 */ /* 0x000e220000100800 */
[----:B------:R-:W-:Y:S02]  /*56df0*/  PLOP3.LUT P3, PT, PT, PT, UP2, 0x80, 0x8 ;  /* 0x000000000008781c */ /* 0x000fe40003f6f028 */
[----:B------:R-:W-:-:S02]  /*56e00*/  PLOP3.LUT P4, PT, PT, PT, UP2, 0x80, 0x8 ;  /* 0x000000000008781c */ /* 0x000fc40003f8f028 */
[----:B------:R-:W-:-:S09]  /*56e10*/  PRMT R91, RZ, 0x7610, R91 ;  /* 0x00007610ff5b7816 */ /* 0x000fd2000000005b */
[----:B0-----:R-:W-:-:S04]  /*56e20*/  @!P3 LOP3.LUT R11, R11, R10, RZ, 0x3c, !PT ;  /* 0x0000000a0b0bb212 */ /* 0x001fc800078e3cff */
[----:B------:R-:W-:-:S04]  /*56e30*/  @!P3 LOP3.LUT R10, R11, R10, RZ, 0x3c, !PT ;  /* 0x0000000a0b0ab212 */ /* 0x000fc800078e3cff */
[----:B------:R-:W-:-:S05]  /*56e40*/  @!P3 LOP3.LUT R11, R11, R10, RZ, 0x3c, !PT ;  /* 0x0000000a0b0bb212 */ /* 0x000fca00078e3cff */
[----:B------:R-:W4:Y:S01]  /*56e50*/  @!P4 LDG.E.U8 R91, desc[UR20][R10.64] ;  /* 0x000000140a5bc981 */ /* 0x000f22000c1e1100 */
[----:B------:R-:W-:-:S06]  /*56e60*/  UISETP.GE.AND UP1, UPT, UR22, UR5, UPT ;  /* 0x000000051600728c */ /* 0x000fcc000bf26270 */
[----:B------:R-:W-:Y:S01]  /*56e70*/  PLOP3.LUT P5, PT, PT, PT, UP1, 0x80, 0x8 ;  /* 0x000000000008781c */ /* 0x000fe20003faf018 */
[----:B----4-:R0:W-:Y:S04]  /*56e80*/  STL [R1+0x188], R91 ;  /* 0x0001885b01007387 */ /* 0x0101e80000100800 */
[----:B0-----:R-:W4:Y:S04]  /*56e90*/  LDL.LU R91, [R1+0x1cfc] ;  /* 0x001cfc00015b7983 */ /* 0x001f280000300800 */
[----:B------:R-:W2:Y:S04]  /*56ea0*/  LDL R10, [R1+0x166c] ;  /* 0x00166c00010a7983 */ /* 0x000ea80000100800 */
[----:B------:R-:W2:Y:S01]  /*56eb0*/  LDL R11, [R1+0x1670] ;  /* 0x00167000010b7983 */ /* 0x000ea20000100800 */
[----:B------:R-:W-:-:S02]  /*56ec0*/  PLOP3.LUT P6, PT, PT, PT, UP1, 0x80, 0x8 ;  /* 0x000000000008781c */ /* 0x000fc40003fcf018 */
[----:B------:R-:W-:Y:S02]  /*56ed0*/  PRMT R89, RZ, 0x7610, R89 ;  /* 0x00007610ff597816 */ /* 0x000fe40000000059 */
[----:B--2---:R-:W-:-:S04]  /*56ee0*/  @!P5 LOP3.LUT R11, R11, R10, RZ, 0x3c, !PT ;  /* 0x0000000a0b0bd212 */ /* 0x004fc800078e3cff */
[----:B------:R-:W-:-:S04]  /*56ef0*/  @!P5 LOP3.LUT R10, R11, R10, RZ, 0x3c, !PT ;  /* 0x0000000a0b0ad212 */ /* 0x000fc800078e3cff */
[----:B------:R-:W-:-:S05]  /*56f00*/  @!P5 LOP3.LUT R11, R11, R10, RZ, 0x3c, !PT ;  /* 0x0000000a0b0bd212 */ /* 0x000fca00078e3cff */
[----:B------:R-:W2:Y:S01]  /*56f10*/  @!P6 LDG.E.U8 R89, desc[UR20][R10.64] ;  /* 0x000000140a59e981 */ /* 0x000ea2000c1e1100 */
[----:B------:R-:W-:-:S06]  /*56f20*/  UISETP.GE.AND UP2, UPT, UR23, UR5, UPT ;  /* 0x000000051700728c */ /* 0x000fcc000bf46270 */
[----:B------:R-:W-:Y:S01]  /*56f30*/  PLOP3.LUT P2, PT, PT, PT, UP2, 0x80, 0x8 ;  /* 0x000000000008781c */ /* 0x000fe20003f4f028 */
[----:B--2---:R0:W-:Y:S04]  /*56f40*/  STL [R1+0x180], R89 ;  /* 0x0001805901007387 */ /* 0x0041e80000100800 */
[----:B0-----:R-:W2:Y:S04]  /*56f50*/  LDL.LU R89, [R1+0x1cf8] ;  /* 0x001cf80001597983 */ /* 0x001ea80000300800 */
        /* <DEDUP_REMOVED lines=34> */
[----:B--2---:R-:W-:Y:S04]  /*57180*/  STL [R1+0x134], R12 ;  /* 0x0001340c01007387 */ /* 0x004fe80000100800 */
        /* <DEDUP_REMOVED lines=31> */
[----:B------:R-:W0:Y:S03]  /*57380*/  S2R R12, SR_TID.X ;  /* 0x00000000000c7919 */ /* 0x000e260000002100 */
[----:B--2---:R1:W-:Y:S04]  /*57390*/  STL [R1+0xd4], R72 ;  /* 0x0000d44801007387 */ /* 0x0043e80000100800 */
[----:B-1----:R-:W2:Y:S04]  /*573a0*/  LDL.LU R72, [R1+0x1ce8] ;  /* 0x001ce80001487983 */ /* 0x002ea80000300800 */
[----:B------:R-:W2:Y:S04]  /*573b0*/  LDL R10, [R1+0x49c] ;  /* 0x00049c00010a7983 */ /* 0x000ea80000100800 */
[----:B------:R-:W2:Y:S01]  /*573c0*/  LDL R11, [R1+0x4a0] ;  /* 0x0004a000010b7983 */ /* 0x000ea20000100800 */
[----:B0-----:R-:W-:-:S04]  /*573d0*/  SHF.R.U32.HI R12, RZ, 0x6, R12 ;  /* 0x00000006ff0c7819 */ /* 0x001fc8000001160c */
[----:B------:R-:W-:-:S04]  /*573e0*/  SGXT.U32 R12, R12, 0x1 ;  /* 0x000000010c0c781a */ /* 0x000fc80000000000 */
[----:B------:R-:W-:Y:S02]  /*573f0*/  ISETP.GE.AND P5, PT, R12, UR5, PT ;  /* 0x000000050c007c0c */ /* 0x000fe4000bfa6270 */
[----:B------:R-:W-:Y:S01]  /*57400*/  PRMT R3, RZ, 0x7610, R3 ;  /* 0x00007610ff037816 */ /* 0x000fe20000000003 */
[----:B------:R-:W0:Y:S10]  /*57410*/  S2R R2, SR_TID.X ;  /* 0x0000000000027919 */ /* 0x000e340000002100 */
[----:B--2---:R-:W-:-:S04]  /*57420*/  @!P5 LOP3.LUT R11, R11, R10, RZ, 0x3c, !PT ;  /* 0x0000000a0b0bd212 */ /* 0x004fc800078e3cff */
[----:B------:R-:W-:-:S04]  /*57430*/  @!P5 LOP3.LUT R10, R11, R10, RZ, 0x3c, !PT ;  /* 0x0000000a0b0ad212 */ /* 0x000fc800078e3cff */
[----:B------:R-:W-:-:S05]  /*57440*/  @!P5 LOP3.LUT R11, R11, R10, RZ, 0x3c, !PT ;  /* 0x0000000a0b0bd212 */ /* 0x000fca00078e3cff */
[----:B------:R1:W2:Y:S04]  /*57450*/  @!P5 LDG.E.U8 R3, desc[UR20][R10.64] ;  /* 0x000000140a03d981 */ /* 0x0002a8000c1e1100 */
[----:B------:R-:W1:Y:S04]  /*57460*/  LDL R10, [R1+0x5bc] ;  /* 0x0005bc00010a7983 */ /* 0x000e680000100800 */
[----:B------:R-:W1:Y:S01]  /*57470*/  LDL R11, [R1+0x5c0] ;  /* 0x0005c000010b7983 */ /* 0x000e620000100800 */
[----:B0-----:R-:W-:-:S04]  /*57480*/  LOP3.LUT R2, R2, 0x7f, RZ, 0xc0, !PT ;  /* 0x0000007f02027812 */ /* 0x001fc800078ec0ff */
[----:B------:R-:W-:Y:S02]  /*57490*/  ISETP.GE.AND P3, PT, R2, UR5, PT ;  /* 0x0000000502007c0c */ /* 0x000fe4000bf66270 */
[----:B------:R-:W-:Y:S01]  /*574a0*/  PRMT R68, RZ, 0x7610, R68 ;  /* 0x00007610ff447816 */ /* 0x000fe20000000044 */
[----:B------:R-:W-:Y:S10]  /*574b0*/  BAR.SYNC.DEFER_BLOCKING 0x0 ;  /* 0x0000000000007b1d */ /* 0x000ff40000010000 */
[----:B-1----:R-:W-:-:S04]  /*574c0*/  @!P3 LOP3.LUT R11, R11, R10, RZ, 0x3c, !PT ;  /* 0x0000000a0b0bb212 */ /* 0x002fc800078e3cff */
[----:B------:R-:W-:-:S04]  /*574d0*/  @!P3 LOP3.LUT R10, R11, R10, RZ, 0x3c, !PT ;  /* 0x0000000a0b0ab212 */ /* 0x000fc800078e3cff */
[----:B------:R-:W-:-:S05]  /*574e0*/  @!P3 LOP3.LUT R11, R11, R10, RZ, 0x3c, !PT ;  /* 0x0000000a0b0bb212 */ /* 0x000fca00078e3cff */
[----:B------:R-:W2:Y:S04]  /*574f0*/  @!P3 LDG.E.U8 R68, desc[UR20][R10.64] ;  /* 0x000000140a44b981 */ /* 0x000ea8000c1e1100 */
        /* <DEDUP_REMOVED lines=160> */
[----:B--2---:R0:W-:Y:S04]  /*57f00*/  STL [R1+0x8c], R37 ;  /* 0x00008c2501007387 */ /* 0x0041e80000100800 */
[----:B0-----:R-:W2:Y:S04]  /*57f10*/  LDL R37, [R1+0x1330] ;  /* 0x0013300001257983 */ /* 0x001ea80000100800 */
        /* <DEDUP_REMOVED lines=36> */
[----:B------:R-:W-:-:S03]  /*58160*/  PRMT R36, RZ, 0x7610, R36 ;  /* 0x00007610ff247816 */ /* 0x000fc60000000024 */
[----:B--2---:R0:W-:Y:S04]  /*58170*/  STL [R1+0x78], R77 ;  /* 0x0000784d01007387 */ /* 0x0041e80000100800 */
[----:B0-----:R-:W2:Y:S04]  /*58180*/  LDL.LU R77, [R1+0x1c90] ;  /* 0x001c9000014d7983 */ /* 0x001ea80000300800 */
[----:B------:R-:W2:Y:S01]  /*58190*/  LDL R11, [R1+0x132c] ;  /* 0x00132c00010b7983 */ /* 0x000ea20000100800 */
[----:B------:R-:W-:Y:S01]  /*581a0*/  @!P3 IMAD.MOV.U32 R10, RZ, RZ, R37 ;  /* 0x000000ffff0ab224 */ /* 0x000fe200078e0025 */
[----:B------:R-:W-:-:S02]  /*581b0*/  PRMT R79, RZ, 0x7610, R79 ;  /* 0x00007610ff4f7816 */ /* 0x000fc4000000004f */
[----:B------:R-:W3:Y:S04]  /*581c0*/  LDL R37, [R1+0x138c] ;  /* 0x00138c0001257983 */ /* 0x000ee80000100800 */
[----:B--2---:R0:W2:Y:S04]  /*581d0*/  @!P3 LDG.E.U8 R36, desc[UR20][R10.64] ;  /* 0x000000140a24b981 */ /* 0x0040a8000c1e1100 */
[----:B------:R-:W0:Y:S04]  /*581e0*/  LDL R10, [R1+0x133c] ;  /* 0x00133c00010a7983 */ /* 0x000e280000100800 */
[----:B------:R-:W0:Y:S02]  /*581f0*/  LDL R11, [R1+0x1340] ;  /* 0x00134000010b7983 */ /* 0x000e240000100800 */
        /* <DEDUP_REMOVED lines=41> */
[----:B------:R0:W2:Y:S01]  /*58490*/  @!P3 LDG.E.U8 R90, desc[UR20][R10.64] ;  /* 0x000000140a5ab981 */ /* 0x0000a2000c1e1100 */
[----:B------:R-:W-:Y:S01]  /*584a0*/  PRMT R88, RZ, 0x7610, R88 ;  /* 0x00007610ff587816 */ /* 0x000fe20000000058 */
[----:B0-----:R-:W-:Y:S02]  /*584b0*/  @!P3 IMAD.MOV.U32 R10, RZ, RZ, R36 ;  /* 0x000000ffff0ab224 */ /* 0x001fe400078e0024 */
[----:B------:R-:W-:-:S05]  /*584c0*/  @!P3 IMAD.MOV.U32 R11, RZ, RZ, R37 ;  /* 0x000000ffff0bb224 */ /* 0x000fca00078e0025 */
[----:B------:R-:W3:Y:S04]  /*584d0*/  @!P3 LDG.E.U8 R88, desc[UR20][R10.64] ;  /* 0x000000140a58b981 */ /* 0x000ee8000c1e1100 */
[----:B--2---:R-:W-:Y:S04]  /*584e0*/  STL [R1+0x1c4c], R90 ;  /* 0x001c4c5a01007387 */ /* 0x004fe80000100800 */
[----:B------:R-:W2:Y:S04]  /*584f0*/  LDL R10, [R1+0x139c] ;  /* 0x00139c00010a7983 */ /* 0x000ea80000100800 */
[----:B------:R-:W2:Y:S01]  /*58500*/  LDL R11, [R1+0x13a0] ;  /* 0x0013a000010b7983 */ /* 0x000ea20000100800 */
[----:B------:R-:W-:-:S03]  /*58510*/  PRMT R82, RZ, 0x7610, R82 ;  /* 0x00007610ff527816 */ /* 0x000fc60000000052 */
[----:B------:R-:W4:Y:S04]  /*58520*/  LDL R37, [R1+0x13cc] ;  /* 0x0013cc0001257983 */ /* 0x000f280000100800 */
[----:B------:R-:W4:Y:S04]  /*58530*/  LDL R36, [R1+0x13d0] ;  /* 0x0013d00001247983 */ /* 0x000f280000100800 */
[----:B---3--:R-:W-:Y:S01]  /*58540*/  STL [R1+0x1c50], R88 ;  /* 0x001c505801007387 */ /* 0x008fe20000100800 */
[----:B--2---:R-:W-:-:S04]  /*58550*/  @!P3 LOP3.LUT R11, R11, R10, RZ, 0x3c, !PT ;  /* 0x0000000a0b0bb212 */ /* 0x004fc800078e3cff */
[----:B------:R-:W-:-:S04]  /*58560*/  @!P3 LOP3.LUT R10, R11, R10, RZ, 0x3c, !PT ;  /* 0x0000000a0b0ab212 */ /* 0x000fc800078e3cff */
[----:B------:R-:W-:-:S05]  /*58570*/  @!P3 LOP3.LUT R11, R11, R10, RZ, 0x3c, !PT ;  /* 0x0000000a0b0bb212 */ /* 0x000fca00078e3cff */
[----:B------:R-:W2:Y:S04]  /*58580*/  @!P3 LDG.E.U8 R82, desc[UR20][R10.64] ;  /* 0x000000140a52b981 */ /* 0x000ea8000c1e1100 */
[----:B------:R-:W3:Y:S04]  /*58590*/  LDL R10, [R1+0x13ac] ;  /* 0x0013ac00010a7983 */ /* 0x000ee80000100800 */
[----:B------:R-:W3:Y:S01]  /*585a0*/  LDL R11, [R1+0x13b0] ;  /* 0x0013b000010b7983 */ /* 0x000ee20000100800 */
[----:B------:R-:W-:-:S03]  /*585b0*/  PRMT R78, RZ, 0x7610, R78 ;  /* 0x00007610ff4e7816 */ /* 0x000fc6000000004e */
[----:B--2---:R0:W-:Y:S04]  /*585c0*/  STL [R1+0x1c54], R82 ;  /* 0x001c545201007387 */ /* 0x0041e80000100800 */
[----:B0-----:R-:W2:Y:S01]  /*585d0*/  LDL R82, [R1+0x13c0] ;  /* 0x0013c00001527983 */ /* 0x001ea20000100800 */
[----:B---3--:R-:W-:-:S04]  /*585e0*/  @!P3 LOP3.LUT R11, R11, R10, RZ, 0x3c, !PT ;  /* 0x0000000a0b0bb212 */ /* 0x008fc800078e3cff */
[----:B------:R-:W-:-:S04]  /*585f0*/  @!P3 LOP3.LUT R10, R11, R10, RZ, 0x3c, !PT ;  /* 0x0000000a0b0ab212 */ /* 0x000fc800078e3cff */
[----:B------:R-:W-:-:S05]  /*58600*/  @!P3 LOP3.LUT R11, R11, R10, RZ, 0x3c, !PT ;  /* 0x0000000a0b0bb212 */ /* 0x000fca00078e3cff */
[----:B------:R2:W3:Y:S04]  /*58610*/  @!P3 LDG.E.U8 R78, desc[UR20][R10.64] ;  /* 0x000000140a4eb981 */ /* 0x0004e8000c1e1100 */
[----:B------:R-:W3:Y:S01]  /*58620*/  LDL R11, [R1+0x13bc] ;  /* 0x0013bc00010b7983 */ /* 0x000ee20000100800 */
[----:B------:R-:W-:Y:S01]  /*58630*/  PRMT R74, RZ, 0x7610, R74 ;  /* 0x00007610ff4a7816 */ /* 0x000fe2000000004a */
[----:B--2---:R-:W-:-:S05]  /*58640*/  @!P3 IMAD.MOV.U32 R10, RZ, RZ, R82 ;  /* 0x000000ffff0ab224 */ /* 0x004fca00078e0052 */
[----:B---3--:R4:W2:Y:S01]  /*58650*/  @!P3 LDG.E.U8 R74, desc[UR20][R10.64] ;  /* 0x000000140a4ab981 */ /* 0x0088a2000c1e1100 */
[----:B------:R-:W-:-:S03]  /*58660*/  PRMT R70, RZ, 0x7610, R70 ;  /* 0x00007610ff467816 */ /* 0x000fc60000000046 */
[----:B------:R-:W-:Y:S04]  /*58670*/  STL [R1+0x1c58], R78 ;  /* 0x001c584e01007387 */ /* 0x000fe80000100800 */
[----:B------:R-:W3:Y:S01]  /*58680*/  LDL R82, [R1+0x1400] ;  /* 0x0014000001527983 */ /* 0x000ee20000100800 */
[----:B----4-:R-:W-:Y:S02]  /*58690*/  @!P3 IMAD.MOV.U32 R10, RZ, RZ, R36 ;  /* 0x000000ffff0ab224 */ /* 0x010fe400078e0024 */
[----:B------:R-:W-:-:S05]  /*586a0*/  @!P3 IMAD.MOV.U32 R11, RZ, RZ, R37 ;  /* 0x000000ffff0bb224 */ /* 0x000fca00078e0025 */
[----:B------:R-:W4:Y:S04]  /*586b0*/  @!P3 LDG.E.U8 R70, desc[UR20][R10.64] ;  /* 0x000000140a46b981 */ /* 0x000f28000c1e1100 */
[----:B--2---:R-:W-:Y:S04]  /*586c0*/  STL [R1+0x1c5c], R74 ;  /* 0x001c5c4a01007387 */ /* 0x004fe80000100800 */
[----:B------:R-:W2:Y:S04]  /*586d0*/  LDL R10, [R1+0x13dc] ;  /* 0x0013dc00010a7983 */ /* 0x000ea80000100800 */
[----:B------:R-:W2:Y:S01]  /*586e0*/  LDL R11, [R1+0x13e0] ;  /* 0x0013e000010b7983 */ /* 0x000ea20000100800 */
[----:B------:R-:W-:-:S03]  /*586f0*/  PRMT R66, RZ, 0x7610, R66 ;  /* 0x00007610ff427816 */ /* 0x000fc60000000042 */
[----:B------:R-:W3:Y:S04]  /*58700*/  LDL R37, [R1+0x140c] ;  /* 0x00140c0001257983 */ /* 0x000ee80000100800 */
[----:B------:R-:W3:Y:S04]  /*58710*/  LDL R36, [R1+0x1410] ;  /* 0x0014100001247983 */ /* 0x000ee80000100800 */
[----:B----4-:R0:W-:Y:S04]  /*58720*/  STL [R1+0x1c60], R70 ;  /* 0x001c604601007387 */ /* 0x0101e80000100800 */
[----:B0-----:R-:W4:Y:S01]  /*58730*/  LDL R70, [R1+0x13fc] ;  /* 0x0013fc0001467983 */ /* 0x001f220000100800 */
[----:B--2---:R-:W-:-:S04]  /*58740*/  @!P3 LOP3.LUT R11, R11, R10, RZ, 0x3c, !PT ;  /* 0x0000000a0b0bb212 */ /* 0x004fc800078e3cff */
[----:B------:R-:W-:-:S04]  /*58750*/  @!P3 LOP3.LUT R10, R11, R10, RZ, 0x3c, !PT ;  /* 0x0000000a0b0ab212 */ /* 0x000fc800078e3cff */
[----:B------:R-:W-:-:S05]  /*58760*/  @!P3 LOP3.LUT R11, R11, R10, RZ, 0x3c, !PT ;  /* 0x0000000a0b0bb212 */ /* 0x000fca00078e3cff */
[----:B------:R0:W2:Y:S04]  /*58770*/  @!P3 LDG.E.U8 R66, desc[UR20][R10.64] ;  /* 0x000000140a42b981 */ /* 0x0000a8000c1e1100 */
[----:B------:R-:W0:Y:S04]  /*58780*/  LDL R10, [R1+0x13ec] ;  /* 0x0013ec00010a7983 */ /* 0x000e280000100800 */
[----:B------:R-:W0:Y:S01]  /*58790*/  LDL R11, [R1+0x13f0] ;  /* 0x0013f000010b7983 */ /* 0x000e220000100800 */
[----:B------:R-:W-:Y:S02]  /*587a0*/  PRMT R62, RZ, 0x7610, R62 ;  /* 0x00007610ff3e7816 */ /* 0x000fe4000000003e */
[----:B------:R-:W-:-:S02]  /*587b0*/  PRMT R58, RZ, 0x7610, R58 ;  /* 0x00007610ff3a7816 */ /* 0x000fc4000000003a */
[----:B0-----:R-:W-:-:S04]  /*587c0*/  @!P3 LOP3.LUT R11, R11, R10, RZ, 0x3c, !PT ;  /* 0x0000000a0b0bb212 */ /* 0x001fc800078e3cff */
[----:B------:R-:W-:-:S04]  /*587d0*/  @!P3 LOP3.LUT R10, R11, R10, RZ, 0x3c, !PT ;  /* 0x0000000a0b0ab212 */ /* 0x000fc800078e3cff */
[----:B------:R-:W-:-:S05]  /*587e0*/  @!P3 LOP3.LUT R11, R11, R10, RZ, 0x3c, !PT ;  /* 0x0000000a0b0bb212 */ /* 0x000fca00078e3cff */
[----:B------:R3:W2:Y:S02]  /*587f0*/  @!P3 LDG.E.U8 R62, desc[UR20][R10.64] ;  /* 0x000000140a3eb981 */ /* 0x0006a4000c1e1100 */
[----:B---3--:R-:W-:Y:S02]  /*58800*/  @!P3 IMAD.MOV.U32 R10, RZ, RZ, R82 ;  /* 0x000000ffff0ab224 */ /* 0x008fe400078e0052 */
[----:B----4-:R-:W-:-:S05]  /*58810*/  @!P3 IMAD.MOV.U32 R11, RZ, RZ, R70 ;  /* 0x000000ffff0bb224 */ /* 0x010fca00078e0046 */
[----:B------:R0:W3:Y:S01]  /*58820*/  @!P3 LDG.E.U8 R58, desc[UR20][R10.64] ;  /* 0x000000140a3ab981 */ /* 0x0000e2000c1e1100 */
[----:B------:R-:W-:-:S03]  /*58830*/  PRMT R54, RZ, 0x7610, R54 ;  /* 0x00007610ff367816 */ /* 0x000fc60000000036 */
[----:B--2---:R-:W-:Y:S01]  /*58840*/  STL [R1+0x1c64], R66 ;  /* 0x001c644201007387 */ /* 0x004fe20000100800 */
[----:B0-----:R-:W-:Y:S02]  /*58850*/  @!P3 IMAD.MOV.U32 R10, RZ, RZ, R36 ;  /* 0x000000ffff0ab224 */ /* 0x001fe400078e0024 */
[----:B------:R-:W-:-:S05]  /*58860*/  @!P3 IMAD.MOV.U32 R11, RZ, RZ, R37 ;  /* 0x000000ffff0bb224 */ /* 0x000fca00078e0025 */
[----:B------:R-:W2:Y:S04]  /*58870*/  @!P3 LDG.E.U8 R54, desc[UR20][R10.64] ;  /* 0x000000140a36b981 */ /* 0x000ea8000c1e1100 */
[----:B------:R-:W-:Y:S04]  /*58880*/  STL [R1+0x1c68], R62 ;  /* 0x001c683e01007387 */ /* 0x000fe80000100800 */
[----:B------:R-:W4:Y:S04]  /*58890*/  LDL R70, [R1+0x1450] ;  /* 0x0014500001467983 */ /* 0x000f280000100800 */
[----:B---3--:R-:W-:Y:S04]  /*588a0*/  STL [R1+0x1c6c], R58 ;  /* 0x001c6c3a01007387 */ /* 0x008fe80000100800 */
[----:B------:R-:W3:Y:S04]  /*588b0*/  LDL R10, [R1+0x141c] ;  /* 0x00141c00010a7983 */ /* 0x000ee80000100800 */
[----:B------:R-:W3:Y:S01]  /*588c0*/  LDL R11, [R1+0x1420] ;  /* 0x00142000010b7983 */ /* 0x000ee20000100800 */
[----:B------:R-:W-:-:S03]  /*588d0*/  PRMT R50, RZ, 0x7610, R50 ;  /* 0x00007610ff327816 */ /* 0x000fc60000000032 */
[----:B------:R-:W4:Y:S04]  /*588e0*/  LDL R82, [R1+0x1460] ;  /* 0x0014600001527983 */ /* 0x000f280000100800 */
[----:B------:R-:W4:Y:S04]  /*588f0*/  LDL R37, [R1+0x146c] ;  /* 0x00146c0001257983 */ /* 0x000f280000100800 */
[----:B------:R-:W4:Y:S04]  /*58900*/  LDL R36, [R1+0x1470] ;  /* 0x0014700001247983 */ /* 0x000f280000100800 */
[----:B--2---:R-:W-:Y:S01]  /*58910*/  STL [R1+0x1c70], R54 ;  /* 0x001c703601007387 */ /* 0x004fe20000100800 */
[----:B---3--:R-:W-:-:S04]  /*58920*/  @!P3 LOP3.LUT R11, R11, R10, RZ, 0x3c, !PT ;  /* 0x0000000a0b0bb212 */ /* 0x008fc800078e3cff */
        /* <DEDUP_REMOVED lines=9> */
[----:B------:R0:W3:Y:S04]  /*589c0*/  @!P3 LDG.E.U8 R34, desc[UR20][R10.64] ;  /* 0x000000140a22b981 */ /* 0x0000e8000c1e1100 */
[----:B------:R-:W0:Y:S04]  /*589d0*/  LDL R10, [R1+0x143c] ;  /* 0x00143c00010a7983 */ /* 0x000e280000100800 */
[----:B------:R-:W0:Y:S01]  /*589e0*/  LDL R11, [R1+0x1440] ;  /* 0x00144000010b7983 */ /* 0x000e220000100800 */
[----:B------:R-:W-:Y:S02]  /*589f0*/  PRMT R33, RZ, 0x7610, R33 ;  /* 0x00007610ff217816 */ /* 0x000fe40000000021 */
[----:B0-----:R-:W-:-:S04]  /*58a00*/  @!P3 LOP3.LUT R11, R11, R10, RZ, 0x3c, !PT ;  /* 0x0000000a0b0bb212 */ /* 0x001fc800078e3cff */
[----:B------:R-:W-:-:S04]  /*58a10*/  @!P3 LOP3.LUT R10, R11, R10, RZ, 0x3c, !PT ;  /* 0x0000000a0b0ab212 */ /* 0x000fc800078e3cff */
[----:B------:R-:W-:-:S05]  /*58a20*/  @!P3 LOP3.LUT R11, R11, R10, RZ, 0x3c, !PT ;  /* 0x0000000a0b0bb212 */ /* 0x000fca00078e3cff */
[----:B------:R4:W2:Y:S04]  /*58a30*/  @!P3 LDG.E.U8 R33, desc[UR20][R10.64] ;  /* 0x000000140a21b981 */ /* 0x0008a8000c1e1100 */
[----:B------:R-:W2:Y:S01]  /*58a40*/  LDL R11, [R1+0x144c] ;  /* 0x00144c00010b7983 */ /* 0x000ea20000100800 */
[----:B------:R-:W-:Y:S01]  /*58a50*/  PRMT R32, RZ, 0x7610, R32 ;  /* 0x00007610ff207816 */ /* 0x000fe20000000020 */
[----:B----4-:R-:W-:Y:S01]  /*58a60*/  @!P3 IMAD.MOV.U32 R10, RZ, RZ, R70 ;  /* 0x000000ffff0ab224 */ /* 0x010fe200078e0046 */
[----:B------:R-:W-:Y:S01]  /*58a70*/  PRMT R31, RZ, 0x7610, R31 ;  /* 0x00007610ff1f7816 */ /* 0x000fe2000000001f */
[----:B------:R-:W4:Y:S04]  /*58a80*/  LDL R70, [R1+0x14a0] ;  /* 0x0014a00001467983 */ /* 0x000f280000100800 */
[----:B--2---:R0:W2:Y:S04]  /*58a90*/  @!P3 LDG.E.U8 R32, desc[UR20][R10.64] ;  /* 0x000000140a20b981 */ /* 0x0040a8000c1e1100 */
[----:B------:R-:W2:Y:S01]  /*58aa0*/  LDL R11, [R1+0x145c] ;  /* 0x00145c00010b7983 */ /* 0x000ea20000100800 */
[----:B0-----:R-:W-:Y:S01]  /*58ab0*/  @!P3 IMAD.MOV.U32 R10, RZ, RZ, R82 ;  /* 0x000000ffff0ab224 */ /* 0x001fe200078e0052 */
[----:B------:R-:W-:-:S02]  /*58ac0*/  PRMT R30, RZ, 0x7610, R30 ;  /* 0x00007610ff1e7816 */ /* 0x000fc4000000001e */
[----:B------:R-:W-:Y:S01]  /*58ad0*/  PRMT R29, RZ, 0x7610, R29 ;  /* 0x00007610ff1d7816 */ /* 0x000fe2000000001d */
[----:B------:R-:W3:Y:S04]  /*58ae0*/  LDL R82, [R1+0x14c0] ;  /* 0x0014c00001527983 */ /* 0x000ee80000100800 */
[----:B--2---:R0:W2:Y:S02]  /*58af0*/  @!P3 LDG.E.U8 R31, desc[UR20][R10.64] ;  /* 0x000000140a1fb981 */ /* 0x0040a4000c1e1100 */
[----:B0-----:R-:W-:Y:S02]  /*58b00*/  @!P3 IMAD.MOV.U32 R10, RZ, RZ, R36 ;  /* 0x000000ffff0ab224 */ /* 0x001fe400078e0024 */
[----:B------:R-:W-:Y:S01]  /*58b10*/  @!P3 IMAD.MOV.U32 R11, RZ, RZ, R37 ;  /* 0x000000ffff0bb224 */ /* 0x000fe200078e0025 */
[----:B------:R-:W-:Y:S01]  /*58b20*/  PRMT R28, RZ, 0x7610, R28 ;  /* 0x00007610ff1c7816 */ /* 0x000fe2000000001c */
[----:B------:R-:W2:Y:S04]  /*58b30*/  LDL R37, [R1+0x14cc] ;  /* 0x0014cc0001257983 */ /* 0x000ea80000100800 */
[----:B------:R0:W2:Y:S01]  /*58b40*/  @!P3 LDG.E.U8 R30, desc[UR20][R10.64] ;  /* 0x000000140a1eb981 */ /* 0x0000a2000c1e1100 */
[----:B------:R-:W-:-:S02]  /*58b50*/  PRMT R27, RZ, 0x7610, R27 ;  /* 0x00007610ff1b7816 */ /* 0x000fc4000000001b */
[----:B------:R-:W-:Y:S01]  /*58b60*/  PRMT R26, RZ, 0x7610, R26 ;  /* 0x00007610ff1a7816 */ /* 0x000fe2000000001a */
[----:B------:R-:W2:Y:S04]  /*58b70*/  LDL R36, [R1+0x14d0] ;  /* 0x0014d00001247983 */ /* 0x000ea80000100800 */
[----:B------:R-:W0:Y:S04]  /*58b80*/  LDL R10, [R1+0x147c] ;  /* 0x00147c00010a7983 */ /* 0x000e280000100800 */
[----:B------:R-:W0:Y:S02]  /*58b90*/  LDL R11, [R1+0x1480] ;  /* 0x00148000010b7983 */ /* 0x000e240000100800 */
[----:B0-----:R-:W-:-:S04]  /*58ba0*/  @!P3 LOP3.LUT R11, R11, R10, RZ, 0x3c, !PT ;  /* 0x0000000a0b0bb212 */ /* 0x001fc800078e3cff */
[----:B------:R-:W-:-:S04]  /*58bb0*/  @!P3 LOP3.LUT R10, R11, R10, RZ, 0x3c, !PT ;  /* 0x0000000a0b0ab212 */ /* 0x000fc800078e3cff */
[----:B------:R-:W-:-:S05]  /*58bc0*/  @!P3 LOP3.LUT R11, R11, R10, RZ, 0x3c, !PT ;  /* 0x0000000a0b0bb212 */ /* 0x000fca00078e3cff */
[----:B------:R0:W2:Y:S04]  /*58bd0*/  @!P3 LDG.E.U8 R29, desc[UR20][R10.64] ;  /* 0x000000140a1db981 */ /* 0x0000a8000c1e1100 */
[----:B------:R-:W0:Y:S04]  /*58be0*/  LDL R10, [R1+0x148c] ;  /* 0x00148c00010a7983 */ /* 0x000e280000100800 */
[----:B------:R-:W0:Y:S02]  /*58bf0*/  LDL R11, [R1+0x1490] ;  /* 0x00149000010b7983 */ /* 0x000e240000100800 */
[----:B0-----:R-:W-:-:S04]  /*58c00*/  @!P3 LOP3.LUT R11, R11, R10, RZ, 0x3c, !PT ;  /* 0x0000000a0b0bb212 */ /* 0x001fc800078e3cff */
[----:B------:R-:W-:-:S04]  /*58c10*/  @!P3 LOP3.LUT R10, R11, R10, RZ, 0x3c, !PT ;  /* 0x0000000a0b0ab212 */ /* 0x000fc800078e3cff */
[----:B------:R-:W-:-:S05]  /*58c20*/  @!P3 LOP3.LUT R11, R11, R10, RZ, 0x3c, !PT ;  /* 0x0000000a0b0bb212 */ /* 0x000fca00078e3cff */
[----:B------:R4:W2:Y:S04]  /*58c30*/  @!P3 LDG.E.U8 R28, desc[UR20][R10.64] ;  /* 0x000000140a1cb981 */ /* 0x0008a8000c1e1100 */
[----:B------:R-:W2:Y:S01]  /*58c40*/  LDL R11, [R1+0x149c] ;  /* 0x00149c00010b7983 */ /* 0x000ea20000100800 */
[----:B----4-:R-:W-:Y:S01]  /*58c50*/  @!P3 IMAD.MOV.U32 R10, RZ, RZ, R70 ;  /* 0x000000ffff0ab224 */ /* 0x010fe200078e0046 */
[----:B------:R-:W-:Y:S02]  /*58c60*/  PRMT R25, RZ, 0x7610, R25 ;  /* 0x00007610ff197816 */ /* 0x000fe40000000019 */
[----:B------:R-:W-:Y:S01]  /*58c70*/  PRMT R24, RZ, 0x7610, R24 ;  /* 0x00007610ff187816 */ /* 0x000fe20000000018 */
[----:B------:R-:W4:Y:S04]  /*58c80*/  LDL R70, [R1+0x14f0] ;  /* 0x0014f00001467983 */ /* 0x000f280000100800 */
[----:B--2---:R0:W2:Y:S04]  /*58c90*/  @!P3 LDG.E.U8 R27, desc[UR20][R10.64] ;  /* 0x000000140a1bb981 */ /* 0x0040a8000c1e1100 */
[----:B------:R-:W0:Y:S04]  /*58ca0*/  LDL R10, [R1+0x14ac] ;  /* 0x0014ac00010a7983 */ /* 0x000e280000100800 */
[----:B------:R-:W0:Y:S02]  /*58cb0*/  LDL R11, [R1+0x14b0] ;  /* 0x0014b000010b7983 */ /* 0x000e240000100800 */
[----:B0-----:R-:W-:-:S04]  /*58cc0*/  @!P3 LOP3.LUT R11, R11, R10, RZ, 0x3c, !PT ;  /* 0x0000000a0b0bb212 */ /* 0x001fc800078e3cff */
[----:B------:R-:W-:-:S04]  /*58cd0*/  @!P3 LOP3.LUT R10, R11, R10, RZ, 0x3c, !PT ;  /* 0x0000000a0b0ab212 */ /* 0x000fc800078e3cff */
[----:B------:R-:W-:-:S05]  /*58ce0*/  @!P3 LOP3.LUT R11, R11, R10, RZ, 0x3c, !PT ;  /* 0x0000000a0b0bb212 */ /* 0x000fca00078e3cff */
[----:B------:R3:W2:Y:S04]  /*58cf0*/  @!P3 LDG.E.U8 R26, desc[UR20][R10.64] ;  /* 0x000000140a1ab981 */ /* 0x0006a8000c1e1100 */
[----:B------:R-:W2:Y:S01]  /*58d00*/  LDL R11, [R1+0x14bc] ;  /* 0x0014bc00010b7983 */ /* 0x000ea20000100800 */
[----:B---3--:R-:W-:Y:S01]  /*58d10*/  @!P3 IMAD.MOV.U32 R10, RZ, RZ, R82 ;  /* 0x000000ffff0ab224 */ /* 0x008fe200078e0052 */
[----:B------:R-:W-:Y:S02]  /*58d20*/  PRMT R23, RZ, 0x7610, R23 ;  /* 0x00007610ff177816 */ /* 0x000fe40000000017 */
[----:B------:R-:W-:Y:S01]  /*58d30*/  PRMT R22, RZ, 0x7610, R22 ;  /* 0x00007610ff167816 */ /* 0x000fe20000000016 */
[----:B------:R-:W3:Y:S04]  /*58d40*/  LDL R82, [R1+0x1520] ;  /* 0x0015200001527983 */ /* 0x000ee80000100800 */
[----:B--2---:R0:W2:Y:S02]  /*58d50*/  @!P3 LDG.E.U8 R25, desc[UR20][R10.64] ;  /* 0x000000140a19b981 */ /* 0x0040a4000c1e1100 */
[----:B0-----:R-:W-:-:S02]  /*58d60*/  @!P3 IMAD.MOV.U32 R10, RZ, RZ, R36 ;  /* 0x000000ffff0ab224 */ /* 0x001fc400078e0024 */
[----:B------:R-:W-:Y:S01]  /*58d70*/  @!P3 IMAD.MOV.U32 R11, RZ, RZ, R37 ;  /* 0x000000ffff0bb224 */ /* 0x000fe200078e0025 */
[----:B------:R-:W-:Y:S01]  /*58d80*/  PRMT R21, RZ, 0x7610, R21 ;  /* 0x00007610ff157816 */ /* 0x000fe20000000015 */
[----:B------:R-:W2:Y:S04]  /*58d90*/  LDL R37, [R1+0x152c] ;  /* 0x00152c0001257983 */ /* 0x000ea80000100800 */
[----:B------:R0:W2:Y:S01]  /*58da0*/  @!P3 LDG.E.U8 R24, desc[UR20][R10.64] ;  /* 0x000000140a18b981 */ /* 0x0000a2000c1e1100 */
[----:B------:R-:W-:-:S03]  /*58db0*/  PRMT R20, RZ, 0x7610, R20 ;  /* 0x00007610ff147816 */ /* 0x000fc60000000014 */
[----:B------:R-:W2:Y:S04]  /*58dc0*/  LDL R36, [R1+0x1530] ;  /* 0x0015300001247983 */ /* 0x000ea80000100800 */
        /* <DEDUP_REMOVED lines=34> */
[----:B------:R4:W2:Y:S04]  /*58ff0*/  @!P3 LDG.E.U8 R18, desc[UR20][R10.64] ;  /* 0x000000140a12b981 */ /* 0x0008a8000c1e1100 */
[----:B------:R-:W2:Y:S04]  /*59000*/  LDL R36, [R1+0x1590] ;  /* 0x0015900001247983 */ /* 0x000ea80000100800 */
[----:B------:R-:W3:Y:S01]  /*59010*/  LDL R11, [R1+0x153c] ;  /* 0x00153c00010b7983 */ /* 0x000ee20000100800 */
[----:B----4-:R-:W-:Y:S01]  /*59020*/  @!P3 IMAD.MOV.U32 R10, RZ, RZ, R70 ;  /* 0x000000ffff0ab224 */ /* 0x010fe200078e0046 */
[----:B------:R-:W-:-:S02]  /*59030*/  PRMT R14, RZ, 0x7610, R14 ;  /* 0x00007610ff0e7816 */ /* 0x000fc4000000000e */
[----:B------:R-:W-:Y:S01]  /*59040*/  PRMT R12, RZ, 0x7610, R12 ;  /* 0x00007610ff0c7816 */ /* 0x000fe2000000000c */
[----:B------:R-:W4:Y:S01]  /*59050*/  LDL R70, [R1+0x15a0] ;  /* 0x0015a00001467983 */ /* 0x000f220000100800 */
[----:B------:R-:W-:-:S04]  /*59060*/  PRMT R13, RZ, 0x7610, R13 ;  /* 0x00007610ff0d7816 */ /* 0x000fc8000000000d */
[----:B--2---:R-:W2:Y:S04]  /*59070*/  @!P3 LDG.E.U8 R12, desc[UR20][R36.64] ;  /* 0x00000014240cb981 */ /* 0x004ea8000c1e1100 */
[----:B---3--:R0:W3:Y:S04]  /*59080*/  @!P3 LDG.E.U8 R17, desc[UR20][R10.64] ;  /* 0x000000140a11b981 */ /* 0x0080e8000c1e1100 */
        /* <DEDUP_REMOVED lines=20> */
[----:B0-----:R-:W-:Y:S02]  /*591d0*/  @!P3 IMAD.MOV.U32 R10, RZ, RZ, R82 ;  /* 0x000000ffff0ab224 */ /* 0x001fe400078e0052 */
[----:B----4-:R-:W-:Y:S01]  /*591e0*/  @!P3 IMAD.MOV.U32 R36, RZ, RZ, R70 ;  /* 0x000000ffff24b224 */ /* 0x010fe200078e0046 */
[----:B------:R-:W-:Y:S01]  /*591f0*/  PRMT R86, RZ, 0x7610, R86 ;  /* 0x00007610ff567816 */ /* 0x000fe20000000056 */
[----:B------:R-:W4:Y:S04]  /*59200*/  LDL R82, [R1+0x11c0] ;  /* 0x0011c00001527983 */ /* 0x000f280000100800 */
[----:B------:R-:W3:Y:S04]  /*59210*/  LDL R70, [R1+0x11d8] ;  /* 0x0011d80001467983 */ /* 0x000ee80000100800 */
[----:B--2---:R0:W2:Y:S02]  /*59220*/  @!P3 LDG.E.U8 R13, desc[UR20][R10.64] ;  /* 0x000000140a0db981 */ /* 0x0040a4000c1e1100 */
[----:B0-----:R-:W-:-:S06]  /*59230*/  PRMT R11, RZ, 0x7610, R11 ;  /* 0x00007610ff0b7816 */ /* 0x001fcc000000000b */
[----:B------:R0:W2:Y:S04]  /*59240*/  @!P3 LDG.E.U8 R11, desc[UR20][R36.64] ;  /* 0x00000014240bb981 */ /* 0x0000a8000c1e1100 */
[----:B------:R-:W0:Y:S04]  /*59250*/  LDL R36, [R1+0x15ac] ;  /* 0x0015ac0001247983 */ /* 0x000e280000100800 */
[----:B------:R-:W0:Y:S01]  /*59260*/  LDL R37, [R1+0x15b0] ;  /* 0x0015b00001257983 */ /* 0x000e220000100800 */
[----:B------:R-:W-:Y:S02]  /*59270*/  PRMT R10, RZ, 0x7610, R10 ;  /* 0x00007610ff0a7816 */ /* 0x000fe4000000000a */
        /* <DEDUP_REMOVED lines=19> */
[----:B------:R-:W3:Y:S01]  /*593b0*/  LDL R37, [R1+0x11bc] ;  /* 0x0011bc0001257983 */ /* 0x000ee20000100800 */
[----:B------:R-:W-:Y:S01]  /*593c0*/  PRMT R78, RZ, 0x7610, R78 ;  /* 0x00007610ff4e7816 */ /* 0x000fe2000000004e */
[----:B----4-:R-:W-:Y:S02]  /*593d0*/  @!P3 IMAD.MOV.U32 R36, RZ, RZ, R82 ;  /* 0x000000ffff24b224 */ /* 0x010fe400078e0052 */
[----:B--2---:R0:W-:Y:S01]  /*593e0*/  STL [R1+0x5c], R88 ;  /* 0x00005c5801007387 */ /* 0x0041e20000100800 */
[----:B------:R-:W-:-:S03]  /*593f0*/  PRMT R47, RZ, 0x7610, R47 ;  /* 0x00007610ff2f7816 */ /* 0x000fc6000000002f */
[----:B------:R-:W2:Y:S04]  /*59400*/  LDL R82, [R1+0x1234] ;  /* 0x0012340001527983 */ /* 0x000ea80000100800 */
[----:B---3--:R1:W3:Y:S04]  /*59410*/  @!P3 LDG.E.U8 R78, desc[UR20][R36.64] ;  /* 0x00000014244eb981 */ /* 0x0082e8000c1e1100 */
[----:B0-----:R-:W4:Y:S04]  /*59420*/  LDL R88, [R1+0x1220] ;  /* 0x0012200001587983 */ /* 0x001f280000100800 */
[----:B------:R-:W2:Y:S01]  /*59430*/  LDL R37, [R1+0x11d4] ;  /* 0x0011d40001257983 */ /* 0x000ea20000100800 */
[----:B-1----:R-:W-:-:S03]  /*59440*/  @!P3 IMAD.MOV.U32 R36, RZ, RZ, R70 ;  /* 0x000000ffff24b224 */ /* 0x002fc600078e0046 */
[----:B---3--:R0:W-:Y:S01]  /*59450*/  STL [R1+0x58], R78 ;  /* 0x0000584e01007387 */ /* 0x0081e20000100800 */
[----:B------:R-:W-:-:S03]  /*59460*/  PRMT R87, RZ, 0x7610, R87 ;  /* 0x00007610ff577816 */ /* 0x000fc60000000057 */
[----:B------:R-:W3:Y:S04]  /*59470*/  LDL R70, [R1+0x1244] ;  /* 0x0012440001467983 */ /* 0x000ee80000100800 */
[----:B--2---:R1:W2:Y:S04]  /*59480*/  @!P3 LDG.E.U8 R47, desc[UR20][R36.64] ;  /* 0x00000014242fb981 */ /* 0x0042a8000c1e1100 */
[----:B0-----:R-:W2:Y:S04]  /*59490*/  LDL R78, [R1+0x1238] ;  /* 0x00123800014e7983 */ /* 0x001ea80000100800 */
[----:B------:R-:W1:Y:S04]  /*594a0*/  LDL R36, [R1+0x11ec] ;  /* 0x0011ec0001247983 */ /* 0x000e680000100800 */
[----:B------:R-:W1:Y:S02]  /*594b0*/  LDL R37, [R1+0x11f0] ;  /* 0x0011f00001257983 */ /* 0x000e640000100800 */
[----:B-1----:R-:W-:-:S04]  /*594c0*/  @!P3 LOP3.LUT R37, R37, R36, RZ, 0x3c, !PT ;  /* 0x000000242525b212 */ /* 0x002fc800078e3cff */
        /* <DEDUP_REMOVED lines=15> */
[----:B--2---:R-:W-:Y:S04]  /*595c0*/  STL [R1+0x4c], R2 ;  /* 0x00004c0201007387 */ /* 0x004fe80000100800 */
[----:B------:R-:W2:Y:S01]  /*595d0*/  LDL R37, [R1+0x121c] ;  /* 0x00121c0001257983 */ /* 0x000ea20000100800 */
[----:B----4-:R-:W-:Y:S01]  /*595e0*/  @!P3 IMAD.MOV.U32 R36, RZ, RZ, R88 ;  /* 0x000000ffff24b224 */ /* 0x010fe200078e0058 */
[----:B------:R-:W-:Y:S02]  /*595f0*/  PRMT R39, RZ, 0x7610, R39 ;  /* 0x00007610ff277816 */ /* 0x000fe40000000027 */
[----:B------:R-:W-:Y:S01]  /*59600*/  PRMT R44, RZ, 0x7610, R44 ;  /* 0x00007610ff2c7816 */ /* 0x000fe2000000002c */
[----:B------:R-:W4:Y:S04]  /*59610*/  LDL R88, [R1+0x1264] ;  /* 0x0012640001587983 */ /* 0x000f280000100800 */
[----:B--2---:R0:W2:Y:S02]  /*59620*/  @!P3 LDG.E.U8 R45, desc[UR20][R36.64] ;  /* 0x00000014242db981 */ /* 0x0040a4000c1e1100 */
[----:B0-----:R-:W-:-:S02]  /*59630*/  @!P3 IMAD.MOV.U32 R36, RZ, RZ, R78 ;  /* 0x000000ffff24b224 */ /* 0x001fc400078e004e */
[----:B------:R-:W-:-:S05]  /*59640*/  @!P3 IMAD.MOV.U32 R37, RZ, RZ, R82 ;  /* 0x000000ffff25b224 */ /* 0x000fca00078e0052 */
[----:B------:R0:W3:Y:S02]  /*59650*/  @!P3 LDG.E.U8 R39, desc[UR20][R36.64] ;  /* 0x000000142427b981 */ /* 0x0000e4000c1e1100 */
[----:B0-----:R-:W-:Y:S02]  /*59660*/  @!P3 IMAD.MOV.U32 R36, RZ, RZ, R47 ;  /* 0x000000ffff24b224 */ /* 0x001fe400078e002f */
[----:B------:R-:W-:-:S05]  /*59670*/  @!P3 IMAD.MOV.U32 R37, RZ, RZ, R70 ;  /* 0x000000ffff25b224 */ /* 0x000fca00078e0046 */
[----:B------:R0:W4:Y:S04]  /*59680*/  @!P3 LDG.E.U8 R44, desc[UR20][R36.64] ;  /* 0x00000014242cb981 */ /* 0x000128000c1e1100 */
[----:B--2---:R1:W-:Y:S04]  /*59690*/  STL [R1+0x48], R45 ;  /* 0x0000482d01007387 */ /* 0x0043e80000100800 */
[----:B------:R-:W2:Y:S04]  /*596a0*/  LDL R82, [R1+0x1274] ;  /* 0x0012740001527983 */ /* 0x000ea80000100800 */
[----:B-1----:R-:W2:Y:S04]  /*596b0*/  LDL R45, [R1+0x1268] ;  /* 0x00126800012d7983 */ /* 0x002ea80000100800 */
[----:B---3--:R1:W-:Y:S04]  /*596c0*/  STL [R1+0x44], R39 ;  /* 0x0000442701007387 */ /* 0x0083e80000100800 */
[----:B------:R-:W0:Y:S04]  /*596d0*/  LDL R36, [R1+0x1254] ;  /* 0x0012540001247983 */ /* 0x000e280000100800 */
[----:B------:R-:W0:Y:S01]  /*596e0*/  LDL R37, [R1+0x1258] ;  /* 0x0012580001257983 */ /* 0x000e220000100800 */
[----:B------:R-:W-:-:S02]  /*596f0*/  PRMT R90, RZ, 0x7610, R90 ;  /* 0x00007610ff5a7816 */ /* 0x000fc4000000005a */
[----:B------:R-:W-:Y:S01]  /*59700*/  PRMT R41, RZ, 0x7610, R41 ;  /* 0x00007610ff297816 */ /* 0x000fe20000000029 */
[----:B-1----:R-:W3:Y:S04]  /*59710*/  LDL R39, [R1+0x1278] ;  /* 0x0012780001277983 */ /* 0x002ee80000100800 */
[----:B------:R-:W2:Y:S04]  /*59720*/  LDL R78, [R1+0x1284] ;  /* 0x00128400014e7983 */ /* 0x000ea80000100800 */
[----:B------:R-:W2:Y:S04]  /*59730*/  LDL R70, [R1+0x1288] ;  /* 0x0012880001467983 */ /* 0x000ea80000100800 */
[----:B------:R-:W2:Y:S01]  /*59740*/  LDL R47, [R1+0x1294] ;  /* 0x00129400012f7983 */ /* 0x000ea20000100800 */
[----:B0-----:R-:W-:-:S04]  /*59750*/  @!P3 LOP3.LUT R37, R37, R36, RZ, 0x3c, !PT ;  /* 0x000000242525b212 */ /* 0x001fc800078e3cff */
[----:B------:R-:W-:-:S04]  /*59760*/  @!P3 LOP3.LUT R36, R37, R36, RZ, 0x3c, !PT ;  /* 0x000000242524b212 */ /* 0x000fc800078e3cff */
[----:B------:R-:W-:-:S05]  /*59770*/  @!P3 LOP3.LUT R37, R37, R36, RZ, 0x3c, !PT ;  /* 0x000000242525b212 */ /* 0x000fca00078e3cff */
[----:B------:R2:W3:Y:S02]  /*59780*/  @!P3 LDG.E.U8 R90, desc[UR20][R36.64] ;  /* 0x00000014245ab981 */ /* 0x0004e4000c1e1100 */
[----:B--2---:R-:W-:Y:S02]  /*59790*/  @!P3 IMAD.MOV.U32 R36, RZ, RZ, R45 ;  /* 0x000000ffff24b224 */ /* 0x004fe400078e002d */
[----:B----4-:R-:W-:-:S05]  /*597a0*/  @!P3 IMAD.MOV.U32 R37, RZ, RZ, R88 ;  /* 0x000000ffff25b224 */ /* 0x010fca00078e0058 */
[----:B------:R3:W2:Y:S04]  /*597b0*/  @!P3 LDG.E.U8 R41, desc[UR20][R36.64] ;  /* 0x000000142429b981 */ /* 0x0006a8000c1e1100 */
[----:B------:R0:W-:Y:S04]  /*597c0*/  STL [R1+0x40], R44 ;  /* 0x0000402c01007387 */ /* 0x0001e80000100800 */
[----:B------:R-:W4:Y:S04]  /*597d0*/  LDL R45, [R1+0x12a4] ;  /* 0x0012a400012d7983 */ /* 0x000f280000100800 */
[----:B0-----:R-:W4:Y:S01]  /*597e0*/  LDL R44, [R1+0x1298] ;  /* 0x00129800012c7983 */ /* 0x001f220000100800 */
[----:B------:R-:W-:Y:S01]  /*597f0*/  PRMT R38, RZ, 0x7610, R38 ;  /* 0x00007610ff267816 */ /* 0x000fe20000000026 */
[----:B---3--:R-:W-:-:S02]  /*59800*/  @!P3 IMAD.MOV.U32 R36, RZ, RZ, R39 ;  /* 0x000000ffff24b224 */ /* 0x008fc400078e0027 */
[----:B--2---:R0:W-:Y:S01]  /*59810*/  STL [R1+0x38], R41 ;  /* 0x0000382901007387 */ /* 0x0041e20000100800 */
[----:B------:R-:W-:Y:S01]  /*59820*/  @!P3 IMAD.MOV.U32 R37, RZ, RZ, R82 ;  /* 0x000000ffff25b224 */ /* 0x000fe200078e0052 */
[----:B------:R-:W-:Y:S02]  /*59830*/  PRMT R66, RZ, 0x7610, R66 ;  /* 0x00007610ff427816 */ /* 0x000fe40000000042 */
[----:B------:R-:W-:Y:S01]  /*59840*/  PRMT R40, RZ, 0x7610, R40 ;  /* 0x00007610ff287816 */ /* 0x000fe20000000028 */
[----:B------:R-:W2:Y:S04]  /*59850*/  LDL R39, [R1+0x12b4] ;  /* 0x0012b40001277983 */ /* 0x000ea80000100800 */
[----:B------:R1:W3:Y:S04]  /*59860*/  @!P3 LDG.E.U8 R38, desc[UR20][R36.64] ;  /* 0x000000142426b981 */ /* 0x0002e8000c1e1100 */
[----:B0-----:R-:W2:Y:S01]  /*59870*/  LDL R41, [R1+0x12a8] ;  /* 0x0012a80001297983 */ /* 0x001ea20000100800 */
[----:B-1----:R-:W-:-:S02]  /*59880*/  @!P3 IMAD.MOV.U32 R36, RZ, RZ, R70 ;  /* 0x000000ffff24b224 */ /* 0x002fc400078e0046 */
[----:B------:R-:W-:-:S05]  /*59890*/  @!P3 IMAD.MOV.U32 R37, RZ, RZ, R78 ;  /* 0x000000ffff25b224 */ /* 0x000fca00078e004e */
[----:B------:R4:W3:Y:S01]  /*598a0*/  @!P3 LDG.E.U8 R66, desc[UR20][R36.64] ;  /* 0x000000142442b981 */ /* 0x0008e2000c1e1100 */
[----:B------:R-:W-:Y:S01]  /*598b0*/  PRMT R42, RZ, 0x7610, R42 ;  /* 0x00007610ff2a7816 */ /* 0x000fe2000000002a */
[----:B----4-:R-:W-:Y:S02]  /*598c0*/  @!P3 IMAD.MOV.U32 R36, RZ, RZ, R44 ;  /* 0x000000ffff24b224 */ /* 0x010fe400078e002c */
[----:B------:R-:W-:-:S05]  /*598d0*/  @!P3 IMAD.MOV.U32 R37, RZ, RZ, R47 ;  /* 0x000000ffff25b224 */ /* 0x000fca00078e002f */
[----:B------:R0:W4:Y:S02]  /*598e0*/  @!P3 LDG.E.U8 R40, desc[UR20][R36.64] ;  /* 0x000000142428b981 */ /* 0x000124000c1e1100 */
[----:B0-----:R-:W-:Y:S02]  /*598f0*/  @!P3 IMAD.MOV.U32 R37, RZ, RZ, R45 ;  /* 0x000000ffff25b224 */ /* 0x001fe400078e002d */
[----:B--2---:R-:W-:-:S05]  /*59900*/  @!P3 IMAD.MOV.U32 R36, RZ, RZ, R41 ;  /* 0x000000ffff24b224 */ /* 0x004fca00078e0029 */
[----:B------:R-:W2:Y:S04]  /*59910*/  @!P3 LDG.E.U8 R42, desc[UR20][R36.64] ;  /* 0x00000014242ab981 */ /* 0x000ea8000c1e1100 */
[----:B---3--:R0:W-:Y:S04]  /*59920*/  STL [R1+0x34], R38 ;  /* 0x0000342601007387 */ /* 0x0081e80000100800 */
[----:B------:R-:W3:Y:S04]  /*59930*/  LDL R70, [R1+0x12c4] ;  /* 0x0012c40001467983 */ /* 0x000ee80000100800 */
[----:B0-----:R-:W3:Y:S04]  /*59940*/  LDL R38, [R1+0x12b8] ;  /* 0x0012b80001267983 */ /* 0x001ee80000100800 */
[----:B------:R0:W-:Y:S04]  /*59950*/  STL [R1+0x30], R66 ;  /* 0x0000304201007387 */ /* 0x0001e80000100800 */
[----:B------:R-:W3:Y:S04]  /*59960*/  LDL R44, [R1+0x12d4] ;  /* 0x0012d400012c7983 */ /* 0x000ee80000100800 */
[----:B0-----:R-:W3:Y:S04]  /*59970*/  LDL R66, [R1+0x12c8] ;  /* 0x0012c80001427983 */ /* 0x001ee80000100800 */
[----:B----4-:R0:W-:Y:S04]  /*59980*/  STL [R1+0x2c], R40 ;  /* 0x00002c2801007387 */ /* 0x0101e80000100800 */
[----:B------:R-:W4:Y:S04]  /*59990*/  LDL R41, [R1+0x12e8] ;  /* 0x0012e80001297983 */ /* 0x000f280000100800 */
[----:B0-----:R-:W4:Y:S04]  /*599a0*/  LDL R40, [R1+0x12d8] ;  /* 0x0012d80001287983 */ /* 0x001f280000100800 */
[----:B--2---:R0:W-:Y:S04]  /*599b0*/  STL [R1+0x28], R42 ;  /* 0x0000282a01007387 */ /* 0x0041e80000100800 */
[----:B0-----:R-:W2:Y:S04]  /*599c0*/  LDL R42, [R1+0x12e4] ;  /* 0x0012e400012a7983 */ /* 0x001ea80000100800 */
[----:B------:R-:W-:Y:S04]  /*599d0*/  STL [R1+0x3c], R90 ;  /* 0x00003c5a01007387 */ /* 0x000fe80000100800 */
[----:B------:R-:W2:Y:S04]  /*599e0*/  LDL R47, [R1+0x12f4] ;  /* 0x0012f400012f7983 */ /* 0x000ea80000100800 */
[----:B------:R-:W2:Y:S01]  /*599f0*/  LDL R45, [R1+0x12f8] ;  /* 0x0012f800012d7983 */ /* 0x000ea20000100800 */
[----:B------:R-:W-:Y:S01]  /*59a00*/  PRMT R74, RZ, 0x7610, R74 ;  /* 0x00007610ff4a7816 */ /* 0x000fe2000000004a */
[----:B---3--:R-:W-:-:S02]  /*59a10*/  @!P3 IMAD.MOV.U32 R36, RZ, RZ, R38 ;  /* 0x000000ffff24b224 */ /* 0x008fc400078e0026 */
[----:B------:R-:W-:Y:S01]  /*59a20*/  @!P3 IMAD.MOV.U32 R37, RZ, RZ, R39 ;  /* 0x000000ffff25b224 */ /* 0x000fe200078e0027 */
[----:B------:R-:W-:Y:S01]  /*59a30*/  PRMT R62, RZ, 0x7610, R62 ;  /* 0x00007610ff3e7816 */ /* 0x000fe2000000003e */
[----:B------:R-:W3:Y:S04]  /*59a40*/  LDL R39, [R1+0x1304] ;  /* 0x0013040001277983 */ /* 0x000ee80000100800 */
[----:B------:R0:W3:Y:S01]  /*59a50*/  @!P3 LDG.E.U8 R74, desc[UR20][R36.64] ;  /* 0x00000014244ab981 */ /* 0x0000e2000c1e1100 */
[----:B------:R-:W-:Y:S02]  /*59a60*/  PRMT R58, RZ, 0x7610, R58 ;  /* 0x00007610ff3a7816 */ /* 0x000fe4000000003a */
[----:B------:R-:W-:Y:S01]  /*59a70*/  PRMT R54, RZ, 0x7610, R54 ;  /* 0x00007610ff367816 */ /* 0x000fe20000000036 */
[----:B------:R-:W3:Y:S01]  /*59a80*/  LDL R38, [R1+0x1308] ;  /* 0x0013080001267983 */ /* 0x000ee20000100800 */
[----:B0-----:R-:W-:-:S02]  /*59a90*/  @!P3 IMAD.MOV.U32 R36, RZ, RZ, R66 ;  /* 0x000000ffff24b224 */ /* 0x001fc400078e0042 */
[----:B------:R-:W-:-:S05]  /*59aa0*/  @!P3 IMAD.MOV.U32 R37, RZ, RZ, R70 ;  /* 0x000000ffff25b224 */ /* 0x000fca00078e0046 */
[----:B------:R4:W3:Y:S02]  /*59ab0*/  @!P3 LDG.E.U8 R62, desc[UR20][R36.64] ;  /* 0x00000014243eb981 */ /* 0x0008e4000c1e1100 */
[----:B----4-:R-:W-:Y:S02]  /*59ac0*/  @!P3 IMAD.MOV.U32 R36, RZ, RZ, R40 ;  /* 0x000000ffff24b224 */ /* 0x010fe400078e0028 */
[----:B------:R-:W-:Y:S01]  /*59ad0*/  @!P3 IMAD.MOV.U32 R37, RZ, RZ, R44 ;  /* 0x000000ffff25b224 */ /* 0x000fe200078e002c */
[----:B------:R-:W-:Y:S01]  /*59ae0*/  PRMT R43, RZ, 0x7610, R43 ;  /* 0x00007610ff2b7816 */ /* 0x000fe2000000002b */
[----:B------:R-:W4:Y:S04]  /*59af0*/  LDL R44, [R1+0x1314] ;  /* 0x00131400012c7983 */ /* 0x000f280000100800 */
[----:B------:R0:W4:Y:S04]  /*59b00*/  @!P3 LDG.E.U8 R58, desc[UR20][R36.64] ;  /* 0x00000014243ab981 */ /* 0x000128000c1e1100 */
[----:B------:R-:W4:Y:S01]  /*59b10*/  LDL R40, [R1+0x1318] ;  /* 0x0013180001287983 */ /* 0x000f220000100800 */
[----:B0-----:R-:W-:-:S03]  /*59b20*/  @!P3 IMAD.MOV.U32 R36, RZ, RZ, R41 ;  /* 0x000000ffff24b224 */ /* 0x001fc600078e0029 */
[----:B------:R-:W4:Y:S01]  /*59b30*/  LDL R41, [R1+0x1328] ;  /* 0x0013280001297983 */ /* 0x000f220000100800 */
[----:B--2---:R-:W-:-:S03]  /*59b40*/  @!P3 IMAD.MOV.U32 R37, RZ, RZ, R42 ;  /* 0x000000ffff25b224 */ /* 0x004fc600078e002a */
[----:B------:R-:W2:Y:S04]  /*59b50*/  LDL R42, [R1+0x1324] ;  /* 0x00132400012a7983 */ /* 0x000ea80000100800 */
[----:B------:R0:W2:Y:S02]  /*59b60*/  @!P3 LDG.E.U8 R54, desc[UR20][R36.64] ;  /* 0x000000142436b981 */ /* 0x0000a4000c1e1100 */
[----:B0-----:R-:W-:Y:S02]  /*59b70*/  @!P3 IMAD.MOV.U32 R36, RZ, RZ, R45 ;  /* 0x000000ffff24b224 */ /* 0x001fe400078e002d */
[----:B------:R-:W-:Y:S01]  /*59b80*/  @!P3 IMAD.MOV.U32 R37, RZ, RZ, R47 ;  /* 0x000000ffff25b224 */ /* 0x000fe200078e002f */
[----:B------:R-:W2:Y:S04]  /*59b90*/  LDL R45, [R1+0x1334] ;  /* 0x00133400012d7983 */ /* 0x000ea80000100800 */
[----:B------:R3:W2:Y:S01]  /*59ba0*/  @!P3 LDG.E.U8 R43, desc[UR20][R36.64] ;  /* 0x00000014242bb981 */ /* 0x0006a2000c1e1100 */
[----:B------:R-:W-:-:S02]  /*59bb0*/  PRMT R46, RZ, 0x7610, R46 ;  /* 0x00007610ff2e7816 */ /* 0x000fc4000000002e */
[----:B------:R-:W-:Y:S01]  /*59bc0*/  PRMT R9, RZ, 0x7610, R9 ;  /* 0x00007610ff097816 */ /* 0x000fe20000000009 */
[----:B---3--:R-:W-:Y:S02]  /*59bd0*/  @!P3 IMAD.MOV.U32 R36, RZ, RZ, R38 ;  /* 0x000000ffff24b224 */ /* 0x008fe400078e0026 */
[----:B------:R-:W-:-:S05]  /*59be0*/  @!P3 IMAD.MOV.U32 R37, RZ, RZ, R39 ;  /* 0x000000ffff25b224 */ /* 0x000fca00078e0027 */
[----:B------:R4:W3:Y:S02]  /*59bf0*/  @!P3 LDG.E.U8 R46, desc[UR20][R36.64] ;  /* 0x00000014242eb981 */ /* 0x0008e4000c1e1100 */
[----:B----4-:R-:W-:Y:S02]  /*59c00*/  @!P3 IMAD.MOV.U32 R37, RZ, RZ, R44 ;  /* 0x000000ffff25b224 */ /* 0x010fe400078e002c */
[----:B------:R-:W-:-:S05]  /*59c10*/  @!P3 IMAD.MOV.U32 R36, RZ, RZ, R40 ;  /* 0x000000ffff24b224 */ /* 0x000fca00078e0028 */
[----:B------:R0:W4:Y:S01]  /*59c20*/  @!P3 LDG.E.U8 R9, desc[UR20][R36.64] ;  /* 0x000000142409b981 */ /* 0x000122000c1e1100 */
[----:B------:R-:W-:Y:S01]  /*59c30*/  PRMT R8, RZ, 0x7610, R8 ;  /* 0x00007610ff087816 */ /* 0x000fe20000000008 */
[----:B0-----:R-:W-:Y:S02]  /*59c40*/  @!P3 IMAD.MOV.U32 R36, RZ, RZ, R41 ;  /* 0x000000ffff24b224 */ /* 0x001fe400078e0029 */
[----:B--2---:R0:W-:Y:S04]  /*59c50*/  STL [R1+0x14], R43 ;  /* 0x0000142b01007387 */ /* 0x0041e80000100800 */
[----:B------:R-:W2:Y:S04]  /*59c60*/  LDL R39, [R1+0x1344] ;  /* 0x0013440001277983 */ /* 0x000ea80000100800 */
[----:B------:R-:W2:Y:S04]  /*59c70*/  LDL R38, [R1+0x1348] ;  /* 0x0013480001267983 */ /* 0x000ea80000100800 */
[----:B0-----:R-:W2:Y:S04]  /*59c80*/  LDL R43, [R1+0x1338] ;  /* 0x00133800012b7983 */ /* 0x001ea80000100800 */
[----:B------:R-:W3:Y:S04]  /*59c90*/  LDL R44, [R1+0x1354] ;  /* 0x00135400012c7983 */ /* 0x000ee80000100800 */
[----:B------:R-:W3:Y:S01]  /*59ca0*/  LDL R40, [R1+0x1358] ;  /* 0x0013580001287983 */ /* 0x000ee20000100800 */
[----:B------:R-:W-:-:S05]  /*59cb0*/  @!P3 IMAD.MOV.U32 R37, RZ, RZ, R42 ;  /* 0x000000ffff25b224 */ /* 0x000fca00078e002a */
[----:B------:R0:W3:Y:S01]  /*59cc0*/  @!P3 LDG.E.U8 R8, desc[UR20][R36.64] ;  /* 0x000000142408b981 */ /* 0x0000e2000c1e1100 */
[----:B------:R-:W-:Y:S02]  /*59cd0*/  PRMT R7, RZ, 0x7610, R7 ;  /* 0x00007610ff077816 */ /* 0x000fe40000000007 */
[----:B------:R-:W-:Y:S01]  /*59ce0*/  PRMT R6, RZ, 0x7610, R6 ;  /* 0x00007610ff067816 */ /* 0x000fe20000000006 */
[----:B0-----:R-:W-:Y:S01]  /*59cf0*/  @!P3 IMAD.MOV.U32 R37, RZ, RZ, R45 ;  /* 0x000000ffff25b224 */ /* 0x001fe200078e002d */
[----:B------:R-:W-:Y:S01]  /*59d00*/  PRMT R93, RZ, 0x7610, R93 ;  /* 0x00007610ff5d7816 */ /* 0x000fe2000000005d */
[----:B----4-:R0:W-:Y:S04]  /*59d10*/  STL [R1+0x1c04], R9 ;  /* 0x001c040901007387 */ /* 0x0101e80000100800 */
[----:B------:R-:W-:Y:S04]  /*59d20*/  STL [R1+0x24], R74 ;  /* 0x0000244a01007387 */ /* 0x000fe80000100800 */
[----:B------:R-:W4:Y:S04]  /*59d30*/  LDL R41, [R1+0x1368] ;  /* 0x0013680001297983 */ /* 0x000f280000100800 */
[----:B------:R-:W4:Y:S04]  /*59d40*/  LDL R42, [R1+0x1364] ;  /* 0x00136400012a7983 */ /* 0x000f280000100800 */
[----:B------:R-:W-:Y:S01]  /*59d50*/  STL [R1+0x20], R62 ;  /* 0x0000203e01007387 */ /* 0x000fe20000100800 */
[----:B--2---:R-:W-:-:S05]  /*59d60*/  @!P3 IMAD.MOV.U32 R36, RZ, RZ, R43 ;  /* 0x000000ffff24b224 */ /* 0x004fca00078e002b */
[----:B------:R1:W2:Y:S02]  /*59d70*/  @!P3 LDG.E.U8 R7, desc[UR20][R36.64] ;  /* 0x000000142407b981 */ /* 0x0002a4000c1e1100 */
[----:B-1----:R-:W-:Y:S02]  /*59d80*/  @!P3 IMAD.MOV.U32 R36, RZ, RZ, R38 ;  /* 0x000000ffff24b224 */ /* 0x002fe400078e0026 */
[----:B------:R-:W-:-:S05]  /*59d90*/  @!P3 IMAD.MOV.U32 R37, RZ, RZ, R39 ;  /* 0x000000ffff25b224 */ /* 0x000fca00078e0027 */
[----:B------:R3:W2:Y:S02]  /*59da0*/  @!P3 LDG.E.U8 R6, desc[UR20][R36.64] ;  /* 0x000000142406b981 */ /* 0x0006a4000c1e1100 */
[----:B---3--:R-:W-:Y:S02]  /*59db0*/  @!P3 IMAD.MOV.U32 R36, RZ, RZ, R40 ;  /* 0x000000ffff24b224 */ /* 0x008fe400078e0028 */
[----:B------:R-:W-:-:S05]  /*59dc0*/  @!P3 IMAD.MOV.U32 R37, RZ, RZ, R44 ;  /* 0x000000ffff25b224 */ /* 0x000fca00078e002c */
[----:B------:R4:W3:Y:S04]  /*59dd0*/  @!P3 LDG.E.U8 R93, desc[UR20][R36.64] ;  /* 0x00000014245db981 */ /* 0x0008e8000c1e1100 */
[----:B------:R-:W-:Y:S04]  /*59de0*/  STL [R1+0x1c08], R8 ;  /* 0x001c080801007387 */ /* 0x000fe80000100800 */
[----:B------:R-:W3:Y:S04]  /*59df0*/  LDL R43, [R1+0x1374] ;  /* 0x00137400012b7983 */ /* 0x000ee80000100800 */
[----:B------:R-:W-:Y:S04]  /*59e00*/  STL [R1+0x1c], R58 ;  /* 0x00001c3a01007387 */ /* 0x000fe80000100800 */
[----:B0-----:R-:W3:Y:S01]  /*59e10*/  LDL R9, [R1+0x1378] ;  /* 0x0013780001097983 */ /* 0x001ee20000100800 */
[----:B----4-:R-:W-:Y:S01]  /*59e20*/  @!P3 IMAD.MOV.U32 R36, RZ, RZ, R41 ;  /* 0x000000ffff24b224 */ /* 0x010fe200078e0029 */
[----:B------:R-:W-:Y:S01]  /*59e30*/  PRMT R92, RZ, 0x7610, R92 ;  /* 0x00007610ff5c7816 */ /* 0x000fe2000000005c */
[----:B------:R-:W-:-:S05]  /*59e40*/  @!P3 IMAD.MOV.U32 R37, RZ, RZ, R42 ;  /* 0x000000ffff25b224 */ /* 0x000fca00078e002a */
[----:B------:R0:W4:Y:S01]  /*59e50*/  @!P3 LDG.E.U8 R92, desc[UR20][R36.64] ;  /* 0x00000014245cb981 */ /* 0x000122000c1e1100 */
[----:B------:R-:W-:-:S03]  /*59e60*/  PRMT R91, RZ, 0x7610, R91 ;  /* 0x00007610ff5b7816 */ /* 0x000fc6000000005b */
[----:B--2---:R1:W-:Y:S04]  /*59e70*/  STL [R1+0x1c0c], R7 ;  /* 0x001c0c0701007387 */ /* 0x0043e80000100800 */
[----:B------:R-:W-:Y:S04]  /*59e80*/  STL [R1+0x18], R54 ;  /* 0x0000183601007387 */ /* 0x000fe80000100800 */
[----:B------:R-:W2:Y:S04]  /*59e90*/  LDL R39, [R1+0x1384] ;  /* 0x0013840001277983 */ /* 0x000ea80000100800 */
[----:B------:R-:W2:Y:S04]  /*59ea0*/  LDL R38, [R1+0x1388] ;  /* 0x0013880001267983 */ /* 0x000ea80000100800 */
[----:B------:R0:W-:Y:S04]  /*59eb0*/  STL [R1+0x1c10], R6 ;  /* 0x001c100601007387 */ /* 0x0001e80000100800 */
[----:B-1----:R-:W2:Y:S04]  /*59ec0*/  LDL R7, [R1+0x1394] ;  /* 0x0013940001077983 */ /* 0x002ea80000100800 */
[----:B------:R-:W2:Y:S04]  /*59ed0*/  LDL R40, [R1+0x13a8] ;  /* 0x0013a80001287983 */ /* 0x000ea80000100800 */
[----:B0-----:R-:W2:Y:S04]  /*59ee0*/  LDL R6, [R1+0x1398] ;  /* 0x0013980001067983 */ /* 0x001ea80000100800 */
[----:B---3--:R-:W-:Y:S04]  /*59ef0*/  STL [R1+0x1c14], R93 ;  /* 0x001c145d01007387 */ /* 0x008fe80000100800 */
[----:B------:R0:W-:Y:S04]  /*59f00*/  STL [R1+0x10], R46 ;  /* 0x0000102e01007387 */ /* 0x0001e80000100800 */
[----:B------:R-:W3:Y:S04]  /*59f10*/  LDL R41, [R1+0x13a4] ;  /* 0x0013a40001297983 */ /* 0x000ee80000100800 */
[----:B------:R-:W3:Y:S04]  /*59f20*/  LDL R42, [R1+0x13b4] ;  /* 0x0013b400012a7983 */ /* 0x000ee80000100800 */
[----:B------:R-:W3:Y:S01]  /*59f30*/  LDL R8, [R1+0x13b8] ;  /* 0x0013b80001087983 */ /* 0x000ee20000100800 */
[----:B------:R-:W-:-:S02]  /*59f40*/  @!P3 IMAD.MOV.U32 R36, RZ, RZ, R9 ;  /* 0x000000ffff24b224 */ /* 0x000fc400078e0009 */
[----:B------:R-:W-:-:S05]  /*59f50*/  @!P3 IMAD.MOV.U32 R37, RZ, RZ, R43 ;  /* 0x000000ffff25b224 */ /* 0x000fca00078e002b */
[----:B------:R2:W3:Y:S01]  /*59f60*/  @!P3 LDG.E.U8 R91, desc[UR20][R36.64] ;  /* 0x00000014245bb981 */ /* 0x0004e2000c1e1100 */
[----:B------:R-:W-:Y:S02]  /*59f70*/  PRMT R89, RZ, 0x7610, R89 ;  /* 0x00007610ff597816 */ /* 0x000fe40000000059 */
[----:B------:R-:W-:Y:S02]  /*59f80*/  PRMT R84, RZ, 0x7610, R84 ;  /* 0x00007610ff547816 */ /* 0x000fe40000000054 */
[----:B------:R-:W-:Y:S02]  /*59f90*/  PRMT R80, RZ, 0x7610, R80 ;  /* 0x00007610ff507816 */ /* 0x000fe40000000050 */
[----:B------:R-:W-:Y:S01]  /*59fa0*/  PRMT R76, RZ, 0x7610, R76 ;  /* 0x00007610ff4c7816 */ /* 0x000fe2000000004c */
[----:B----4-:R-:W-:Y:S04]  /*59fb0*/  STL [R1+0x1c18], R92 ;  /* 0x001c185c01007387 */ /* 0x010fe80000100800 */
[----:B------:R-:W4:Y:S04]  /*59fc0*/  LDL R9, [R1+0x13c8] ;  /* 0x0013c80001097983 */ /* 0x000f280000100800 */
[----:B------:R-:W4:Y:S01]  /*59fd0*/  LDL R43, [R1+0x13c4] ;  /* 0x0013c400012b7983 */ /* 0x000f220000100800 */
[----:B--2---:R-:W-:-:S02]  /*59fe0*/  @!P3 IMAD.MOV.U32 R37, RZ, RZ, R39 ;  /* 0x000000ffff25b224 */ /* 0x004fc400078e0027 */
[----:B------:R-:W-:-:S05]  /*59ff0*/  @!P3 IMAD.MOV.U32 R36, RZ, RZ, R38 ;  /* 0x000000ffff24b224 */ /* 0x000fca00078e0026 */
[----:B------:R1:W2:Y:S02]  /*5a000*/  @!P3 LDG.E.U8 R89, desc[UR20][R36.64] ;  /* 0x000000142459b981 */ /* 0x0002a4000c1e1100 */
[----:B-1----:R-:W-:Y:S02]  /*5a010*/  @!P3 IMAD.MOV.U32 R37, RZ, RZ, R7 ;  /* 0x000000ffff25b224 */ /* 0x002fe400078e0007 */
[----:B------:R-:W-:-:S05]  /*5a020*/  @!P3 IMAD.MOV.U32 R36, RZ, RZ, R6 ;  /* 0x000000ffff24b224 */ /* 0x000fca00078e0006 */
[----:B------:R1:W2:Y:S02]  /*5a030*/  @!P3 LDG.E.U8 R84, desc[UR20][R36.64] ;  /* 0x000000142454b981 */ /* 0x0002a4000c1e1100 */
[----:B-1----:R-:W-:Y:S02]  /*5a040*/  @!P3 IMAD.MOV.U32 R36, RZ, RZ, R40 ;  /* 0x000000ffff24b224 */ /* 0x002fe400078e0028 */
[----:B---3--:R-:W-:-:S05]  /*5a050*/  @!P3 IMAD.MOV.U32 R37, RZ, RZ, R41 ;  /* 0x000000ffff25b224 */ /* 0x008fca00078e0029 */
[----:B------:R1:W3:Y:S02]  /*5a060*/  @!P3 LDG.E.U8 R80, desc[UR20][R36.64] ;  /* 0x000000142450b981 */ /* 0x0002e4000c1e1100 */
[----:B-1----:R-:W-:Y:S02]  /*5a070*/  @!P3 IMAD.MOV.U32 R36, RZ, RZ, R8 ;  /* 0x000000ffff24b224 */ /* 0x002fe400078e0008 */
[----:B------:R-:W-:-:S05]  /*5a080*/  @!P3 IMAD.MOV.U32 R37, RZ, RZ, R42 ;  /* 0x000000ffff25b224 */ /* 0x000fca00078e002a */
[----:B------:R4:W3:Y:S04]  /*5a090*/  @!P3 LDG.E.U8 R76, desc[UR20][R36.64] ;  /* 0x00000014244cb981 */ /* 0x0008e8000c1e1100 */
[----:B------:R-:W-:Y:S04]  /*5a0a0*/  STL [R1+0x1c1c], R91 ;  /* 0x001c1c5b01007387 */ /* 0x000fe80000100800 */
[----:B------:R-:W3:Y:S04]  /*5a0b0*/  LDL R39, [R1+0x13d4] ;  /* 0x0013d40001277983 */ /* 0x000ee80000100800 */
[----:B------:R-:W3:Y:S01]  /*5a0c0*/  LDL R38, [R1+0x13d8] ;  /* 0x0013d80001267983 */ /* 0x000ee20000100800 */
[----:B----4-:R-:W-:Y:S01]  /*5a0d0*/  @!P3 IMAD.MOV.U32 R36, RZ, RZ, R9 ;  /* 0x000000ffff24b224 */ /* 0x010fe200078e0009 */
[----:B------:R-:W-:Y:S01]  /*5a0e0*/  PRMT R72, RZ, 0x7610, R72 ;  /* 0x00007610ff487816 */ /* 0x000fe20000000048 */
[----:B------:R-:W-:Y:S01]  /*5a0f0*/  @!P3 IMAD.MOV.U32 R37, RZ, RZ, R43 ;  /* 0x000000ffff25b224 */ /* 0x000fe200078e002b */
[----:B------:R-:W-:-:S04]  /*5a100*/  PRMT R68, RZ, 0x7610, R68 ;  /* 0x00007610ff447816 */ /* 0x000fc80000000044 */
[----:B------:R1:W4:Y:S04]  /*5a110*/  @!P3 LDG.E.U8 R72, desc[UR20][R36.64] ;  /* 0x000000142448b981 */ /* 0x000328000c1e1100 */
[----:B--2---:R-:W-:Y:S04]  /*5a120*/  STL [R1+0x1c20], R89 ;  /* 0x001c205901007387 */ /* 0x004fe80000100800 */
[----:B------:R-:W2:Y:S04]  /*5a130*/  LDL R7, [R1+0x13e4] ;  /* 0x0013e40001077983 */ /* 0x000ea80000100800 */
[----:B------:R-:W2:Y:S04]  /*5a140*/  LDL R6, [R1+0x13e8] ;  /* 0x0013e80001067983 */ /* 0x000ea80000100800 */
[----:B------:R-:W-:Y:S04]  /*5a150*/  STL [R1+0x1c24], R84 ;  /* 0x001c245401007387 */ /* 0x000fe80000100800 */
[----:B------:R-:W2:Y:S04]  /*5a160*/  LDL R41, [R1+0x13f4] ;  /* 0x0013f40001297983 */ /* 0x000ea80000100800 */
[----:B------:R-:W2:Y:S04]  /*5a170*/  LDL R40, [R1+0x13f8] ;  /* 0x0013f80001287983 */ /* 0x000ea80000100800 */
[----:B---3--:R-:W-:Y:S04]  /*5a180*/  STL [R1+0x1c28], R80 ;  /* 0x001c285001007387 */ /* 0x008fe80000100800 */
[----:B------:R-:W3:Y:S04]  /*5a190*/  LDL R42, [R1+0x1404] ;  /* 0x00140400012a7983 */ /* 0x000ee80000100800 */
[----:B------:R-:W3:Y:S04]  /*5a1a0*/  LDL R8, [R1+0x1408] ;  /* 0x0014080001087983 */ /* 0x000ee80000100800 */
[----:B------:R-:W-:Y:S04]  /*5a1b0*/  STL [R1+0x1c2c], R76 ;  /* 0x001c2c4c01007387 */ /* 0x000fe80000100800 */
[----:B0-----:R-:W3:Y:S04]  /*5a1c0*/  LDL R46, [R1+0x1414] ;  /* 0x00141400012e7983 */ /* 0x001ee80000100800 */
[----:B------:R-:W3:Y:S01]  /*5a1d0*/  LDL R9, [R1+0x1418] ;  /* 0x0014180001097983 */ /* 0x000ee20000100800 */
[----:B-1----:R-:W-:-:S03]  /*5a1e0*/  @!P3 IMAD.MOV.U32 R37, RZ, RZ, R39 ;  /* 0x000000ffff25b224 */ /* 0x002fc600078e0027 */
[----:B------:R-:W3:Y:S01]  /*5a1f0*/  LDL R45, [R1+0x1424] ;  /* 0x00142400012d7983 */ /* 0x000ee20000100800 */
[----:B------:R-:W-:-:S03]  /*5a200*/  @!P3 IMAD.MOV.U32 R36, RZ, RZ, R38 ;  /* 0x000000ffff24b224 */ /* 0x000fc600078e0026 */
[----:B------:R-:W3:Y:S04]  /*5a210*/  LDL R44, [R1+0x1428] ;  /* 0x00142800012c7983 */ /* 0x000ee80000100800 */
[----:B------:R2:W3:Y:S01]  /*5a220*/  @!P3 LDG.E.U8 R68, desc[UR20][R36.64] ;  /* 0x000000142444b981 */ /* 0x0004e2000c1e1100 */
[----:B------:R-:W-:Y:S02]  /*5a230*/  PRMT R64, RZ, 0x7610, R64 ;  /* 0x00007610ff407816 */ /* 0x000fe40000000040 */
[----:B------:R-:W-:Y:S02]  /*5a240*/  PRMT R60, RZ, 0x7610, R60 ;  /* 0x00007610ff3c7816 */ /* 0x000fe4000000003c */
[----:B------:R-:W-:Y:S02]  /*5a250*/  PRMT R56, RZ, 0x7610, R56 ;  /* 0x00007610ff387816 */ /* 0x000fe40000000038 */
[----:B------:R-:W-:-:S02]  /*5a260*/  PRMT R52, RZ, 0x7610, R52 ;  /* 0x00007610ff347816 */ /* 0x000fc40000000034 */
[----:B------:R-:W-:Y:S01]  /*5a270*/  PRMT R48, RZ, 0x7610, R48 ;  /* 0x00007610ff307816 */ /* 0x000fe20000000030 */
[----:B----4-:R-:W-:Y:S04]  /*5a280*/  STL [R1+0x1c30], R72 ;  /* 0x001c304801007387 */ /* 0x010fe80000100800 */
[----:B------:R-:W4:Y:S04]  /*5a290*/  LDL R39, [R1+0x1434] ;  /* 0x0014340001277983 */ /* 0x000f280000100800 */
[----:B------:R-:W4:Y:S01]  /*5a2a0*/  LDL R38, [R1+0x1438] ;  /* 0x0014380001267983 */ /* 0x000f220000100800 */
[----:B--2---:R-:W-:-:S02]  /*5a2b0*/  @!P3 IMAD.MOV.U32 R37, RZ, RZ, R7 ;  /* 0x000000ffff25b224 */ /* 0x004fc400078e0007 */
[----:B------:R-:W-:-:S05]  /*5a2c0*/  @!P3 IMAD.MOV.U32 R36, RZ, RZ, R6 ;  /* 0x000000ffff24b224 */ /* 0x000fca00078e0006 */
[----:B------:R0:W2:Y:S02]  /*5a2d0*/  @!P3 LDG.E.U8 R64, desc[UR20][R36.64] ;  /* 0x000000142440b981 */ /* 0x0000a4000c1e1100 */
[----:B0-----:R-:W-:Y:S02]  /*5a2e0*/  @!P3 IMAD.MOV.U32 R37, RZ, RZ, R41 ;  /* 0x000000ffff25b224 */ /* 0x001fe400078e0029 */
[----:B------:R-:W-:-:S05]  /*5a2f0*/  @!P3 IMAD.MOV.U32 R36, RZ, RZ, R40 ;  /* 0x000000ffff24b224 */ /* 0x000fca00078e0028 */
[----:B------:R3:W2:Y:S02]  /*5a300*/  @!P3 LDG.E.U8 R60, desc[UR20][R36.64] ;  /* 0x00000014243cb981 */ /* 0x0006a4000c1e1100 */
[----:B---3--:R-:W-:Y:S02]  /*5a310*/  @!P3 IMAD.MOV.U32 R37, RZ, RZ, R42 ;  /* 0x000000ffff25b224 */ /* 0x008fe400078e002a */
[----:B------:R-:W-:-:S05]  /*5a320*/  @!P3 IMAD.MOV.U32 R36, RZ, RZ, R8 ;  /* 0x000000ffff24b224 */ /* 0x000fca00078e0008 */
[----:B------:R0:W3:Y:S02]  /*5a330*/  @!P3 LDG.E.U8 R56, desc[UR20][R36.64] ;  /* 0x000000142438b981 */ /* 0x0000e4000c1e1100 */
[----:B0-----:R-:W-:Y:S02]  /*5a340*/  @!P3 IMAD.MOV.U32 R37, RZ, RZ, R46 ;  /* 0x000000ffff25b224 */ /* 0x001fe400078e002e */
[----:B------:R-:W-:-:S05]  /*5a350*/  @!P3 IMAD.MOV.U32 R36, RZ, RZ, R9 ;  /* 0x000000ffff24b224 */ /* 0x000fca00078e0009 */
[----:B------:R0:W3:Y:S02]  /*5a360*/  @!P3 LDG.E.U8 R52, desc[UR20][R36.64] ;  /* 0x000000142434b981 */ /* 0x0000e4000c1e1100 */
[----:B0-----:R-:W-:Y:S02]  /*5a370*/  @!P3 IMAD.MOV.U32 R36, RZ, RZ, R44 ;  /* 0x000000ffff24b224 */ /* 0x001fe400078e002c */
[----:B------:R-:W-:Y:S01]  /*5a380*/  @!P3 IMAD.MOV.U32 R37, RZ, RZ, R45 ;  /* 0x000000ffff25b224 */ /* 0x000fe200078e002d */
[----:B------:R-:W-:Y:S04]  /*5a390*/  STL [R1+0x1c34], R68 ;  /* 0x001c344401007387 */ /* 0x000fe80000100800 */
[----:B------:R-:W3:Y:S04]  /*5a3a0*/  @!P3 LDG.E.U8 R48, desc[UR20][R36.64] ;  /* 0x000000142430b981 */ /* 0x000ee8000c1e1100 */
[----:B------:R-:W3:Y:S04]  /*5a3b0*/  LDL R7, [R1+0x1444] ;  /* 0x0014440001077983 */ /* 0x000ee80000100800 */
[----:B------:R-:W3:Y:S01]  /*5a3c0*/  LDL R6, [R1+0x1448] ;  /* 0x0014480001067983 */ /* 0x000ee20000100800 */
[----:B------:R-:W-:-:S06]  /*5a3d0*/  PRMT R35, RZ, 0x7610, R35 ;  /* 0x00007610ff237816 */ /* 0x000fcc0000000023 */
[----:B----4-:R0:W4:Y:S04]  /*5a3e0*/  @!P3 LDG.E.U8 R35, desc[UR20][R38.64] ;  /* 0x000000142623b981 */ /* 0x010128000c1e1100 */
[----:B--2---:R-:W-:Y:S04]  /*5a3f0*/  STL [R1+0x1c38], R64 ;  /* 0x001c384001007387 */ /* 0x004fe80000100800 */
[----:B------:R-:W2:Y:S04]  /*5a400*/  LDL R41, [R1+0x1454] ;  /* 0x0014540001297983 */ /* 0x000ea80000100800 */
[----:B------:R-:W2:Y:S04]  /*5a410*/  LDL R40, [R1+0x1458] ;  /* 0x0014580001287983 */ /* 0x000ea80000100800 */
[----:B------:R-:W-:Y:S04]  /*5a420*/  STL [R1+0x1c3c], R60 ;  /* 0x001c3c3c01007387 */ /* 0x000fe80000100800 */
[----:B------:R-:W4:Y:S04]  /*5a430*/  LDL R43, [R1+0x1464] ;  /* 0x00146400012b7983 */ /* 0x000f280000100800 */
[----:B------:R-:W4:Y:S04]  /*5a440*/  LDL R42, [R1+0x1468] ;  /* 0x00146800012a7983 */ /* 0x000f280000100800 */
[----:B------:R-:W4:Y:S04]  /*5a450*/  LDL R8, [R1+0x1478] ;  /* 0x0014780001087983 */ /* 0x000f280000100800 */
[----:B---3--:R-:W-:Y:S04]  /*5a460*/  STL [R1+0x1c40], R56 ;  /* 0x001c403801007387 */ /* 0x008fe80000100800 */
[----:B------:R-:W3:Y:S04]  /*5a470*/  LDL R9, [R1+0x1474] ;  /* 0x0014740001097983 */ /* 0x000ee80000100800 */
[----:B------:R1:W-:Y:S04]  /*5a480*/  STL [R1+0x1c44], R52 ;  /* 0x001c443401007387 */ /* 0x0003e80000100800 */
[----:B------:R-:W3:Y:S04]  /*5a490*/  LDL R54, [R1+0x1484] ;  /* 0x0014840001367983 */ /* 0x000ee80000100800 */
[----:B-1----:R-:W3:Y:S04]  /*5a4a0*/  LDL R52, [R1+0x1488] ;  /* 0x0014880001347983 */ /* 0x002ee80000100800 */
[----:B------:R1:W-:Y:S04]  /*5a4b0*/  STL [R1+0x1c48], R48 ;  /* 0x001c483001007387 */ /* 0x0003e80000100800 */
[----:B------:R-:W3:Y:S01]  /*5a4c0*/  LDL R45, [R1+0x1494] ;  /* 0x00149400012d7983 */ /* 0x000ee20000100800 */
[----:B0-----:R-:W-:-:S03]  /*5a4d0*/  @!P3 IMAD.MOV.U32 R39, RZ, RZ, R7 ;  /* 0x000000ffff27b224 */ /* 0x001fc600078e0007 */
[----:B------:R-:W3:Y:S01]  /*5a4e0*/  LDL R44, [R1+0x1498] ;  /* 0x00149800012c7983 */ /* 0x000ee20000100800 */
[----:B------:R-:W-:-:S03]  /*5a4f0*/  @!P3 IMAD.MOV.U32 R38, RZ, RZ, R6 ;  /* 0x000000ffff26b224 */ /* 0x000fc600078e0006 */
[----:B------:R-:W3:Y:S04]  /*5a500*/  LDL R7, [R1+0x14a4] ;  /* 0x0014a40001077983 */ /* 0x000ee80000100800 */
[----:B------:R-:W3:Y:S01]  /*5a510*/  LDL R6, [R1+0x14a8] ;  /* 0x0014a80001067983 */ /* 0x000ee20000100800 */
[----:B------:R-:W-:Y:S02]  /*5a520*/  PRMT R37, RZ, 0x7610, R37 ;  /* 0x00007610ff257816 */ /* 0x000fe40000000025 */
[----:B------:R-:W-:Y:S01]  /*5a530*/  PRMT R36, RZ, 0x7610, R36 ;  /* 0x00007610ff247816 */ /* 0x000fe20000000024 */
[----:B------:R-:W3:Y:S04]  /*5a540*/  LDL R47, [R1+0x14b4] ;  /* 0x0014b400012f7983 */ /* 0x000ee80000100800 */
[----:B------:R-:W3:Y:S04]  /*5a550*/  LDL R46, [R1+0x14b8] ;  /* 0x0014b800012e7983 */ /* 0x000ee80000100800 */
[----:B------:R0:W3:Y:S04]  /*5a560*/  @!P3 LDG.E.U8 R36, desc[UR20][R38.64] ;  /* 0x000000142624b981 */ /* 0x0000e8000c1e1100 */
[----:B------:R-:W3:Y:S04]  /*5a570*/  LDL R56, [R1+0x14d4] ;  /* 0x0014d40001387983 */ /* 0x000ee80000100800 */
[----:B------:R-:W3:Y:S01]  /*5a580*/  LDL R60, [R1+0x14e4] ;  /* 0x0014e400013c7983 */ /* 0x000ee20000100800 */
[----:B0-----:R-:W-:-:S02]  /*5a590*/  PRMT R39, RZ, 0x7610, R39 ;  /* 0x00007610ff277816 */ /* 0x001fc40000000027 */
[----:B------:R-:W-:Y:S01]  /*5a5a0*/  PRMT R38, RZ, 0x7610, R38 ;  /* 0x00007610ff267816 */ /* 0x000fe20000000026 */
[----:B------:R-:W3:Y:S04]  /*5a5b0*/  LDL R58, [R1+0x14e8] ;  /* 0x0014e800013a7983 */ /* 0x000ee80000100800 */
[----:B-1----:R-:W3:Y:S01]  /*5a5c0*/  LDL R48, [R1+0x1508] ;  /* 0x0015080001307983 */ /* 0x002ee20000100800 */
[----:B------:R-:W-:-:S03]  /*5a5d0*/  PRMT R49, RZ, 0x7610, R49 ;  /* 0x00007610ff317816 */ /* 0x000fc60000000031 */
[----:B------:R-:W3:Y:S04]  /*5a5e0*/  LDL R64, [R1+0x1534] ;  /* 0x0015340001407983 */ /* 0x000ee80000100800 */
[----:B------:R-:W3:Y:S01]  /*5a5f0*/  LDL R62, [R1+0x1538] ;  /* 0x00153800013e7983 */ /* 0x000ee20000100800 */
[----:B------:R-:W-:Y:S02]  /*5a600*/  PRMT R51, RZ, 0x7610, R51 ;  /* 0x00007610ff337816 */ /* 0x000fe40000000033 */
[----:B------:R-:W-:Y:S01]  /*5a610*/  PRMT R53, RZ, 0x7610, R53 ;  /* 0x00007610ff357816 */ /* 0x000fe20000000035 */
[----:B------:R-:W3:Y:S01]  /*5a620*/  LDL R68, [R1+0x5cc] ;  /* 0x0005cc0001447983 */ /* 0x000ee20000100800 */
[----:B------:R-:W-:Y:S02]  /*5a630*/  PRMT R55, RZ, 0x7610, R55 ;  /* 0x00007610ff377816 */ /* 0x000fe40000000037 */
[----:B------:R-:W-:Y:S01]  /*5a640*/  PRMT R57, RZ, 0x7610, R57 ;  /* 0x00007610ff397816 */ /* 0x000fe20000000039 */
[----:B------:R-:W3:Y:S04]  /*5a650*/  LDL R66, [R1+0x5d0] ;  /* 0x0005d00001427983 */ /* 0x000ee80000100800 */
[----:B--2---:R4:W2:Y:S02]  /*5a660*/  @!P3 LDG.E.U8 R37, desc[UR20][R40.64] ;  /* 0x000000142825b981 */ /* 0x0048a4000c1e1100 */
[----:B----4-:R-:W-:-:S02]  /*5a670*/  @!P3 IMAD.MOV.U32 R41, RZ, RZ, R43 ;  /* 0x000000ffff29b224 */ /* 0x010fc400078e002b */
[----:B------:R-:W-:Y:S02]  /*5a680*/  @!P3 IMAD.MOV.U32 R40, RZ, RZ, R42 ;  /* 0x000000ffff28b224 */ /* 0x000fe400078e002a */
[----:B------:R-:W-:-:S03]  /*5a690*/  @!P3 IMAD.MOV.U32 R42, RZ, RZ, R8 ;  /* 0x000000ffff2ab224 */ /* 0x000fc600078e0008 */
[----:B------:R0:W4:Y:S04]  /*5a6a0*/  @!P3 LDG.E.U8 R38, desc[UR20][R40.64] ;  /* 0x000000142826b981 */ /* 0x000128000c1e1100 */
[----:B------:R-:W2:Y:S01]  /*5a6b0*/  LDL R8, [R1+0x14c8] ;  /* 0x0014c80001087983 */ /* 0x000ea20000100800 */
[----:B---3--:R-:W-:-:S03]  /*5a6c0*/  @!P3 IMAD.MOV.U32 R43, RZ, RZ, R9 ;  /* 0x000000ffff2bb224 */ /* 0x008fc600078e0009 */
[----:B------:R-:W3:Y:S04]  /*5a6d0*/  LDL R9, [R1+0x14c4] ;  /* 0x0014c40001097983 */ /* 0x000ee80000100800 */
[----:B------:R1:W4:Y:S01]  /*5a6e0*/  @!P3 LDG.E.U8 R39, desc[UR20][R42.64] ;  /* 0x000000142a27b981 */ /* 0x000322000c1e1100 */
[----:B0-----:R-:W-:Y:S01]  /*5a6f0*/  PRMT R41, RZ, 0x7610, R41 ;  /* 0x00007610ff297816 */ /* 0x001fe20000000029 */
[----:B-1----:R-:W-:Y:S02]  /*5a700*/  @!P3 IMAD.MOV.U32 R43, RZ, RZ, R54 ;  /* 0x000000ffff2bb224 */ /* 0x002fe400078e0036 */
[----:B------:R-:W4:Y:S04]  /*5a710*/  LDL R54, [R1+0x14d8] ;  /* 0x0014d80001367983 */ /* 0x000f280000100800 */
[----:B------:R0:W4:Y:S02]  /*5a720*/  @!P3 LDG.E.U8 R41, desc[UR20][R44.64] ;  /* 0x000000142c29b981 */ /* 0x000124000c1e1100 */
[----:B0-----:R-:W-:-:S02]  /*5a730*/  @!P3 IMAD.MOV.U32 R44, RZ, RZ, R6 ;  /* 0x000000ffff2cb224 */ /* 0x001fc400078e0006 */
[----:B------:R-:W-:Y:S01]  /*5a740*/  @!P3 IMAD.MOV.U32 R45, RZ, RZ, R7 ;  /* 0x000000ffff2db224 */ /* 0x000fe200078e0007 */
[----:B------:R-:W4:Y:S04]  /*5a750*/  LDL R6, [R1+0x14f8] ;  /* 0x0014f80001067983 */ /* 0x000f280000100800 */
[----:B------:R-:W4:Y:S01]  /*5a760*/  LDL R7, [R1+0x14f4] ;  /* 0x0014f40001077983 */ /* 0x000f220000100800 */
[----:B------:R-:W-:Y:S01]  /*5a770*/  PRMT R40, RZ, 0x7610, R40 ;  /* 0x00007610ff287816 */ /* 0x000fe20000000028 */
[----:B------:R-:W-:Y:S02]  /*5a780*/  @!P3 IMAD.MOV.U32 R42, RZ, RZ, R52 ;  /* 0x000000ffff2ab224 */ /* 0x000fe400078e0034 */
[----:B------:R-:W4:Y:S04]  /*5a790*/  LDL R52, [R1+0x1504] ;  /* 0x0015040001347983 */ /* 0x000f280000100800 */
[----:B------:R0:W4:Y:S02]  /*5a7a0*/  @!P3 LDG.E.U8 R40, desc[UR20][R42.64] ;  /* 0x000000142a28b981 */ /* 0x000124000c1e1100 */
[----:B0-----:R-:W-:-:S02]  /*5a7b0*/  PRMT R43, RZ, 0x7610, R43 ;  /* 0x00007610ff2b7816 */ /* 0x001fc4000000002b */
[----:B------:R-:W-:-:S04]  /*5a7c0*/  PRMT R42, RZ, 0x7610, R42 ;  /* 0x00007610ff2a7816 */ /* 0x000fc8000000002a */
[----:B------:R-:W4:Y:S04]  /*5a7d0*/  @!P3 LDG.E.U8 R43, desc[UR20][R46.64] ;  /* 0x000000142e2bb981 */ /* 0x000f28000c1e1100 */
[----:B------:R0:W4:Y:S02]  /*5a7e0*/  @!P3 LDG.E.U8 R42, desc[UR20][R44.64] ;  /* 0x000000142c2ab981 */ /* 0x000124000c1e1100 */
[----:B0-----:R-:W-:Y:S02]  /*5a7f0*/  PRMT R44, RZ, 0x7610, R44 ;  /* 0x00007610ff2c7816 */ /* 0x001fe4000000002c */
[----:B------:R-:W-:Y:S01]  /*5a800*/  PRMT R45, RZ, 0x7610, R45 ;  /* 0x00007610ff2d7816 */ /* 0x000fe2000000002d */
[----:B--2---:R-:W-:Y:S02]  /*5a810*/  @!P3 IMAD.MOV.U32 R46, RZ, RZ, R8 ;  /* 0x000000ffff2eb224 */ /* 0x004fe400078e0008 */
[----:B------:R-:W2:Y:S01]  /*5a820*/  LDL R8, [R1+0x1518] ;  /* 0x0015180001087983 */ /* 0x000ea20000100800 */
[----:B---3--:R-:W-:-:S03]  /*5a830*/  @!P3 IMAD.MOV.U32 R47, RZ, RZ, R9 ;  /* 0x000000ffff2fb224 */ /* 0x008fc600078e0009 */
[----:B------:R-:W3:Y:S04]  /*5a840*/  LDL R9, [R1+0x1514] ;  /* 0x0015140001097983 */ /* 0x000ee80000100800 */
[----:B------:R0:W3:Y:S02]  /*5a850*/  @!P3 LDG.E.U8 R44, desc[UR20][R46.64] ;  /* 0x000000142e2cb981 */ /* 0x0000e4000c1e1100 */
[----:B0-----:R-:W-:Y:S02]  /*5a860*/  @!P3 IMAD.MOV.U32 R47, RZ, RZ, R56 ;  /* 0x000000ffff2fb224 */ /* 0x001fe400078e0038 */
[----:B----4-:R-:W-:Y:S01]  /*5a870*/  @!P3 IMAD.MOV.U32 R46, RZ, RZ, R54 ;  /* 0x000000ffff2eb224 */ /* 0x010fe200078e0036 */
[----:B------:R-:W4:Y:S04]  /*5a880*/  LDL R56, [R1+0x1524] ;  /* 0x0015240001387983 */ /* 0x000f280000100800 */
[----:B------:R-:W4:Y:S04]  /*5a890*/  LDL R54, [R1+0x1528] ;  /* 0x0015280001367983 */ /* 0x000f280000100800 */
[----:B------:R0:W4:Y:S02]  /*5a8a0*/  @!P3 LDG.E.U8 R45, desc[UR20][R46.64] ;  /* 0x000000142e2db981 */ /* 0x000124000c1e1100 */
[----:B0-----:R-:W-:-:S02]  /*5a8b0*/  @!P3 IMAD.MOV.U32 R46, RZ, RZ, R58 ;  /* 0x000000ffff2eb224 */ /* 0x001fc400078e003a */
[----:B------:R-:W-:Y:S01]  /*5a8c0*/  @!P3 IMAD.MOV.U32 R47, RZ, RZ, R60 ;  /* 0x000000ffff2fb224 */ /* 0x000fe200078e003c */
[----:B------:R-:W4:Y:S04]  /*5a8d0*/  LDL R58, [R1+0x1578] ;  /* 0x00157800013a7983 */ /* 0x000f280000100800 */
[----:B------:R0:W4:Y:S04]  /*5a8e0*/  @!P3 LDG.E.U8 R49, desc[UR20][R46.64] ;  /* 0x000000142e31b981 */ /* 0x000128000c1e1100 */
[----:B------:R-:W4:Y:S01]  /*5a8f0*/  LDL R60, [R1+0x1574] ;  /* 0x00157400013c7983 */ /* 0x000f220000100800 */
[----:B0-----:R-:W-:-:S02]  /*5a900*/  @!P3 IMAD.MOV.U32 R46, RZ, RZ, R6 ;  /* 0x000000ffff2eb224 */ /* 0x001fc400078e0006 */
[----:B------:R-:W-:Y:S01]  /*5a910*/  @!P3 IMAD.MOV.U32 R47, RZ, RZ, R7 ;  /* 0x000000ffff2fb224 */ /* 0x000fe200078e0007 */
[----:B------:R-:W4:Y:S04]  /*5a920*/  LDL R6, [R1+0x1548] ;  /* 0x0015480001067983 */ /* 0x000f280000100800 */
[----:B------:R-:W4:Y:S04]  /*5a930*/  LDL R7, [R1+0x1544] ;  /* 0x0015440001077983 */ /* 0x000f280000100800 */
[----:B------:R0:W4:Y:S02]  /*5a940*/  @!P3 LDG.E.U8 R51, desc[UR20][R46.64] ;  /* 0x000000142e33b981 */ /* 0x000124000c1e1100 */
[----:B0-----:R-:W-:-:S02]  /*5a950*/  @!P3 IMAD.MOV.U32 R46, RZ, RZ, R48 ;  /* 0x000000ffff2eb224 */ /* 0x001fc400078e0030 */
[----:B------:R-:W-:Y:S01]  /*5a960*/  @!P3 IMAD.MOV.U32 R47, RZ, RZ, R52 ;  /* 0x000000ffff2fb224 */ /* 0x000fe200078e0034 */
[----:B------:R-:W4:Y:S04]  /*5a970*/  LDL R48, [R1+0x1558] ;  /* 0x0015580001307983 */ /* 0x000f280000100800 */
[----:B------:R-:W4:Y:S04]  /*5a980*/  LDL R52, [R1+0x1554] ;  /* 0x0015540001347983 */ /* 0x000f280000100800 */
[----:B------:R2:W4:Y:S01]  /*5a990*/  @!P3 LDG.E.U8 R53, desc[UR20][R46.64] ;  /* 0x000000142e35b981 */ /* 0x000522000c1e1100 */
[----:B------:R-:W-:Y:S01]  /*5a9a0*/  PRMT R59, RZ, 0x7610, R59 ;  /* 0x00007610ff3b7816 */ /* 0x000fe2000000003b */
[----:B--2---:R-:W-:-:S02]  /*5a9b0*/  @!P3 IMAD.MOV.U32 R46, RZ, RZ, R8 ;  /* 0x000000ffff2eb224 */ /* 0x004fc400078e0008 */
[----:B------:R-:W2:Y:S01]  /*5a9c0*/  LDL R8, [R1+0x1568] ;  /* 0x0015680001087983 */ /* 0x000ea20000100800 */
[----:B---3--:R-:W-:-:S03]  /*5a9d0*/  @!P3 IMAD.MOV.U32 R47, RZ, RZ, R9 ;  /* 0x000000ffff2fb224 */ /* 0x008fc600078e0009 */
[----:B------:R-:W3:Y:S04]  /*5a9e0*/  LDL R9, [R1+0x1564] ;  /* 0x0015640001097983 */ /* 0x000ee80000100800 */
[----:B------:R4:W3:Y:S02]  /*5a9f0*/  @!P3 LDG.E.U8 R55, desc[UR20][R46.64] ;  /* 0x000000142e37b981 */ /* 0x0008e4000c1e1100 */
[----:B----4-:R-:W-:Y:S02]  /*5aa00*/  @!P3 IMAD.MOV.U32 R47, RZ, RZ, R56 ;  /* 0x000000ffff2fb224 */ /* 0x010fe400078e0038 */
[----:B------:R-:W4:Y:S01]  /*5aa10*/  LDL R56, [R1+0x1584] ;  /* 0x0015840001387983 */ /* 0x000f220000100800 */
[----:B------:R-:W-:-:S03]  /*5aa20*/  @!P3 IMAD.MOV.U32 R46, RZ, RZ, R54 ;  /* 0x000000ffff2eb224 */ /* 0x000fc600078e0036 */
[----:B------:R-:W4:Y:S04]  /*5aa30*/  LDL R54, [R1+0x1588] ;  /* 0x0015880001367983 */ /* 0x000f280000100800 */
[----:B------:R0:W4:Y:S02]  /*5aa40*/  @!P3 LDG.E.U8 R57, desc[UR20][R46.64] ;  /* 0x000000142e39b981 */ /* 0x000124000c1e1100 */
[----:B0-----:R-:W-:Y:S02]  /*5aa50*/  @!P3 IMAD.MOV.U32 R46, RZ, RZ, R62 ;  /* 0x000000ffff2eb224 */ /* 0x001fe400078e003e */
[----:B------:R-:W-:Y:S01]  /*5aa60*/  @!P3 IMAD.MOV.U32 R47, RZ, RZ, R64 ;  /* 0x000000ffff2fb224 */ /* 0x000fe200078e0040 */
[----:B------:R-:W-:Y:S01]  /*5aa70*/  PRMT R61, RZ, 0x7610, R61 ;  /* 0x00007610ff3d7816 */ /* 0x000fe2000000003d */
[----:B------:R-:W4:Y:S04]  /*5aa80*/  LDL R64, [R1+0x62c] ;  /* 0x00062c0001407983 */ /* 0x000f280000100800 */
[----:B------:R0:W4:Y:S01]  /*5aa90*/  @!P3 LDG.E.U8 R59, desc[UR20][R46.64] ;  /* 0x000000142e3bb981 */ /* 0x000122000c1e1100 */
[----:B------:R-:W-:-:S02]  /*5aaa0*/  PRMT R63, RZ, 0x7610, R63 ;  /* 0x00007610ff3f7816 */ /* 0x000fc4000000003f */
[----:B------:R-:W-:Y:S01]  /*5aab0*/  PRMT R65, RZ, 0x7610, R65 ;  /* 0x00007610ff417816 */ /* 0x000fe20000000041 */
[----:B------:R-:W4:Y:S01]  /*5aac0*/  LDL R62, [R1+0x630] ;  /* 0x00063000013e7983 */ /* 0x000f220000100800 */
[----:B0-----:R-:W-:-:S03]  /*5aad0*/  @!P3 IMAD.MOV.U32 R46, RZ, RZ, R6 ;  /* 0x000000ffff2eb224 */ /* 0x001fc600078e0006 */
[----:B------:R-:W4:Y:S01]  /*5aae0*/  LDL R6, [R1+0x1598] ;  /* 0x0015980001067983 */ /* 0x000f220000100800 */
[----:B------:R-:W-:-:S03]  /*5aaf0*/  @!P3 IMAD.MOV.U32 R47, RZ, RZ, R7 ;  /* 0x000000ffff2fb224 */ /* 0x000fc600078e0007 */
[----:B------:R-:W4:Y:S04]  /*5ab00*/  LDL R7, [R1+0x1594] ;  /* 0x0015940001077983 */ /* 0x000f280000100800 */
[----:B------:R0:W4:Y:S02]  /*5ab10*/  @!P3 LDG.E.U8 R61, desc[UR20][R46.64] ;  /* 0x000000142e3db981 */ /* 0x000124000c1e1100 */
[----:B0-----:R-:W-:Y:S02]  /*5ab20*/  @!P3 IMAD.MOV.U32 R46, RZ, RZ, R48 ;  /* 0x000000ffff2eb224 */ /* 0x001fe400078e0030 */
[----:B------:R-:W4:Y:S01]  /*5ab30*/  LDL R48, [R1+0x15a8] ;  /* 0x0015a80001307983 */ /* 0x000f220000100800 */
[----:B------:R-:W-:-:S03]  /*5ab40*/  @!P3 IMAD.MOV.U32 R47, RZ, RZ, R52 ;  /* 0x000000ffff2fb224 */ /* 0x000fc600078e0034 */
[----:B------:R-:W4:Y:S04]  /*5ab50*/  LDL R52, [R1+0x15a4] ;  /* 0x0015a40001347983 */ /* 0x000f280000100800 */
[----:B------:R2:W4:Y:S01]  /*5ab60*/  @!P3 LDG.E.U8 R63, desc[UR20][R46.64] ;  /* 0x000000142e3fb981 */ /* 0x000522000c1e1100 */
[----:B------:R-:W-:Y:S02]  /*5ab70*/  PRMT R67, RZ, 0x7610, R67 ;  /* 0x00007610ff437816 */ /* 0x000fe40000000043 */
[----:B------:R-:W-:Y:S01]  /*5ab80*/  PRMT R69, RZ, 0x7610, R69 ;  /* 0x00007610ff457816 */ /* 0x000fe20000000045 */
[----:B--2---:R-:W-:Y:S02]  /*5ab90*/  @!P3 IMAD.MOV.U32 R46, RZ, RZ, R8 ;  /* 0x000000ffff2eb224 */ /* 0x004fe400078e0008 */
[----:B------:R-:W2:Y:S01]  /*5aba0*/  LDL R8, [R1+0x15b8] ;  /* 0x0015b80001087983 */ /* 0x000ea20000100800 */
[----:B---3--:R-:W-:-:S03]  /*5abb0*/  @!P3 IMAD.MOV.U32 R47, RZ, RZ, R9 ;  /* 0x000000ffff2fb224 */ /* 0x008fc600078e0009 */
[----:B------:R-:W3:Y:S04]  /*5abc0*/  LDL R9, [R1+0x15b4] ;  /* 0x0015b40001097983 */ /* 0x000ee80000100800 */
[----:B------:R0:W3:Y:S02]  /*5abd0*/  @!P3 LDG.E.U8 R65, desc[UR20][R46.64] ;  /* 0x000000142e41b981 */ /* 0x0000e4000c1e1100 */
[----:B0-----:R-:W-:Y:S02]  /*5abe0*/  @!P3 IMAD.MOV.U32 R46, RZ, RZ, R58 ;  /* 0x000000ffff2eb224 */ /* 0x001fe400078e003a */
[----:B------:R-:W-:Y:S01]  /*5abf0*/  @!P3 IMAD.MOV.U32 R47, RZ, RZ, R60 ;  /* 0x000000ffff2fb224 */ /* 0x000fe200078e003c */
[----:B------:R-:W3:Y:S04]  /*5ac00*/  LDL R58, [R1+0x11c8] ;  /* 0x0011c800013a7983 */ /* 0x000ee80000100800 */
[----:B------:R4:W3:Y:S04]  /*5ac10*/  @!P3 LDG.E.U8 R67, desc[UR20][R46.64] ;  /* 0x000000142e43b981 */ /* 0x0008e8000c1e1100 */
[----:B------:R-:W3:Y:S01]  /*5ac20*/  LDL R60, [R1+0x11c4] ;  /* 0x0011c400013c7983 */ /* 0x000ee20000100800 */
[----:B----4-:R-:W-:-:S02]  /*5ac30*/  @!P3 IMAD.MOV.U32 R46, RZ, RZ, R54 ;  /* 0x000000ffff2eb224 */ /* 0x010fc400078e0036 */
[----:B------:R-:W-:Y:S01]  /*5ac40*/  @!P3 IMAD.MOV.U32 R47, RZ, RZ, R56 ;  /* 0x000000ffff2fb224 */ /* 0x000fe200078e0038 */
[----:B------:R-:W-:Y:S01]  /*5ac50*/  PRMT R71, RZ, 0x7610, R71 ;  /* 0x00007610ff477816 */ /* 0x000fe20000000047 */
[----:B------:R-:W4:Y:S04]  /*5ac60*/  LDL R56, [R1+0x11f4] ;  /* 0x0011f40001387983 */ /* 0x000f280000100800 */
[----:B------:R0:W4:Y:S01]  /*5ac70*/  @!P3 LDG.E.U8 R69, desc[UR20][R46.64] ;  /* 0x000000142e45b981 */ /* 0x000122000c1e1100 */
[----:B------:R-:W-:Y:S02]  /*5ac80*/  PRMT R73, RZ, 0x7610, R73 ;  /* 0x00007610ff497816 */ /* 0x000fe40000000049 */
[----:B------:R-:W-:Y:S01]  /*5ac90*/  PRMT R75, RZ, 0x7610, R75 ;  /* 0x00007610ff4b7816 */ /* 0x000fe2000000004b */
[----:B------:R-:W4:Y:S01]  /*5aca0*/  LDL R54, [R1+0x11f8] ;  /* 0x0011f80001367983 */ /* 0x000f220000100800 */
[----:B0-----:R-:W-:-:S03]  /*5acb0*/  @!P3 IMAD.MOV.U32 R46, RZ, RZ, R6 ;  /* 0x000000ffff2eb224 */ /* 0x001fc600078e0006 */
[----:B------:R-:W4:Y:S01]  /*5acc0*/  LDL R6, [R1+0x11e0] ;  /* 0x0011e00001067983 */ /* 0x000f220000100800 */
[----:B------:R-:W-:-:S03]  /*5acd0*/  @!P3 IMAD.MOV.U32 R47, RZ, RZ, R7 ;  /* 0x000000ffff2fb224 */ /* 0x000fc600078e0007 */
[----:B------:R-:W4:Y:S04]  /*5ace0*/  LDL R7, [R1+0x11dc] ;  /* 0x0011dc0001077983 */ /* 0x000f280000100800 */
[----:B------:R0:W4:Y:S02]  /*5acf0*/  @!P3 LDG.E.U8 R71, desc[UR20][R46.64] ;  /* 0x000000142e47b981 */ /* 0x000124000c1e1100 */
[----:B0-----:R-:W-:Y:S01]  /*5ad00*/  @!P3 IMAD.MOV.U32 R46, RZ, RZ, R48 ;  /* 0x000000ffff2eb224 */ /* 0x001fe200078e0030 */
[----:B------:R-:W-:Y:S01]  /*5ad10*/  PRMT R77, RZ, 0x7610, R77 ;  /* 0x00007610ff4d7816 */ /* 0x000fe2000000004d */
[----:B------:R-:W4:Y:S01]  /*5ad20*/  LDL R48, [R1+0x1210] ;  /* 0x0012100001307983 */ /* 0x000f220000100800 */
[----:B------:R-:W-:Y:S01]  /*5ad30*/  @!P3 IMAD.MOV.U32 R47, RZ, RZ, R52 ;  /* 0x000000ffff2fb224 */ /* 0x000fe200078e0034 */
[----:B------:R-:W-:-:S02]  /*5ad40*/  PRMT R79, RZ, 0x7610, R79 ;  /* 0x00007610ff4f7816 */ /* 0x000fc4000000004f */
[----:B------:R-:W4:Y:S04]  /*5ad50*/  LDL R52, [R1+0x120c] ;  /* 0x00120c0001347983 */ /* 0x000f280000100800 */
[----:B------:R2:W4:Y:S01]  /*5ad60*/  @!P3 LDG.E.U8 R73, desc[UR20][R46.64] ;  /* 0x000000142e49b981 */ /* 0x000522000c1e1100 */
[----:B------:R-:W-:Y:S01]  /*5ad70*/  PRMT R81, RZ, 0x7610, R81 ;  /* 0x00007610ff517816 */ /* 0x000fe20000000051 */
[----:B--2---:R-:W-:Y:S02]  /*5ad80*/  @!P3 IMAD.MOV.U32 R46, RZ, RZ, R8 ;  /* 0x000000ffff2eb224 */ /* 0x004fe400078e0008 */
[----:B------:R-:W2:Y:S01]  /*5ad90*/  LDL R8, [R1+0x1228] ;  /* 0x0012280001087983 */ /* 0x000ea20000100800 */
[----:B---3--:R-:W-:-:S03]  /*5ada0*/  @!P3 IMAD.MOV.U32 R47, RZ, RZ, R9 ;  /* 0x000000ffff2fb224 */ /* 0x008fc600078e0009 */
[----:B------:R-:W3:Y:S04]  /*5adb0*/  LDL R9, [R1+0x1224] ;  /* 0x0012240001097983 */ /* 0x000ee80000100800 */
[----:B------:R0:W3:Y:S02]  /*5adc0*/  @!P3 LDG.E.U8 R75, desc[UR20][R46.64] ;  /* 0x000000142e4bb981 */ /* 0x0000e4000c1e1100 */
[----:B0-----:R-:W-:Y:S02]  /*5add0*/  @!P3 IMAD.MOV.U32 R46, RZ, RZ, R66 ;  /* 0x000000ffff2eb224 */ /* 0x001fe400078e0042 */
[----:B------:R-:W-:-:S05]  /*5ade0*/  @!P3 IMAD.MOV.U32 R47, RZ, RZ, R68 ;  /* 0x000000ffff2fb224 */ /* 0x000fca00078e0044 */
[----:B------:R0:W3:Y:S02]  /*5adf0*/  @!P3 LDG.E.U8 R77, desc[UR20][R46.64] ;  /* 0x000000142e4db981 */ /* 0x0000e4000c1e1100 */
[----:B0-----:R-:W-:Y:S02]  /*5ae00*/  @!P3 IMAD.MOV.U32 R46, RZ, RZ, R62 ;  /* 0x000000ffff2eb224 */ /* 0x001fe400078e003e */
[----:B------:R-:W-:-:S05]  /*5ae10*/  @!P3 IMAD.MOV.U32 R47, RZ, RZ, R64 ;  /* 0x000000ffff2fb224 */ /* 0x000fca00078e0040 */
[----:B------:R0:W3:Y:S02]  /*5ae20*/  @!P3 LDG.E.U8 R79, desc[UR20][R46.64] ;  /* 0x000000142e4fb981 */ /* 0x0000e4000c1e1100 */
[----:B0-----:R-:W-:Y:S02]  /*5ae30*/  @!P3 IMAD.MOV.U32 R46, RZ, RZ, R58 ;  /* 0x000000ffff2eb224 */ /* 0x001fe400078e003a */
[----:B------:R-:W-:-:S05]  /*5ae40*/  @!P3 IMAD.MOV.U32 R47, RZ, RZ, R60 ;  /* 0x000000ffff2fb224 */ /* 0x000fca00078e003c */
[----:B------:R4:W3:Y:S02]  /*5ae50*/  @!P3 LDG.E.U8 R81, desc[UR20][R46.64] ;  /* 0x000000142e51b981 */ /* 0x0008e4000c1e1100 */
[----:B----4-:R-:W-:Y:S02]  /*5ae60*/  @!P3 IMAD.MOV.U32 R46, RZ, RZ, R6 ;  /* 0x000000ffff2eb224 */ /* 0x010fe400078e0006 */
[----:B------:R-:W-:Y:S01]  /*5ae70*/  @!P3 IMAD.MOV.U32 R47, RZ, RZ, R7 ;  /* 0x000000ffff2fb224 */ /* 0x000fe200078e0007 */
[----:B------:R-:W4:Y:S04]  /*5ae80*/  LDL R6, [R1+0x11b8] ;  /* 0x0011b80001067983 */ /* 0x000f280000100800 */
[----:B------:R-:W4:Y:S01]  /*5ae90*/  LDL R7, [R1+0x11b4] ;  /* 0x0011b40001077983 */ /* 0x000f220000100800 */
[----:B------:R-:W-:-:S02]  /*5aea0*/  PRMT R83, RZ, 0x7610, R83 ;  /* 0x00007610ff537816 */ /* 0x000fc40000000053 */
[----:B------:R-:W-:-:S04]  /*5aeb0*/  PRMT R85, RZ, 0x7610, R85 ;  /* 0x00007610ff557816 */ /* 0x000fc80000000055 */
[----:B------:R0:W4:Y:S01]  /*5aec0*/  @!P3 LDG.E.U8 R83, desc[UR20][R46.64] ;  /* 0x000000142e53b981 */ /* 0x000122000c1e1100 */
[----:B------:R-:W-:Y:S01]  /*5aed0*/  PRMT R86, RZ, 0x7610, R86 ;  /* 0x00007610ff567816 */ /* 0x000fe20000000056 */
[----:B0-----:R-:W-:Y:S02]  /*5aee0*/  @!P3 IMAD.MOV.U32 R46, RZ, RZ, R54 ;  /* 0x000000ffff2eb224 */ /* 0x001fe400078e0036 */
[----:B------:R-:W-:-:S05]  /*5aef0*/  @!P3 IMAD.MOV.U32 R47, RZ, RZ, R56 ;  /* 0x000000ffff2fb224 */ /* 0x000fca00078e0038 */
[----:B------:R0:W4:Y:S01]  /*5af00*/  @!P3 LDG.E.U8 R85, desc[UR20][R46.64] ;  /* 0x000000142e55b981 */ /* 0x000122000c1e1100 */
[----:B------:R-:W-:Y:S01]  /*5af10*/  PRMT R87, RZ, 0x7610, R87 ;  /* 0x00007610ff577816 */ /* 0x000fe20000000057 */
[----:B0-----:R-:W-:Y:S02]  /*5af20*/  @!P3 IMAD.MOV.U32 R46, RZ, RZ, R48 ;  /* 0x000000ffff2eb224 */ /* 0x001fe400078e0030 */
[----:B------:R-:W-:Y:S01]  /*5af30*/  @!P3 IMAD.MOV.U32 R47, RZ, RZ, R52 ;  /* 0x000000ffff2fb224 */ /* 0x000fe200078e0034 */
[----:B------:R-:W-:Y:S01]  /*5af40*/  PRMT R0, RZ, 0x7610, R0 ;  /* 0x00007610ff007816 */ /* 0x000fe20000000000 */
[----:B------:R-:W4:Y:S04]  /*5af50*/  LDL.LU R52, [R1+0x1c4] ;  /* 0x0001c40001347983 */ /* 0x000f280000300800 */
[----:B------:R2:W4:Y:S04]  /*5af60*/  @!P3 LDG.E.U8 R86, desc[UR20][R46.64] ;  /* 0x000000142e56b981 */ /* 0x000528000c1e1100 */
        /* <DEDUP_REMOVED lines=13> */
[----:B--2---:R-:W-:-:S02]  /*5b040*/  @!P3 IMAD.MOV.U32 R46, RZ, RZ, R8 ;  /* 0x000000ffff2eb224 */ /* 0x004fc400078e0008 */
[----:B---3--:R-:W-:-:S05]  /*5b050*/  @!P3 IMAD.MOV.U32 R47, RZ, RZ, R9 ;  /* 0x000000ffff2fb224 */ /* 0x008fca00078e0009 */
[----:B------:R4:W2:Y:S02]  /*5b060*/  @!P3 LDG.E.U8 R87, desc[UR20][R46.64] ;  /* 0x000000142e57b981 */ /* 0x0008a4000c1e1100 */
[----:B----4-:R-:W-:Y:S01]  /*5b070*/  @!P3 IMAD.MOV.U32 R46, RZ, RZ, R6 ;  /* 0x000000ffff2eb224 */ /* 0x010fe200078e0006 */
[----:B------:R-:W0:Y:S01]  /*5b080*/  S2R R2, SR_TID.X ;  /* 0x0000000000027919 */ /* 0x000e220000002100 */
[----:B------:R-:W-:Y:S01]  /*5b090*/  @!P3 IMAD.MOV.U32 R47, RZ, RZ, R7 ;  /* 0x000000ffff2fb224 */ /* 0x000fe200078e0007 */
[----:B------:R-:W3:Y:S04]  /*5b0a0*/  LDL.LU R6, [R1+0x1d0] ;  /* 0x0001d00001067983 */ /* 0x000ee80000300800 */
[----:B------:R-:W4:Y:S04]  /*5b0b0*/  @!P3 LDG.E.U8 R0, desc[UR20][R46.64] ;  /* 0x000000142e00b981 */ /* 0x000f28000c1e1100 */
[----:B------:R-:W2:Y:S04]  /*5b0c0*/  LDL.LU R7, [R1+0x1c0] ;  /* 0x0001c00001077983 */ /* 0x000ea80000300800 */
[----:B------:R-:W2:Y:S04]  /*5b0d0*/  LDL.LU R8, [R1+0x1b4] ;  /* 0x0001b40001087983 */ /* 0x000ea80000300800 */
[----:B------:R-:W2:Y:S04]  /*5b0e0*/  LDL.LU R9, [R1+0x1a4] ;  /* 0x0001a40001097983 */ /* 0x000ea80000300800 */
[----:B------:R-:W2:Y:S04]  /*5b0f0*/  LDL.LU R54, [R1+0x198] ;  /* 0x0001980001367983 */ /* 0x000ea80000300800 */
[----:B------:R-:W2:Y:S04]  /*5b100*/  LDL.LU R58, [R1+0x184] ;  /* 0x00018400013a7983 */ /* 0x000ea80000300800 */
[----:B------:R-:W2:Y:S01]  /*5b110*/  LDL.LU R62, [R1+0x170] ;  /* 0x00017000013e7983 */ /* 0x000ea20000300800 */
[----:B0-----:R-:W-:-:S03]  /*5b120*/  LOP3.LUT R2, R2, 0x7f, RZ, 0xc0, !PT ;  /* 0x0000007f02027812 */ /* 0x001fc600078ec0ff */
[----:B------:R-:W2:Y:S04]  /*5b130*/  LDL.LU R66, [R1+0x15c] ;  /* 0x00015c0001427983 */ /* 0x000ea80000300800 */
[----:B------:R-:W2:Y:S04]  /*5b140*/  LDL.LU R70, [R1+0x14c] ;  /* 0x00014c0001467983 */ /* 0x000ea80000300800 */
[----:B------:R-:W2:Y:S04]  /*5b150*/  LDL.LU R74, [R1+0x13c] ;  /* 0x00013c00014a7983 */ /* 0x000ea80000300800 */
[----:B------:R-:W2:Y:S04]  /*5b160*/  LDL.LU R78, [R1+0x12c] ;  /* 0x00012c00014e7983 */ /* 0x000ea80000300800 */
[----:B------:R-:W2:Y:S04]  /*5b170*/  LDL.LU R82, [R1+0x11c] ;  /* 0x00011c0001527983 */ /* 0x000ea80000300800 */
[----:B------:R-:W2:Y:S04]  /*5b180*/  LDL.LU R88, [R1+0x10c] ;  /* 0x00010c0001587983 */ /* 0x000ea80000300800 */
[----:B------:R0:W-:Y:S04]  /*5b190*/  STS.U8 [R2+UR10+0x22000], R3 ;  /* 0x0220000302007988 */ /* 0x0001e8000800000a */
[----:B------:R1:W-:Y:S04]  /*5b1a0*/  STS.U8 [R2+UR10+0x23c00], R90 ;  /* 0x023c005a02007988 */ /* 0x0003e8000800000a */
[----:B----4-:R-:W-:Y:S04]  /*5b1b0*/  STL [R1+0x179c], R0 ;  /* 0x00179c0001007387 */ /* 0x010fe80000100800 */
[----:B0-----:R-:W4:Y:S04]  /*5b1c0*/  LDL.LU R3, [R1+0x1c74] ;  /* 0x001c740001037983 */ /* 0x001f280000300800 */
[----:B-1----:R-:W2:Y:S04]  /*5b1d0*/  LDL.LU R90, [R1+0xfc] ;  /* 0x0000fc00015a7983 */ /* 0x002ea80000300800 */
        /* <DEDUP_REMOVED lines=13> */
[----:B----4-:R0:W-:Y:S02]  /*5b2b0*/  STS.U8 [R2+UR10+0x23e00], R3 ;  /* 0x023e000302007988 */ /* 0x0101e4000800000a */
[----:B0-----:R-:W0:Y:S02]  /*5b2c0*/  S2R R3, SR_TID.X ;  /* 0x0000000000037919 */ /* 0x001e240000002100 */
[----:B------:R-:W4:Y:S04]  /*5b2d0*/  LDL.LU R2, [R1+0xec] ;  /* 0x0000ec0001027983 */ /* 0x000f280000300800 */
[----:B------:R-:W4:Y:S04]  /*5b2e0*/  LDL.LU R48, [R1+0x1cc] ;  /* 0x0001cc0001307983 */ /* 0x000f280000300800 */
[----:B------:R-:W4:Y:S04]  /*5b2f0*/  LDL.LU R52, [R1+0x1bc] ;  /* 0x0001bc0001347983 */ /* 0x000f280000300800 */
[----:B------:R-:W4:Y:S04]  /*5b300*/  LDL.LU R56, [R1+0x1b0] ;  /* 0x0001b00001387983 */ /* 0x000f280000300800 */
[----:B------:R-:W4:Y:S04]  /*5b310*/  LDL.LU R60, [R1+0x1a0] ;  /* 0x0001a000013c7983 */ /* 0x000f280000300800 */
[----:B------:R-:W4:Y:S04]  /*5b320*/  LDL.LU R64, [R1+0x194] ;  /* 0x0001940001407983 */ /* 0x000f280000300800 */
[----:B------:R-:W4:Y:S01]  /*5b330*/  LDL.LU R68, [R1+0x17c] ;  /* 0x00017c0001447983 */ /* 0x000f220000300800 */
[----:B0-----:R-:W-:-:S03]  /*5b340*/  LOP3.LUT R3, R3, 0x7f, RZ, 0xc0, !PT ;  /* 0x0000007f03037812 */ /* 0x001fc600078ec0ff */
[----:B------:R-:W4:Y:S01]  /*5b350*/  LDL.LU R72, [R1+0x16c] ;  /* 0x00016c0001487983 */ /* 0x000f220000300800 */
[----:B------:R-:W-:-:S03]  /*5b360*/  LOP3.LUT R3, R3, 0x10, RZ, 0x3c, !PT ;  /* 0x0000001003037812 */ /* 0x000fc600078e3cff */
[----:B------:R-:W4:Y:S04]  /*5b370*/  LDL.LU R76, [R1+0x158] ;  /* 0x00015800014c7983 */ /* 0x000f280000300800 */
[----:B------:R-:W4:Y:S04]  /*5b380*/  LDL.LU R80, [R1+0x148] ;  /* 0x0001480001507983 */ /* 0x000f280000300800 */
[----:B------:R-:W4:Y:S04]  /*5b390*/  LDL.LU R84, [R1+0x138] ;  /* 0x0001380001547983 */ /* 0x000f280000300800 */
[----:B------:R-:W4:Y:S04]  /*5b3a0*/  LDL.LU R89, [R1+0x128] ;  /* 0x0001280001597983 */ /* 0x000f280000300800 */
[----:B------:R-:W4:Y:S04]  /*5b3b0*/  LDL.LU R91, [R1+0x118] ;  /* 0x00011800015b7983 */ /* 0x000f280000300800 */
[----:B------:R-:W4:Y:S04]  /*5b3c0*/  LDL.LU R92, [R1+0x108] ;  /* 0x00010800015c7983 */ /* 0x000f280000300800 */
[----:B---3--:R0:W-:Y:S04]  /*5b3d0*/  STS.U8 [R3+UR10+0x22080], R6 ;  /* 0x0220800603007988 */ /* 0x0081e8000800000a */
[----:B------:R-:W3:Y:S04]  /*5b3e0*/  LDL.LU R93, [R1+0xf8] ;  /* 0x0000f800015d7983 */ /* 0x000ee80000300800 */
        /* <DEDUP_REMOVED lines=10> */
[----:B-1----:R-:W2:Y:S04]  /*5b490*/  LDL.LU R58, [R1+0x190] ;  /* 0x00019000013a7983 */ /* 0x002ea80000300800 */
[----:B------:R0:W-:Y:S04]  /*5b4a0*/  STS.U8 [R3+UR10+0x22c80], R62 ;  /* 0x022c803e03007988 */ /* 0x0001e8000800000a */
[----:B------:R1:W-:Y:S04]  /*5b4b0*/  STS.U8 [R3+UR10+0x22e80], R66 ;  /* 0x022e804203007988 */ /* 0x0003e8000800000a */
[----:B------:R1:W-:Y:S04]  /*5b4c0*/  STS.U8 [R3+UR10+0x23080], R70 ;  /* 0x0230804603007988 */ /* 0x0003e8000800000a */
[----:B0-----:R-:W2:Y:S04]  /*5b4d0*/  LDL.LU R62, [R1+0x178] ;  /* 0x00017800013e7983 */ /* 0x001ea80000300800 */
[----:B-1----:R-:W2:Y:S04]  /*5b4e0*/  LDL.LU R66, [R1+0x168] ;  /* 0x0001680001427983 */ /* 0x002ea80000300800 */
[----:B------:R0:W-:Y:S04]  /*5b4f0*/  STS.U8 [R3+UR10+0x23280], R74 ;  /* 0x0232804a03007988 */ /* 0x0001e8000800000a */
[----:B------:R-:W2:Y:S04]  /*5b500*/  LDL.LU R70, [R1+0x154] ;  /* 0x0001540001467983 */ /* 0x000ea80000300800 */
        /* <DEDUP_REMOVED lines=9> */
[----:B------:R0:W-:Y:S02]  /*5b5a0*/  STS.U8 [R3+UR10+0x23e80], R4 ;  /* 0x023e800403007988 */ /* 0x0001e4000800000a */
[----:B0-----:R-:W0:Y:S02]  /*5b5b0*/  S2R R4, SR_TID.X ;  /* 0x0000000000047919 */ /* 0x001e240000002100 */
[----:B0-----:R-:W-:-:S04]  /*5b5c0*/  LOP3.LUT R4, R4, 0x7f, RZ, 0xc0, !PT ;  /* 0x0000007f04047812 */ /* 0x001fc800078ec0ff */
[----:B------:R-:W-:Y:S01]  /*5b5d0*/  LOP3.LUT R4, R4, 0x20, RZ, 0x3c, !PT ;  /* 0x0000002004047812 */ /* 0x000fe200078e3cff */
[----:B----4-:R-:W-:Y:S04]  /*5b5e0*/  STS.U8 [R3+UR10+0x23c80], R2 ;  /* 0x023c800203007988 */ /* 0x010fe8000800000a */
[----:B------:R0:W-:Y:S02]  /*5b5f0*/  STS.U8 [R4+UR10+0x23f00], R5 ;  /* 0x023f000504007988 */ /* 0x0001e4000800000a */
[----:B0-----:R-:W0:Y:S02]  /*5b600*/  S2R R5, SR_TID.X ;  /* 0x0000000000057919 */ /* 0x001e240000002100 */
[----:B------:R-:W-:Y:S04]  /*5b610*/  STS.U8 [R4+UR10+0x22100], R48 ;  /* 0x0221003004007988 */ /* 0x000fe8000800000a */
[----:B------:R-:W-:Y:S04]  /*5b620*/  STS.U8 [R4+UR10+0x22300], R52 ;  /* 0x0223003404007988 */ /* 0x000fe8000800000a */
[----:B------:R-:W-:Y:S04]  /*5b630*/  STS.U8 [R4+UR10+0x22500], R56 ;  /* 0x0225003804007988 */ /* 0x000fe8000800000a */
[----:B------:R-:W-:Y:S04]  /*5b640*/  STS.U8 [R4+UR10+0x22700], R60 ;  /* 0x0227003c04007988 */ /* 0x000fe8000800000a */
[----:B------:R-:W-:Y:S04]  /*5b650*/  STS.U8 [R4+UR10+0x22900], R64 ;  /* 0x0229004004007988 */ /* 0x000fe8000800000a */
[----:B------:R-:W-:Y:S01]  /*5b660*/  STS.U8 [R4+UR10+0x22b00], R68 ;  /* 0x022b004404007988 */ /* 0x000fe2000800000a */
[----:B0-----:R-:W-:-:S04]  /*5b670*/  LOP3.LUT R5, R5, 0x7f, RZ, 0xc0, !PT ;  /* 0x0000007f05057812 */ /* 0x001fc800078ec0ff */
[----:B------:R-:W-:Y:S01]  /*5b680*/  LOP3.LUT R5, R5, 0x30, RZ, 0x3c, !PT ;  /* 0x0000003005057812 */ /* 0x000fe200078e3cff */
[----:B------:R-:W-:Y:S04]  /*5b690*/  STS.U8 [R4+UR10+0x22d00], R72 ;  /* 0x022d004804007988 */ /* 0x000fe8000800000a */
[----:B------:R-:W-:Y:S04]  /*5b6a0*/  STS.U8 [R4+UR10+0x22f00], R76 ;  /* 0x022f004c04007988 */ /* 0x000fe8000800000a */
[----:B------:R-:W-:Y:S04]  /*5b6b0*/  STS.U8 [R4+UR10+0x23100], R80 ;  /* 0x0231005004007988 */ /* 0x000fe8000800000a */
[----:B------:R-:W-:Y:S04]  /*5b6c0*/  STS.U8 [R4+UR10+0x23300], R84 ;  /* 0x0233005404007988 */ /* 0x000fe8000800000a */
[----:B------:R-:W-:Y:S04]  /*5b6d0*/  STS.U8 [R4+UR10+0x23500], R89 ;  /* 0x0235005904007988 */ /* 0x000fe8000800000a */
[----:B------:R-:W-:Y:S04]  /*5b6e0*/  STS.U8 [R4+UR10+0x23700], R91 ;  /* 0x0237005b04007988 */ /* 0x000fe8000800000a */
[----:B------:R-:W-:Y:S04]  /*5b6f0*/  STS.U8 [R4+UR10+0x23900], R92 ;  /* 0x0239005c04007988 */ /* 0x000fe8000800000a */
[----:B---3--:R-:W-:Y:S04]  /*5b700*/  STS.U8 [R4+UR10+0x23b00], R93 ;  /* 0x023b005d04007988 */ /* 0x008fe8000800000a */
[----:B--2---:R-:W-:Y:S04]  /*5b710*/  STS.U8 [R4+UR10+0x23d00], R6 ;  /* 0x023d000604007988 */ /* 0x004fe8000800000a */
[----:B------:R0:W-:Y:S04]  /*5b720*/  STS.U8 [R5+UR10+0x22780], R54 ;  /* 0x0227803605007988 */ /* 0x0001e8000800000a */
[----:B------:R1:W-:Y:S04]  /*5b730*/  STS.U8 [R5+UR10+0x22980], R58 ;  /* 0x0229803a05007988 */ /* 0x0003e8000800000a */
[----:B0-----:R-:W2:Y:S04]  /*5b740*/  LDL.LU R54, [R1+0xf4] ;  /* 0x0000f40001367983 */ /* 0x001ea80000300800 */
[----:B-1----:R-:W3:Y:S04]  /*5b750*/  LDL.LU R58, [R1+0xe4] ;  /* 0x0000e400013a7983 */ /* 0x002ee80000300800 */
[----:B------:R-:W4:Y:S04]  /*5b760*/  LDL.LU R2, [R1+0xd4] ;  /* 0x0000d40001027983 */ /* 0x000f280000300800 */
[----:B------:R0:W-:Y:S04]  /*5b770*/  STS.U8 [R5+UR10+0x22b80], R62 ;  /* 0x022b803e05007988 */ /* 0x0001e8000800000a */
[----:B------:R1:W-:Y:S04]  /*5b780*/  STS.U8 [R5+UR10+0x22d80], R66 ;  /* 0x022d804205007988 */ /* 0x0003e8000800000a */
[----:B0-----:R-:W3:Y:S04]  /*5b790*/  LDL.LU R62, [R1+0xd0] ;  /* 0x0000d000013e7983 */ /* 0x001ee80000300800 */
[----:B------:R0:W-:Y:S04]  /*5b7a0*/  STS.U8 [R5+UR10+0x22f80], R70 ;  /* 0x022f804605007988 */ /* 0x0001e8000800000a */
[----:B-1----:R-:W3:Y:S04]  /*5b7b0*/  LDL.LU R66, [R1+0xcc] ;  /* 0x0000cc0001427983 */ /* 0x002ee80000300800 */
        /* <DEDUP_REMOVED lines=10> */
[----:B-1----:R-:W3:Y:S04]  /*5b860*/  LDL.LU R90, [R1+0xb4] ;  /* 0x0000b400015a7983 */ /* 0x002ee80000300800 */
        /* <DEDUP_REMOVED lines=17> */
[----:B------:R-:W3:Y:S04]  /*5b980*/  LDL.LU R6, [R1+0x70] ;  /* 0x0000700001067983 */ /* 0x000ee80000300800 */
[----:B------:R1:W-:Y:S04]  /*5b990*/  STS.U8 [R5+UR10+0x22380], R8 ;  /* 0x0223800805007988 */ /* 0x0003e8000800000a */
[----:B0-----:R-:W3:Y:S04]  /*5b9a0*/  LDL.LU R7, [R1+0x6c] ;  /* 0x00006c0001077983 */ /* 0x001ee80000300800 */
[----:B------:R0:W-:Y:S04]  /*5b9b0*/  STS.U8 [R5+UR10+0x22580], R9 ;  /* 0x0225800905007988 */ /* 0x0001e8000800000a */
[----:B-1----:R-:W3:Y:S04]  /*5b9c0*/  LDL.LU R8, [R1+0x68] ;  /* 0x0000680001087983 */ /* 0x002ee80000300800 */
[----:B0-----:R-:W3:Y:S04]  /*5b9d0*/  LDL.LU R9, [R1+0x64] ;  /* 0x0000640001097983 */ /* 0x001ee80000300800 */
[----:B----4-:R0:W-:Y:S02]  /*5b9e0*/  STS.U8 [R5+UR10+0x23f80], R2 ;  /* 0x023f800205007988 */ /* 0x0101e4000800000a */
[----:B0-----:R-:W0:Y:S02]  /*5b9f0*/  S2R R2, SR_TID.X ;  /* 0x0000000000027919 */ /* 0x001e240000002100 */
[----:B--2---:R1:W-:Y:S04]  /*5ba00*/  STS.U8 [R5+UR10+0x23b80], R54 ;  /* 0x023b803605007988 */ /* 0x0043e8000800000a */
[----:B---3--:R2:W-:Y:S04]  /*5ba10*/  STS.U8 [R5+UR10+0x23d80], R58 ;  /* 0x023d803a05007988 */ /* 0x0085e8000800000a */
[----:B-1----:R-:W3:Y:S04]  /*5ba20*/  LDL.LU R54, [R1+0x1c70] ;  /* 0x001c700001367983 */ /* 0x002ee80000300800 */
[----:B--2---:R-:W2:Y:S01]  /*5ba30*/  LDL.LU R58, [R1+0x1c6c] ;  /* 0x001c6c00013a7983 */ /* 0x004ea20000300800 */
[----:B0-----:R-:W-:-:S05]  /*5ba40*/  LOP3.LUT R2, R2, 0x7f, RZ, 0xc0, !PT ;  /* 0x0000007f02027812 */ /* 0x001fca00078ec0ff */
[----:B------:R0:W-:Y:S04]  /*5ba50*/  STS.U8 [R2+UR10+0x10000], R62 ;  /* 0x0100003e02007988 */ /* 0x0001e8000800000a */
[----:B------:R1:W-:Y:S04]  /*5ba60*/  STS.U8 [R2+UR10+0x10400], R66 ;  /* 0x0104004202007988 */ /* 0x0003e8000800000a */
[----:B------:R4:W-:Y:S04]  /*5ba70*/  STS.U8 [R2+UR10+0x10800], R70 ;  /* 0x0108004602007988 */ /* 0x0009e8000800000a */
[----:B0-----:R-:W2:Y:S04]  /*5ba80*/  LDL.LU R62, [R1+0x1c68] ;  /* 0x001c6800013e7983 */ /* 0x001ea80000300800 */
[----:B-1----:R-:W2:Y:S04]  /*5ba90*/  LDL.LU R66, [R1+0x1c64] ;  /* 0x001c640001427983 */ /* 0x002ea80000300800 */
[----:B----4-:R-:W4:Y:S04]  /*5baa0*/  LDL.LU R70, [R1+0x1c60] ;  /* 0x001c600001467983 */ /* 0x010f280000300800 */
[----:B------:R0:W-:Y:S04]  /*5bab0*/  STS.U8 [R2+UR10+0x10c00], R74 ;  /* 0x010c004a02007988 */ /* 0x0001e8000800000a */
[----:B------:R1:W-:Y:S04]  /*5bac0*/  STS.U8 [R2+UR10+0x11000], R78 ;  /* 0x0110004e02007988 */ /* 0x0003e8000800000a */
[----:B------:R1:W-:Y:S04]  /*5bad0*/  STS.U8 [R2+UR10+0x11400], R82 ;  /* 0x0114005202007988 */ /* 0x0003e8000800000a */
[----:B0-----:R-:W4:Y:S04]  /*5bae0*/  LDL.LU R74, [R1+0x1c5c] ;  /* 0x001c5c00014a7983 */ /* 0x001f280000300800 */
[----:B-1----:R-:W4:Y:S04]  /*5baf0*/  LDL.LU R78, [R1+0x1c58] ;  /* 0x001c5800014e7983 */ /* 0x002f280000300800 */
[----:B------:R-:W4:Y:S04]  /*5bb00*/  LDL.LU R82, [R1+0x1c54] ;  /* 0x001c540001527983 */ /* 0x000f280000300800 */
[----:B------:R0:W-:Y:S04]  /*5bb10*/  STS.U8 [R2+UR10+0x11800], R88 ;  /* 0x0118005802007988 */ /* 0x0001e8000800000a */
[----:B------:R1:W-:Y:S04]  /*5bb20*/  STS.U8 [R2+UR10+0x11c00], R90 ;  /* 0x011c005a02007988 */ /* 0x0003e8000800000a */
[----:B------:R1:W-:Y:S04]  /*5bb30*/  STS.U8 [R2+UR10+0x12800], R48 ;  /* 0x0128003002007988 */ /* 0x0003e8000800000a */
[----:B0-----:R-:W4:Y:S04]  /*5bb40*/  LDL.LU R88, [R1+0x1c50] ;  /* 0x001c500001587983 */ /* 0x001f280000300800 */
[----:B-1----:R-:W4:Y:S04]  /*5bb50*/  LDL.LU R90, [R1+0x1c4c] ;  /* 0x001c4c00015a7983 */ /* 0x002f280000300800 */
[----:B------:R0:W-:Y:S04]  /*5bb60*/  STS.U8 [R2+UR10+0x12c00], R52 ;  /* 0x012c003402007988 */ /* 0x0001e8000800000a */
[----:B------:R-:W4:Y:S04]  /*5bb70*/  LDL.LU R48, [R1+0x60] ;  /* 0x0000600001307983 */ /* 0x000f280000300800 */
[----:B------:R1:W-:Y:S04]  /*5bb80*/  STS.U8 [R2+UR10+0x13000], R56 ;  /* 0x0130003802007988 */ /* 0x0003e8000800000a */
[----:B0-----:R-:W4:Y:S04]  /*5bb90*/  LDL.LU R52, [R1+0x5c] ;  /* 0x00005c0001347983 */ /* 0x001f280000300800 */
[----:B------:R0:W-:Y:S04]  /*5bba0*/  STS.U8 [R2+UR10+0x13400], R60 ;  /* 0x0134003c02007988 */ /* 0x0001e8000800000a */
[----:B-1----:R-:W4:Y:S04]  /*5bbb0*/  LDL.LU R56, [R1+0x58] ;  /* 0x0000580001387983 */ /* 0x002f280000300800 */
        /* <DEDUP_REMOVED lines=28> */
[----:B0-----:R-:W4:Y:S04]  /*5bd80*/  LDL.LU R9, [R1+0x1c] ;  /* 0x00001c0001097983 */ /* 0x001f280000300800 */
[----:B------:R0:W-:Y:S04]  /*5bd90*/  STS.U8 [R2+UR10+0x12000], R3 ;  /* 0x0120000302007988 */ /* 0x0001e8000800000a */
[----:B------:R1:W-:Y:S01]  /*5bda0*/  STS.U8 [R2+UR10+0x12400], R4 ;  /* 0x0124000402007988 */ /* 0x0003e2000800000a */
[----:B0-----:R-:W-:-:S03]  /*5bdb0*/  LOP3.LUT R3, R2, 0x10, RZ, 0x3c, !PT ;  /* 0x0000001002037812 */ /* 0x001fc600078e3cff */
[----:B------:R0:W-:Y:S04]  /*5bdc0*/  STS.U8 [R2+UR10+0x1f800], R11 ;  /* 0x01f8000b02007988 */ /* 0x0001e8000800000a */
[----:B-1----:R-:W4:Y:S04]  /*5bdd0*/  LDL.LU R4, [R1+0x18] ;  /* 0x0000180001047983 */ /* 0x002f280000300800 */
        /* <DEDUP_REMOVED lines=32> */
[----:B0-----:R-:W2:Y:S04]  /*5bfe0*/  LDL.LU R11, [R1+0x10] ;  /* 0x00001000010b7983 */ /* 0x001ea80000300800 */
[----:B------:R-:W-:Y:S04]  /*5bff0*/  STS.U8 [R2+UR10+0x17400], R88 ;  /* 0x0174005802007988 */ /* 0x000fe8000800000a */
[----:B------:R-:W-:Y:S04]  /*5c000*/  STS.U8 [R2+UR10+0x17000], R90 ;  /* 0x0170005a02007988 */ /* 0x000fe8000800000a */
[----:B------:R0:W-:Y:S04]  /*5c010*/  STS.U8 [R2+UR10+0x1fc00], R10 ;  /* 0x01fc000a02007988 */ /* 0x0001e8000800000a */
[----:B------:R1:W-:Y:S04]  /*5c020*/  STS.U8 [R3+UR10+0x10080], R48 ;  /* 0x0100803003007988 */ /* 0x0003e8000800000a */
[----:B0-----:R-:W3:Y:S04]  /*5c030*/  LDL.LU R10, [R1+0x14] ;  /* 0x00001400010a7983 */ /* 0x001ee80000300800 */
[----:B-1----:R-:W4:Y:S04]  /*5c040*/  LDL.LU R48, [R1+0x1c48] ;  /* 0x001c480001307983 */ /* 0x002f280000300800 */
        /* <DEDUP_REMOVED lines=32> */
[----:B0-----:R-:W4:Y:S04]  /*5c250*/  LDL.LU R8, [R1+0x1c08] ;  /* 0x001c080001087983 */ /* 0x001f280000300800 */
[----:B-1----:R-:W4:Y:S04]  /*5c260*/  LDL.LU R9, [R1+0x1c04] ;  /* 0x001c040001097983 */ /* 0x002f280000300800 */
[----:B--2---:R-:W-:Y:S04]  /*5c270*/  STS.U8 [R3+UR10+0x15080], R11 ;  /* 0x0150800b03007988 */ /* 0x004fe8000800000a */
[----:B---3--:R-:W-:Y:S04]  /*5c280*/  STS.U8 [R3+UR10+0x14c80], R10 ;  /* 0x014c800a03007988 */ /* 0x008fe8000800000a */
[----:B----4-:R-:W-:Y:S04]  /*5c290*/  STS.U8 [R3+UR10+0x16080], R6 ;  /* 0x0160800603007988 */ /* 0x010fe8000800000a */
[----:B------:R-:W-:Y:S04]  /*5c2a0*/  STS.U8 [R3+UR10+0x15c80], R7 ;  /* 0x015c800703007988 */ /* 0x000fe8000800000a */
[----:B------:R-:W-:Y:S04]  /*5c2b0*/  STS.U8 [R3+UR10+0x15880], R8 ;  /* 0x0158800803007988 */ /* 0x000fe8000800000a */
[----:B------:R0:W-:Y:S04]  /*5c2c0*/  STS.U8 [R3+UR10+0x15480], R9 ;  /* 0x0154800903007988 */ /* 0x0001e8000800000a */
[----:B0-----:R-:W2:Y:S04]  /*5c2d0*/  LDL.LU R9, [R1+0x1c00] ;  /* 0x001c000001097983 */ /* 0x001ea80000300800 */
[----:B------:R-:W3:Y:S04]  /*5c2e0*/  LDL.LU R8, [R1+0x1bfc] ;  /* 0x001bfc0001087983 */ /* 0x000ee80000300800 */
[----:B------:R-:W4:Y:S04]  /*5c2f0*/  LDL.LU R7, [R1+0x1bf8] ;  /* 0x001bf80001077983 */ /* 0x000f280000300800 */
[----:B------:R-:W2:Y:S04]  /*5c300*/  LDL.LU R6, [R1+0x1bf4] ;  /* 0x001bf40001067983 */ /* 0x000ea80000300800 */
[----:B------:R-:W3:Y:S04]  /*5c310*/  LDL R11, [R1+0x5d4] ;  /* 0x0005d400010b7983 */ /* 0x000ee80000100800 */
[----:B------:R-:W3:Y:S04]  /*5c320*/  LDL R10, [R1+0x5d8] ;  /* 0x0005d800010a7983 */ /* 0x000ee80000100800 */
        /* <DEDUP_REMOVED lines=50> */
[----:B--2---:R-:W-:-:S06]  /*5c650*/  PRMT R6, RZ, 0x7610, R6 ;  /* 0x00007610ff067816 */ /* 0x004fcc0000000006 */
[----:B---3--:R-:W2:Y:S04]  /*5c660*/  @!P3 LDG.E.U8 R6, desc[UR20][R10.64] ;  /* 0x000000140a06b981 */ /* 0x008ea8000c1e1100 */
[----:B--2---:R0:W-:Y:S04]  /*5c670*/  STL [R1+0x494], R6 ;  /* 0x0004940601007387 */ /* 0x0041e80000100800 */
[----:B0-----:R-:W2:Y:S04]  /*5c680*/  LDL.LU R6, [R1+0x1bf0] ;  /* 0x001bf00001067983 */ /* 0x001ea80000300800 */
[----:B------:R-:W3:Y:S04]  /*5c690*/  LDL R10, [R1+0x5dc] ;  /* 0x0005dc00010a7983 */ /* 0x000ee80000100800 */
[----:B------:R-:W3:Y:S01]  /*5c6a0*/  LDL R11, [R1+0x5e0] ;  /* 0x0005e000010b7983 */ /* 0x000ee20000100800 */
[----:B----4-:R-:W-:-:S02]  /*5c6b0*/  PRMT R7, RZ, 0x7610, R7 ;  /* 0x00007610ff077816 */ /* 0x010fc40000000007 */
[----:B---3--:R-:W-:-:S04]  /*5c6c0*/  @!P3 LOP3.LUT R11, R11, R10, RZ, 0x3c, !PT ;  /* 0x0000000a0b0bb212 */ /* 0x008fc800078e3cff */
[----:B------:R-:W-:-:S04]  /*5c6d0*/  @!P3 LOP3.LUT R10, R11, R10, RZ, 0x3c, !PT ;  /* 0x0000000a0b0ab212 */ /* 0x000fc800078e3cff */
[----:B------:R-:W-:-:S05]  /*5c6e0*/  @!P3 LOP3.LUT R11, R11, R10, RZ, 0x3c, !PT ;  /* 0x0000000a0b0bb212 */ /* 0x000fca00078e3cff */
[----:B------:R-:W3:Y:S04]  /*5c6f0*/  @!P3 LDG.E.U8 R7, desc[UR20][R10.64] ;  /* 0x000000140a07b981 */ /* 0x000ee8000c1e1100 */
[----:B---3--:R0:W-:Y:S04]  /*5c700*/  STL [R1+0x490], R7 ;  /* 0x0004900701007387 */ /* 0x0081e80000100800 */
[----:B0-----:R-:W3:Y:S04]  /*5c710*/  LDL.LU R7, [R1+0x1bec] ;  /* 0x001bec0001077983 */ /* 0x001ee80000300800 */
[----:B------:R-:W4:Y:S04]  /*5c720*/  LDL R10, [R1+0x5e4] ;  /* 0x0005e400010a7983 */ /* 0x000f280000100800 */
[----:B------:R-:W4:Y:S01]  /*5c730*/  LDL R11, [R1+0x5e8] ;  /* 0x0005e800010b7983 */ /* 0x000f220000100800 */
[----:B--2---:R-:W-:-:S02]  /*5c740*/  PRMT R6, RZ, 0x7610, R6 ;  /* 0x00007610ff067816 */ /* 0x004fc40000000006 */
[----:B----4-:R-:W-:-:S04]  /*5c750*/  @!P3 LOP3.LUT R11, R11, R10, RZ, 0x3c, !PT ;  /* 0x0000000a0b0bb212 */ /* 0x010fc800078e3cff */
[----:B------:R-:W-:-:S04]  /*5c760*/  @!P3 LOP3.LUT R10, R11, R10, RZ, 0x3c, !PT ;  /* 0x0000000a0b0ab212 */ /* 0x000fc800078e3cff */
[----:B------:R-:W-:-:S05]  /*5c770*/  @!P3 LOP3.LUT R11, R11, R10, RZ, 0x3c, !PT ;  /* 0x0000000a0b0bb212 */ /* 0x000fca00078e3cff */
[----:B------:R-:W2:Y:S04]  /*5c780*/  @!P3 LDG.E.U8 R6, desc[UR20][R10.64] ;  /* 0x000000140a06b981 */ /* 0x000ea8000c1e1100 */
[----:B--2---:R0:W-:Y:S04]  /*5c790*/  STL [R1+0x48c], R6 ;  /* 0x00048c0601007387 */ /* 0x0041e80000100800 */
[----:B0-----:R-:W2:Y:S04]  /*5c7a0*/  LDL.LU R6, [R1+0x1be8] ;  /* 0x001be80001067983 */ /* 0x001ea80000300800 */
[----:B------:R-:W4:Y:S04]  /*5c7b0*/  LDL R10, [R1+0x60c] ;  /* 0x00060c00010a7983 */ /* 0x000f280000100800 */
[----:B------:R-:W4:Y:S01]  /*5c7c0*/  LDL R11, [R1+0x610] ;  /* 0x00061000010b7983 */ /* 0x000f220000100800 */
[----:B---3--:R-:W-:-:S02]  /*5c7d0*/  PRMT R7, RZ, 0x7610, R7 ;  /* 0x00007610ff077816 */ /* 0x008fc40000000007 */
[----:B----4-:R-:W-:-:S04]  /*5c7e0*/  @!P3 LOP3.LUT R11, R11, R10, RZ, 0x3c, !PT ;  /* 0x0000000a0b0bb212 */ /* 0x010fc800078e3cff */
        /* <DEDUP_REMOVED lines=2111> */
[----:B--2---:R-:W-:Y:S02]  /*64be0*/  PRMT R6, RZ, 0x7610, R6 ;  /* 0x00007610ff067816 */ /* 0x004fe40000000006 */
[----:B0-----:R-:W-:-:S04]  /*64bf0*/  @!P3 LOP3.LUT R11, R11, R10, RZ, 0x3c, !PT ;  /* 0x0000000a0b0bb212 */ /* 0x001fc800078e3cff */
[----:B------:R-:W-:-:S04]  /*64c00*/  @!P3 LOP3.LUT R10, R11, R10, RZ, 0x3c, !PT ;  /* 0x0000000a0b0ab212 */ /* 0x000fc800078e3cff */
[----:B------:R-:W-:-:S05]  /*64c10*/  @!P3 LOP3.LUT R11, R11, R10, RZ, 0x3c, !PT ;  /* 0x0000000a0b0bb212 */ /* 0x000fca00078e3cff */
[----:B------:R-:W2:Y:S04]  /*64c20*/  @!P3 LDG.E.U8 R6, desc[UR20][R10.64] ;  /* 0x000000140a06b981 */ /* 0x000ea8000c1e1100 */
[----:B----4-:R0:W-:Y:S04]  /*64c30*/  STL [R1+0xe0], R45 ;  /* 0x0000e02d01007387 */ /* 0x0101e80000100800 */
[----:B0-----:R-:W4:Y:S04]  /*64c40*/  LDL R45, [R1+0xdb0] ;  /* 0x000db000012d7983 */ /* 0x001f280000100800 */
[----:B--2---:R0:W-:Y:S04]  /*64c50*/  STL [R1+0xdc], R6 ;  /* 0x0000dc0601007387 */ /* 0x0041e80000100800 */
[----:B0-----:R-:W2:Y:S04]  /*64c60*/  LDL.LU R6, [R1+0x183c] ;  /* 0x00183c0001067983 */ /* 0x001ea80000300800 */
[----:B------:R-:W2:Y:S04]  /*64c70*/  LDL R10, [R1+0xd8c] ;  /* 0x000d8c00010a7983 */ /* 0x000ea80000100800 */
[----:B------:R-:W2:Y:S01]  /*64c80*/  LDL R11, [R1+0xd90] ;  /* 0x000d9000010b7983 */ /* 0x000ea20000100800 */
[----:B---3--:R-:W-:-:S02]  /*64c90*/  PRMT R7, RZ, 0x7610, R7 ;  /* 0x00007610ff077816 */ /* 0x008fc40000000007 */
[----:B--2---:R-:W-:-:S04]  /*64ca0*/  @!P3 LOP3.LUT R11, R11, R10, RZ, 0x3c, !PT ;  /* 0x0000000a0b0bb212 */ /* 0x004fc800078e3cff */
[----:B------:R-:W-:-:S04]  /*64cb0*/  @!P3 LOP3.LUT R10, R11, R10, RZ, 0x3c, !PT ;  /* 0x0000000a0b0ab212 */ /* 0x000fc800078e3cff */
[----:B------:R-:W-:-:S05]  /*64cc0*/  @!P3 LOP3.LUT R11, R11, R10, RZ, 0x3c, !PT ;  /* 0x0000000a0b0bb212 */ /* 0x000fca00078e3cff */
[----:B------:R-:W2:Y:S04]  /*64cd0*/  @!P3 LDG.E.U8 R7, desc[UR20][R10.64] ;  /* 0x000000140a07b981 */ /* 0x000ea8000c1e1100 */
[----:B--2---:R0:W-:Y:S04]  /*64ce0*/  STL [R1+0xd8], R7 ;  /* 0x0000d80701007387 */ /* 0x0041e80000100800 */
[----:B0-----:R-:W2:Y:S04]  /*64cf0*/  LDL.LU R7, [R1+0x1838] ;  /* 0x0018380001077983 */ /* 0x001ea80000300800 */
[----:B------:R-:W3:Y:S04]  /*64d00*/  LDL R10, [R1+0xd94] ;  /* 0x000d9400010a7983 */ /* 0x000ee80000100800 */
[----:B------:R-:W3:Y:S01]  /*64d10*/  LDL R11, [R1+0xd98] ;  /* 0x000d9800010b7983 */ /* 0x000ee20000100800 */
[----:B------:R-:W-:-:S02]  /*64d20*/  PRMT R6, RZ, 0x7610, R6 ;  /* 0x00007610ff067816 */ /* 0x000fc40000000006 */
[----:B---3--:R-:W-:-:S04]  /*64d30*/  @!P3 LOP3.LUT R11, R11, R10, RZ, 0x3c, !PT ;  /* 0x0000000a0b0bb212 */ /* 0x008fc800078e3cff */
[----:B------:R-:W-:-:S04]  /*64d40*/  @!P3 LOP3.LUT R10, R11, R10, RZ, 0x3c, !PT ;  /* 0x0000000a0b0ab212 */ /* 0x000fc800078e3cff */
[----:B------:R-:W-:-:S05]  /*64d50*/  @!P3 LOP3.LUT R11, R11, R10, RZ, 0x3c, !PT ;  /* 0x0000000a0b0bb212 */ /* 0x000fca00078e3cff */
[----:B------:R-:W3:Y:S04]  /*64d60*/  @!P3 LDG.E.U8 R6, desc[UR20][R10.64] ;  /* 0x000000140a06b981 */ /* 0x000ee8000c1e1100 */
[----:B---3--:R0:W-:Y:S04]  /*64d70*/  STL [R1+0xd4], R6 ;  /* 0x0000d40601007387 */ /* 0x0081e80000100800 */
[----:B0-----:R-:W3:Y:S04]  /*64d80*/  LDL.LU R6, [R1+0x1834] ;  /* 0x0018340001067983 */ /* 0x001ee80000300800 */
[----:B------:R-:W3:Y:S04]  /*64d90*/  LDL R10, [R1+0xd9c] ;  /* 0x000d9c00010a7983 */ /* 0x000ee80000100800 */
[----:B------:R-:W3:Y:S01]  /*64da0*/  LDL R11, [R1+0xda0] ;  /* 0x000da000010b7983 */ /* 0x000ee20000100800 */
[----:B--2---:R-:W-:-:S02]  /*64db0*/  PRMT R7, RZ, 0x7610, R7 ;  /* 0x00007610ff077816 */ /* 0x004fc40000000007 */
[----:B---3--:R-:W-:-:S04]  /*64dc0*/  @!P3 LOP3.LUT R11, R11, R10, RZ, 0x3c, !PT ;  /* 0x0000000a0b0bb212 */ /* 0x008fc800078e3cff */
        /* <DEDUP_REMOVED lines=11> */
[----:B------:R-:W3:Y:S01]  /*64e80*/  @!P3 LDG.E.U8 R6, desc[UR20][R10.64] ;  /* 0x000000140a06b981 */ /* 0x000ee2000c1e1100 */
[----:B--2---:R-:W-:-:S03]  /*64e90*/  PRMT R7, RZ, 0x7610, R7 ;  /* 0x00007610ff077816 */ /* 0x004fc60000000007 */
[----:B---3--:R0:W-:Y:S04]  /*64ea0*/  STL [R1+0xcc], R6 ;  /* 0x0000cc0601007387 */ /* 0x0081e80000100800 */
[----:B0-----:R-:W2:Y:S04]  /*64eb0*/  LDL.LU R6, [R1+0x182c] ;  /* 0x00182c0001067983 */ /* 0x001ea80000300800 */
[----:B------:R-:W3:Y:S01]  /*64ec0*/  LDL R11, [R1+0xdac] ;  /* 0x000dac00010b7983 */ /* 0x000ee20000100800 */
[----:B----4-:R-:W-:-:S03]  /*64ed0*/  @!P3 IMAD.MOV.U32 R10, RZ, RZ, R45 ;  /* 0x000000ffff0ab224 */ /* 0x010fc600078e002d */
[----:B------:R-:W4:Y:S04]  /*64ee0*/  LDL R45, [R1+0xdd8] ;  /* 0x000dd800012d7983 */ /* 0x000f280000100800 */
[----:B---3--:R-:W3:Y:S04]  /*64ef0*/  @!P3 LDG.E.U8 R7, desc[UR20][R10.64] ;  /* 0x000000140a07b981 */ /* 0x008ee8000c1e1100 */
        /* <DEDUP_REMOVED lines=23> */
[----:B------:R-:W-:Y:S01]  /*65070*/  @!P3 LOP3.LUT R11, R11, R10, RZ, 0x3c, !PT ;  /* 0x0000000a0b0bb212 */ /* 0x000fe200078e3cff */
[----:B--2---:R0:W-:Y:S04]  /*65080*/  STL [R1+0xc0], R47 ;  /* 0x0000c02f01007387 */ /* 0x0041e80000100800 */
[----:B------:R1:W2:Y:S01]  /*65090*/  @!P3 LDG.E.U8 R46, desc[UR20][R10.64] ;  /* 0x000000140a2eb981 */ /* 0x0002a2000c1e1100 */
[----:B------:R-:W-:-:S03]  /*650a0*/  PRMT R9, RZ, 0x7610, R9 ;  /* 0x00007610ff097816 */ /* 0x000fc60000000009 */
        /* <DEDUP_REMOVED lines=11> */
[----:B------:R-:W2:Y:S01]  /*65160*/  LDL R11, [R1+0xdd4] ;  /* 0x000dd400010b7983 */ /* 0x000ea20000100800 */
[----:B------:R-:W-:Y:S01]  /*65170*/  PRMT R4, RZ, 0x7610, R4 ;  /* 0x00007610ff047816 */ /* 0x000fe20000000004 */
[----:B----4-:R-:W-:-:S02]  /*65180*/  @!P3 IMAD.MOV.U32 R10, RZ, RZ, R45 ;  /* 0x000000ffff0ab224 */ /* 0x010fc400078e002d */
[----:B------:R-:W4:Y:S04]  /*65190*/  LDL R45, [R1+0xdf8] ;  /* 0x000df800012d7983 */ /* 0x000f280000100800 */
[----:B--2---:R-:W2:Y:S04]  /*651a0*/  @!P3 LDG.E.U8 R4, desc[UR20][R10.64] ;  /* 0x000000140a04b981 */ /* 0x004ea8000c1e1100 */
[----:B--2---:R-:W-:Y:S04]  /*651b0*/  STL [R1+0xb4], R4 ;  /* 0x0000b40401007387 */ /* 0x004fe80000100800 */
        /* <DEDUP_REMOVED lines=9> */
[----:B0-----:R-:W-:Y:S02]  /*65250*/  @!P3 IMAD.MOV.U32 R10, RZ, RZ, R47 ;  /* 0x000000ffff0ab224 */ /* 0x001fe400078e002f */
[----:B--2---:R0:W-:Y:S01]  /*65260*/  STL [R1+0xb0], R44 ;  /* 0x0000b02c01007387 */ /* 0x0041e20000100800 */
[----:B------:R-:W-:-:S03]  /*65270*/  PRMT R42, RZ, 0x7610, R42 ;  /* 0x00007610ff2a7816 */ /* 0x000fc6000000002a */
[----:B------:R-:W2:Y:S04]  /*65280*/  LDL R47, [R1+0xe04] ;  /* 0x000e0400012f7983 */ /* 0x000ea80000100800 */
[----:B---3--:R1:W3:Y:S04]  /*65290*/  @!P3 LDG.E.U8 R43, desc[UR20][R10.64] ;  /* 0x000000140a2bb981 */ /* 0x0082e8000c1e1100 */
[----:B0-----:R-:W2:Y:S04]  /*652a0*/  LDL R44, [R1+0xe00] ;  /* 0x000e0000012c7983 */ /* 0x001ea80000100800 */
[----:B------:R-:W2:Y:S01]  /*652b0*/  LDL R11, [R1+0xdec] ;  /* 0x000dec00010b7983 */ /* 0x000ea20000100800 */
[----:B-1----:R-:W-:-:S03]  /*652c0*/  @!P3 IMAD.MOV.U32 R10, RZ, RZ, R46 ;  /* 0x000000ffff0ab224 */ /* 0x002fc600078e002e */
[----:B---3--:R0:W-:Y:S01]  /*652d0*/  STL [R1+0xac], R43 ;  /* 0x0000ac2b01007387 */ /* 0x0081e20000100800 */
[----:B------:R-:W-:-:S03]  /*652e0*/  PRMT R19, RZ, 0x7610, R19 ;  /* 0x00007610ff137816 */ /* 0x000fc60000000013 */
[----:B------:R-:W3:Y:S04]  /*652f0*/  LDL R46, [R1+0xe0c] ;  /* 0x000e0c00012e7983 */ /* 0x000ee80000100800 */
[----:B--2---:R4:W2:Y:S04]  /*65300*/  @!P3 LDG.E.U8 R42, desc[UR20][R10.64] ;  /* 0x000000140a2ab981 */ /* 0x0048a8000c1e1100 */
[----:B0-----:R-:W3:Y:S04]  /*65310*/  LDL R43, [R1+0xe08] ;  /* 0x000e0800012b7983 */ /* 0x001ee80000100800 */
[----:B------:R-:W3:Y:S01]  /*65320*/  LDL R11, [R1+0xdf4] ;  /* 0x000df400010b7983 */ /* 0x000ee20000100800 */
[----:B----4-:R-:W-:-:S03]  /*65330*/  @!P3 IMAD.MOV.U32 R10, RZ, RZ, R45 ;  /* 0x000000ffff0ab224 */ /* 0x010fc600078e002d */
[----:B--2---:R0:W-:Y:S01]  /*65340*/  STL [R1+0xa8], R42 ;  /* 0x0000a82a01007387 */ /* 0x0041e20000100800 */
[----:B------:R-:W-:Y:S02]  /*65350*/  PRMT R15, RZ, 0x7610, R15 ;  /* 0x00007610ff0f7816 */ /* 0x000fe4000000000f */
[----:B------:R-:W-:Y:S02]  /*65360*/  PRMT R18, RZ, 0x7610, R18 ;  /* 0x00007610ff127816 */ /* 0x000fe40000000012 */
[----:B------:R-:W-:Y:S01]  /*65370*/  PRMT R12, RZ, 0x7610, R12 ;  /* 0x00007610ff0c7816 */ /* 0x000fe2000000000c */
[----:B------:R-:W2:Y:S04]  /*65380*/  LDL R45, [R1+0xe14] ;  /* 0x000e1400012d7983 */ /* 0x000ea80000100800 */
[----:B---3--:R1:W3:Y:S04]  /*65390*/  @!P3 LDG.E.U8 R19, desc[UR20][R10.64] ;  /* 0x000000140a13b981 */ /* 0x0082e8000c1e1100 */
[----:B0-----:R-:W4:Y:S04]  /*653a0*/  LDL R42, [R1+0xe10] ;  /* 0x000e1000012a7983 */ /* 0x001f280000100800 */
[----:B------:R-:W2:Y:S01]  /*653b0*/  LDL R11, [R1+0xdfc] ;  /* 0x000dfc00010b7983 */ /* 0x000ea20000100800 */
[----:B-1----:R-:W-:-:S05]  /*653c0*/  @!P3 IMAD.MOV.U32 R10, RZ, RZ, R44 ;  /* 0x000000ffff0ab224 */ /* 0x002fca00078e002c */
[----:B--2---:R0:W2:Y:S02]  /*653d0*/  @!P3 LDG.E.U8 R15, desc[UR20][R10.64] ;  /* 0x000000140a0fb981 */ /* 0x0040a4000c1e1100 */
[----:B0-----:R-:W-:Y:S02]  /*653e0*/  @!P3 IMAD.MOV.U32 R10, RZ, RZ, R43 ;  /* 0x000000ffff0ab224 */ /* 0x001fe400078e002b */
[----:B------:R-:W-:-:S05]  /*653f0*/  @!P3 IMAD.MOV.U32 R11, RZ, RZ, R47 ;  /* 0x000000ffff0bb224 */ /* 0x000fca00078e002f */
[----:B------:R4:W2:Y:S02]  /*65400*/  @!P3 LDG.E.U8 R18, desc[UR20][R10.64] ;  /* 0x000000140a12b981 */ /* 0x0008a4000c1e1100 */
[----:B----4-:R-:W-:Y:S02]  /*65410*/  @!P3 IMAD.MOV.U32 R10, RZ, RZ, R42 ;  /* 0x000000ffff0ab224 */ /* 0x010fe400078e002a */
[----:B------:R-:W-:-:S05]  /*65420*/  @!P3 IMAD.MOV.U32 R11, RZ, RZ, R46 ;  /* 0x000000ffff0bb224 */ /* 0x000fca00078e002e */
[----:B------:R-:W4:Y:S04]  /*65430*/  @!P3 LDG.E.U8 R12, desc[UR20][R10.64] ;  /* 0x000000140a0cb981 */ /* 0x000f28000c1e1100 */
[----:B---3--:R0:W-:Y:S04]  /*65440*/  STL [R1+0xa4], R19 ;  /* 0x0000a41301007387 */ /* 0x0081e80000100800 */
[----:B------:R-:W3:Y:S04]  /*65450*/  LDL R44, [R1+0xe1c] ;  /* 0x000e1c00012c7983 */ /* 0x000ee80000100800 */
[----:B0-----:R-:W3:Y:S04]  /*65460*/  LDL R19, [R1+0xe18] ;  /* 0x000e180001137983 */ /* 0x001ee80000100800 */
[----:B--2---:R0:W-:Y:S04]  /*65470*/  STL [R1+0xa0], R15 ;  /* 0x0000a00f01007387 */ /* 0x0041e80000100800 */
[----:B------:R-:W2:Y:S04]  /*65480*/  LDL R43, [R1+0xe24] ;  /* 0x000e2400012b7983 */ /* 0x000ea80000100800 */
[----:B0-----:R-:W2:Y:S04]  /*65490*/  LDL R15, [R1+0xe20] ;  /* 0x000e2000010f7983 */ /* 0x001ea80000100800 */
[----:B------:R0:W-:Y:S04]  /*654a0*/  STL [R1+0x9c], R18 ;  /* 0x00009c1201007387 */ /* 0x0001e80000100800 */
[----:B------:R-:W2:Y:S04]  /*654b0*/  LDL R42, [R1+0xe2c] ;  /* 0x000e2c00012a7983 */ /* 0x000ea80000100800 */
[----:B0-----:R-:W2:Y:S01]  /*654c0*/  LDL R18, [R1+0xe28] ;  /* 0x000e280001127983 */ /* 0x001ea20000100800 */
[----:B------:R-:W-:-:S03]  /*654d0*/  PRMT R16, RZ, 0x7610, R16 ;  /* 0x00007610ff107816 */ /* 0x000fc60000000010 */
[----:B----4-:R0:W-:Y:S01]  /*654e0*/  STL [R1+0x98], R12 ;  /* 0x0000980c01007387 */ /* 0x0101e20000100800 */
[----:B------:R-:W-:-:S03]  /*654f0*/  @!P3 IMAD.MOV.U32 R11, RZ, RZ, R45 ;  /* 0x000000ffff0bb224 */ /* 0x000fc600078e002d */
[----:B0-----:R-:W4:Y:S01]  /*65500*/  LDL R12, [R1+0xe30] ;  /* 0x000e3000010c7983 */ /* 0x001f220000100800 */
[----:B---3--:R-:W-:Y:S01]  /*65510*/  @!P3 IMAD.MOV.U32 R10, RZ, RZ, R19 ;  /* 0x000000ffff0ab224 */ /* 0x008fe200078e0013 */
[----:B------:R-:W-:Y:S02]  /*65520*/  PRMT R14, RZ, 0x7610, R14 ;  /* 0x00007610ff0e7816 */ /* 0x000fe4000000000e */
[----:B------:R-:W-:Y:S02]  /*65530*/  PRMT R13, RZ, 0x7610, R13 ;  /* 0x00007610ff0d7816 */ /* 0x000fe4000000000d */
[----:B------:R-:W-:Y:S01]  /*65540*/  PRMT R20, RZ, 0x7610, R20 ;  /* 0x00007610ff147816 */ /* 0x000fe20000000014 */
[----:B------:R-:W3:Y:S04]  /*65550*/  LDL R19, [R1+0xe34] ;  /* 0x000e340001137983 */ /* 0x000ee80000100800 */
[----:B------:R0:W3:Y:S02]  /*65560*/  @!P3 LDG.E.U8 R16, desc[UR20][R10.64] ;  /* 0x000000140a10b981 */ /* 0x0000e4000c1e1100 */
[----:B0-----:R-:W-:-:S02]  /*65570*/  @!P3 IMAD.MOV.U32 R11, RZ, RZ, R44 ;  /* 0x000000ffff0bb224 */ /* 0x001fc400078e002c */
[----:B--2---:R-:W-:-:S05]  /*65580*/  @!P3 IMAD.MOV.U32 R10, RZ, RZ, R15 ;  /* 0x000000ffff0ab224 */ /* 0x004fca00078e000f */
[----:B------:R0:W2:Y:S02]  /*65590*/  @!P3 LDG.E.U8 R14, desc[UR20][R10.64] ;  /* 0x000000140a0eb981 */ /* 0x0000a4000c1e1100 */
[----:B0-----:R-:W-:Y:S02]  /*655a0*/  @!P3 IMAD.MOV.U32 R11, RZ, RZ, R43 ;  /* 0x000000ffff0bb224 */ /* 0x001fe400078e002b */
[----:B------:R-:W-:-:S05]  /*655b0*/  @!P3 IMAD.MOV.U32 R10, RZ, RZ, R18 ;  /* 0x000000ffff0ab224 */ /* 0x000fca00078e0012 */
[----:B------:R0:W2:Y:S02]  /*655c0*/  @!P3 LDG.E.U8 R13, desc[UR20][R10.64] ;  /* 0x000000140a0db981 */ /* 0x0000a4000c1e1100 */
[----:B0-----:R-:W-:Y:S02]  /*655d0*/  @!P3 IMAD.MOV.U32 R11, RZ, RZ, R42 ;  /* 0x000000ffff0bb224 */ /* 0x001fe400078e002a */
[----:B----4-:R-:W-:-:S05]  /*655e0*/  @!P3 IMAD.MOV.U32 R10, RZ, RZ, R12 ;  /* 0x000000ffff0ab224 */ /* 0x010fca00078e000c */
        /* <DEDUP_REMOVED lines=13> */
[----:B------:R-:W4:Y:S04]  /*656c0*/  LDL R19, [R1+0xe4c] ;  /* 0x000e4c0001137983 */ /* 0x000f280000100800 */
[----:B0-----:R-:W4:Y:S01]  /*656d0*/  LDL R20, [R1+0xe44] ;  /* 0x000e440001147983 */ /* 0x001f220000100800 */
[----:B---3--:R-:W-:-:S03]  /*656e0*/  @!P3 IMAD.MOV.U32 R10, RZ, RZ, R16 ;  /* 0x000000ffff0ab224 */ /* 0x008fc600078e0010 */
[----:B------:R-:W3:Y:S01]  /*656f0*/  LDL R16, [R1+0xe50] ;  /* 0x000e500001107983 */ /* 0x000ee20000100800 */
[----:B------:R-:W-:-:S03]  /*65700*/  PRMT R40, RZ, 0x7610, R40 ;  /* 0x00007610ff287816 */ /* 0x000fc60000000028 */
[----:B------:R0:W3:Y:S02]  /*65710*/  @!P3 LDG.E.U8 R41, desc[UR20][R10.64] ;  /* 0x000000140a29b981 */ /* 0x0000e4000c1e1100 */
[----:B0-----:R-:W-:Y:S02]  /*65720*/  @!P3 IMAD.MOV.U32 R11, RZ, RZ, R15 ;  /* 0x000000ffff0bb224 */ /* 0x001fe400078e000f */
[----:B------:R-:W3:Y:S01]  /*65730*/  LDL R15, [R1+0xe54] ;  /* 0x000e5400010f7983 */ /* 0x000ee20000100800 */
[----:B--2---:R-:W-:-:S03]  /*65740*/  @!P3 IMAD.MOV.U32 R10, RZ, RZ, R14 ;  /* 0x000000ffff0ab224 */ /* 0x004fc600078e000e */
[----:B------:R-:W2:Y:S04]  /*65750*/  LDL R14, [R1+0xe58] ;  /* 0x000e5800010e7983 */ /* 0x000ea80000100800 */
[----:B------:R0:W2:Y:S02]  /*65760*/  @!P3 LDG.E.U8 R40, desc[UR20][R10.64] ;  /* 0x000000140a28b981 */ /* 0x0000a4000c1e1100 */
[----:B0-----:R-:W-:Y:S02]  /*65770*/  @!P3 IMAD.MOV.U32 R11, RZ, RZ, R18 ;  /* 0x000000ffff0bb224 */ /* 0x001fe400078e0012 */
[----:B------:R-:W2:Y:S01]  /*65780*/  LDL R18, [R1+0xe5c] ;  /* 0x000e5c0001127983 */ /* 0x000ea20000100800 */
[----:B------:R-:W-:-:S03]  /*65790*/  @!P3 IMAD.MOV.U32 R10, RZ, RZ, R13 ;  /* 0x000000ffff0ab224 */ /* 0x000fc600078e000d */
[----:B------:R-:W2:Y:S01]  /*657a0*/  LDL R13, [R1+0xe60] ;  /* 0x000e6000010d7983 */ /* 0x000ea20000100800 */
[----:B------:R-:W-:Y:S02]  /*657b0*/  PRMT R39, RZ, 0x7610, R39 ;  /* 0x00007610ff277816 */ /* 0x000fe40000000027 */
[----:B------:R-:W-:-:S04]  /*657c0*/  PRMT R38, RZ, 0x7610, R38 ;  /* 0x00007610ff267816 */ /* 0x000fc80000000026 */
[----:B------:R0:W2:Y:S01]  /*657d0*/  @!P3 LDG.E.U8 R39, desc[UR20][R10.64] ;  /* 0x000000140a27b981 */ /* 0x0000a2000c1e1100 */
[----:B------:R-:W-:Y:S01]  /*657e0*/  PRMT R37, RZ, 0x7610, R37 ;  /* 0x00007610ff257816 */ /* 0x000fe20000000025 */
[----:B0-----:R-:W-:Y:S02]  /*657f0*/  @!P3 IMAD.MOV.U32 R10, RZ, RZ, R12 ;  /* 0x000000ffff0ab224 */ /* 0x001fe400078e000c */
[----:B----4-:R-:W-:Y:S01]  /*65800*/  @!P3 IMAD.MOV.U32 R11, RZ, RZ, R20 ;  /* 0x000000ffff0bb224 */ /* 0x010fe200078e0014 */
[----:B------:R-:W4:Y:S04]  /*65810*/  LDL R12, [R1+0xe68] ;  /* 0x000e6800010c7983 */ /* 0x000f280000100800 */
[----:B------:R-:W4:Y:S04]  /*65820*/  LDL R20, [R1+0xe64] ;  /* 0x000e640001147983 */ /* 0x000f280000100800 */
[----:B------:R3:W4:Y:S01]  /*65830*/  @!P3 LDG.E.U8 R38, desc[UR20][R10.64] ;  /* 0x000000140a26b981 */ /* 0x000722000c1e1100 */
[----:B------:R-:W-:Y:S01]  /*65840*/  PRMT R36, RZ, 0x7610, R36 ;  /* 0x00007610ff247816 */ /* 0x000fe20000000024 */
[----:B---3--:R-:W-:-:S02]  /*65850*/  @!P3 IMAD.MOV.U32 R10, RZ, RZ, R16 ;  /* 0x000000ffff0ab224 */ /* 0x008fc400078e0010 */
[----:B------:R-:W-:Y:S01]  /*65860*/  @!P3 IMAD.MOV.U32 R11, RZ, RZ, R19 ;  /* 0x000000ffff0bb224 */ /* 0x000fe200078e0013 */
[----:B------:R-:W3:Y:S04]  /*65870*/  LDL R16, [R1+0xe70] ;  /* 0x000e700001107983 */ /* 0x000ee80000100800 */
[----:B------:R-:W3:Y:S04]  /*65880*/  LDL R19, [R1+0xe6c] ;  /* 0x000e6c0001137983 */ /* 0x000ee80000100800 */
[----:B------:R0:W3:Y:S02]  /*65890*/  @!P3 LDG.E.U8 R37, desc[UR20][R10.64] ;  /* 0x000000140a25b981 */ /* 0x0000e4000c1e1100 */
[----:B0-----:R-:W-:-:S02]  /*658a0*/  @!P3 IMAD.MOV.U32 R11, RZ, RZ, R15 ;  /* 0x000000ffff0bb224 */ /* 0x001fc400078e000f */
[----:B------:R-:W3:Y:S01]  /*658b0*/  LDL R15, [R1+0xe74] ;  /* 0x000e7400010f7983 */ /* 0x000ee20000100800 */
[----:B--2---:R-:W-:-:S03]  /*658c0*/  @!P3 IMAD.MOV.U32 R10, RZ, RZ, R14 ;  /* 0x000000ffff0ab224 */ /* 0x004fc600078e000e */
[----:B------:R-:W2:Y:S04]  /*658d0*/  LDL R14, [R1+0xe78] ;  /* 0x000e7800010e7983 */ /* 0x000ea80000100800 */
[----:B------:R0:W2:Y:S02]  /*658e0*/  @!P3 LDG.E.U8 R36, desc[UR20][R10.64] ;  /* 0x000000140a24b981 */ /* 0x0000a4000c1e1100 */
[----:B0-----:R-:W-:Y:S02]  /*658f0*/  @!P3 IMAD.MOV.U32 R11, RZ, RZ, R18 ;  /* 0x000000ffff0bb224 */ /* 0x001fe400078e0012 */
[----:B------:R-:W-:Y:S01]  /*65900*/  @!P3 IMAD.MOV.U32 R10, RZ, RZ, R13 ;  /* 0x000000ffff0ab224 */ /* 0x000fe200078e000d */
[----:B------:R-:W2:Y:S04]  /*65910*/  LDL R18, [R1+0xe7c] ;  /* 0x000e7c0001127983 */ /* 0x000ea80000100800 */
[----:B------:R-:W2:Y:S01]  /*65920*/  LDL R13, [R1+0xe80] ;  /* 0x000e8000010d7983 */ /* 0x000ea20000100800 */
[----:B------:R-:W-:-:S02]  /*65930*/  PRMT R35, RZ, 0x7610, R35 ;  /* 0x00007610ff237816 */ /* 0x000fc40000000023 */
[----:B------:R-:W-:Y:S01]  /*65940*/  PRMT R34, RZ, 0x7610, R34 ;  /* 0x00007610ff227816 */ /* 0x000fe20000000022 */
[----:B------:R-:W-:Y:S04]  /*65950*/  STL [R1+0x84], R41 ;  /* 0x0000842901007387 */ /* 0x000fe80000100800 */
[----:B------:R4:W2:Y:S01]  /*65960*/  @!P3 LDG.E.U8 R35, desc[UR20][R10.64] ;  /* 0x000000140a23b981 */ /* 0x0008a2000c1e1100 */
[----:B------:R-:W-:Y:S01]  /*65970*/  PRMT R33, RZ, 0x7610, R33 ;  /* 0x00007610ff217816 */ /* 0x000fe20000000021 */
[----:B----4-:R-:W-:Y:S02]  /*65980*/  @!P3 IMAD.MOV.U32 R10, RZ, RZ, R12 ;  /* 0x000000ffff0ab224 */ /* 0x010fe400078e000c */
[----:B------:R-:W-:Y:S01]  /*65990*/  @!P3 IMAD.MOV.U32 R11, RZ, RZ, R20 ;  /* 0x000000ffff0bb224 */ /* 0x000fe200078e0014 */
[----:B------:R-:W4:Y:S04]  /*659a0*/  LDL R12, [R1+0xe88] ;  /* 0x000e8800010c7983 */ /* 0x000f280000100800 */
[----:B------:R-:W4:Y:S04]  /*659b0*/  LDL R20, [R1+0xe84] ;  /* 0x000e840001147983 */ /* 0x000f280000100800 */
[----:B------:R3:W4:Y:S04]  /*659c0*/  @!P3 LDG.E.U8 R34, desc[UR20][R10.64] ;  /* 0x000000140a22b981 */ /* 0x000728000c1e1100 */
[----:B------:R-:W-:Y:S01]  /*659d0*/  STL [R1+0x80], R40 ;  /* 0x0000802801007387 */ /* 0x000fe20000100800 */
[----:B------:R-:W-:Y:S01]  /*659e0*/  PRMT R32, RZ, 0x7610, R32 ;  /* 0x00007610ff207816 */ /* 0x000fe20000000020 */
[----:B---3--:R-:W-:-:S02]  /*659f0*/  @!P3 IMAD.MOV.U32 R10, RZ, RZ, R16 ;  /* 0x000000ffff0ab224 */ /* 0x008fc400078e0010 */
[----:B------:R-:W-:Y:S01]  /*65a00*/  @!P3 IMAD.MOV.U32 R11, RZ, RZ, R19 ;  /* 0x000000ffff0bb224 */ /* 0x000fe200078e0013 */
[----:B------:R-:W3:Y:S04]  /*65a10*/  LDL R16, [R1+0xe90] ;  /* 0x000e900001107983 */ /* 0x000ee80000100800 */
[----:B------:R-:W3:Y:S04]  /*65a20*/  LDL R19, [R1+0xe8c] ;  /* 0x000e8c0001137983 */ /* 0x000ee80000100800 */
[----:B------:R0:W3:Y:S04]  /*65a30*/  @!P3 LDG.E.U8 R33, desc[UR20][R10.64] ;  /* 0x000000140a21b981 */ /* 0x0000e8000c1e1100 */
[----:B------:R-:W-:Y:S01]  /*65a40*/  STL [R1+0x7c], R39 ;  /* 0x00007c2701007387 */ /* 0x000fe20000100800 */
[----:B0-----:R-:W-:-:S03]  /*65a50*/  @!P3 IMAD.MOV.U32 R11, RZ, RZ, R15 ;  /* 0x000000ffff0bb224 */ /* 0x001fc600078e000f */
[----:B------:R-:W3:Y:S01]  /*65a60*/  LDL R15, [R1+0xe94] ;  /* 0x000e9400010f7983 */ /* 0x000ee20000100800 */
[----:B--2---:R-:W-:-:S03]  /*65a70*/  @!P3 IMAD.MOV.U32 R10, RZ, RZ, R14 ;  /* 0x000000ffff0ab224 */ /* 0x004fc600078e000e */
[----:B------:R-:W2:Y:S04]  /*65a80*/  LDL R14, [R1+0xe98] ;  /* 0x000e9800010e7983 */ /* 0x000ea80000100800 */
[----:B------:R0:W2:Y:S04]  /*65a90*/  @!P3 LDG.E.U8 R32, desc[UR20][R10.64] ;  /* 0x000000140a20b981 */ /* 0x0000a8000c1e1100 */
[----:B------:R-:W-:Y:S01]  /*65aa0*/  STL [R1+0x78], R38 ;  /* 0x0000782601007387 */ /* 0x000fe20000100800 */
[----:B0-----:R-:W-:Y:S02]  /*65ab0*/  @!P3 IMAD.MOV.U32 R11, RZ, RZ, R18 ;  /* 0x000000ffff0bb224 */ /* 0x001fe400078e0012 */
[----:B------:R-:W-:Y:S01]  /*65ac0*/  @!P3 IMAD.MOV.U32 R10, RZ, RZ, R13 ;  /* 0x000000ffff0ab224 */ /* 0x000fe200078e000d */
[----:B------:R-:W2:Y:S04]  /*65ad0*/  LDL R18, [R1+0xe9c] ;  /* 0x000e9c0001127983 */ /* 0x000ea80000100800 */
[----:B------:R-:W2:Y:S01]  /*65ae0*/  LDL R13, [R1+0xea0] ;  /* 0x000ea000010d7983 */ /* 0x000ea20000100800 */
[----:B------:R-:W-:-:S02]  /*65af0*/  PRMT R31, RZ, 0x7610, R31 ;  /* 0x00007610ff1f7816 */ /* 0x000fc4000000001f */
[----:B------:R-:W-:-:S04]  /*65b00*/  PRMT R30, RZ, 0x7610, R30 ;  /* 0x00007610ff1e7816 */ /* 0x000fc8000000001e */
[----:B------:R4:W2:Y:S01]  /*65b10*/  @!P3 LDG.E.U8 R31, desc[UR20][R10.64] ;  /* 0x000000140a1fb981 */ /* 0x0008a2000c1e1100 */
[----:B------:R-:W-:Y:S01]  /*65b20*/  PRMT R29, RZ, 0x7610, R29 ;  /* 0x00007610ff1d7816 */ /* 0x000fe2000000001d */
[----:B----4-:R-:W-:Y:S02]  /*65b30*/  @!P3 IMAD.MOV.U32 R10, RZ, RZ, R12 ;  /* 0x000000ffff0ab224 */ /* 0x010fe400078e000c */
[----:B------:R-:W-:-:S05]  /*65b40*/  @!P3 IMAD.MOV.U32 R11, RZ, RZ, R20 ;  /* 0x000000ffff0bb224 */ /* 0x000fca00078e0014 */
[----:B------:R3:W4:Y:S01]  /*65b50*/  @!P3 LDG.E.U8 R30, desc[UR20][R10.64] ;  /* 0x000000140a1eb981 */ /* 0x000722000c1e1100 */
[----:B------:R-:W-:Y:S01]  /*65b60*/  PRMT R24, RZ, 0x7610, R24 ;  /* 0x00007610ff187816 */ /* 0x000fe20000000018 */
[----:B---3--:R-:W-:Y:S02]  /*65b70*/  @!P3 IMAD.MOV.U32 R10, RZ, RZ, R16 ;  /* 0x000000ffff0ab224 */ /* 0x008fe400078e0010 */
[----:B------:R-:W-:-:S05]  /*65b80*/  @!P3 IMAD.MOV.U32 R11, RZ, RZ, R19 ;  /* 0x000000ffff0bb224 */ /* 0x000fca00078e0013 */
[----:B------:R0:W3:Y:S01]  /*65b90*/  @!P3 LDG.E.U8 R29, desc[UR20][R10.64] ;  /* 0x000000140a1db981 */ /* 0x0000e2000c1e1100 */
[----:B------:R-:W-:Y:S01]  /*65ba0*/  PRMT R22, RZ, 0x7610, R22 ;  /* 0x00007610ff167816 */ /* 0x000fe20000000016 */
[----:B0-----:R-:W-:Y:S02]  /*65bb0*/  @!P3 IMAD.MOV.U32 R11, RZ, RZ, R15 ;  /* 0x000000ffff0bb224 */ /* 0x001fe400078e000f */
[----:B------:R-:W-:Y:S04]  /*65bc0*/  STL [R1+0x74], R37 ;  /* 0x0000742501007387 */ /* 0x000fe80000100800 */
[----:B------:R-:W3:Y:S04]  /*65bd0*/  LDL R20, [R1+0xea4] ;  /* 0x000ea40001147983 */ /* 0x000ee80000100800 */
[----:B------:R-:W4:Y:S01]  /*65be0*/  LDL R12, [R1+0xea8] ;  /* 0x000ea800010c7983 */ /* 0x000f220000100800 */
[----:B--2---:R-:W-:-:S05]  /*65bf0*/  @!P3 IMAD.MOV.U32 R10, RZ, RZ, R14 ;  /* 0x000000ffff0ab224 */ /* 0x004fca00078e000e */
[----:B------:R0:W2:Y:S02]  /*65c00*/  @!P3 LDG.E.U8 R24, desc[UR20][R10.64] ;  /* 0x000000140a18b981 */ /* 0x0000a4000c1e1100 */
[----:B0-----:R-:W-:Y:S02]  /*65c10*/  @!P3 IMAD.MOV.U32 R10, RZ, RZ, R13 ;  /* 0x000000ffff0ab224 */ /* 0x001fe400078e000d */
[----:B------:R-:W-:-:S05]  /*65c20*/  @!P3 IMAD.MOV.U32 R11, RZ, RZ, R18 ;  /* 0x000000ffff0bb224 */ /* 0x000fca00078e0012 */
[----:B------:R3:W2:Y:S04]  /*65c30*/  @!P3 LDG.E.U8 R22, desc[UR20][R10.64] ;  /* 0x000000140a16b981 */ /* 0x0006a8000c1e1100 */
[----:B------:R-:W-:Y:S04]  /*65c40*/  STL [R1+0x70], R36 ;  /* 0x0000702401007387 */ /* 0x000fe80000100800 */
[----:B------:R-:W2:Y:S04]  /*65c50*/  LDL R19, [R1+0xeac] ;  /* 0x000eac0001137983 */ /* 0x000ea80000100800 */
[----:B------:R-:W2:Y:S04]  /*65c60*/  LDL R16, [R1+0xeb0] ;  /* 0x000eb00001107983 */ /* 0x000ea80000100800 */
[----:B------:R-:W-:Y:S04]  /*65c70*/  STL [R1+0x6c], R35 ;  /* 0x00006c2301007387 */ /* 0x000fe80000100800 */
[----:B------:R-:W2:Y:S04]  /*65c80*/  LDL R15, [R1+0xeb4] ;  /* 0x000eb400010f7983 */ /* 0x000ea80000100800 */
[----:B------:R-:W2:Y:S04]  /*65c90*/  LDL R14, [R1+0xeb8] ;  /* 0x000eb800010e7983 */ /* 0x000ea80000100800 */
[----:B------:R-:W-:Y:S01]  /*65ca0*/  STL [R1+0x68], R34 ;  /* 0x0000682201007387 */ /* 0x000fe20000100800 */
[----:B---3--:R-:W-:-:S02]  /*65cb0*/  @!P3 IMAD.MOV.U32 R11, RZ, RZ, R20 ;  /* 0x000000ffff0bb224 */ /* 0x008fc400078e0014 */
[----:B----4-:R-:W-:Y:S01]  /*65cc0*/  @!P3 IMAD.MOV.U32 R10, RZ, RZ, R12 ;  /* 0x000000ffff0ab224 */ /* 0x010fe200078e000c */
[----:B--2---:R0:W-:Y:S04]  /*65cd0*/  STL [R1+0x50], R24 ;  /* 0x0000501801007387 */ /* 0x0041e80000100800 */
[----:B------:R-:W2:Y:S04]  /*65ce0*/  LDL R18, [R1+0xec0] ;  /* 0x000ec00001127983 */ /* 0x000ea80000100800 */
[----:B------:R-:W3:Y:S04]  /*65cf0*/  LDL R13, [R1+0xec8] ;  /* 0x000ec800010d7983 */ /* 0x000ee80000100800 */
[----:B0-----:R-:W4:Y:S04]  /*65d00*/  LDL R24, [R1+0xebc] ;  /* 0x000ebc0001187983 */ /* 0x001f280000100800 */
[----:B------:R-:W-:Y:S04]  /*65d10*/  STL [R1+0x64], R33 ;  /* 0x0000642101007387 */ /* 0x000fe80000100800 */
[----:B------:R0:W-:Y:S04]  /*65d20*/  STL [R1+0x4c], R22 ;  /* 0x00004c1601007387 */ /* 0x0001e80000100800 */
[----:B0-----:R-:W3:Y:S04]  /*65d30*/  LDL R22, [R1+0xec4] ;  /* 0x000ec40001167983 */ /* 0x001ee80000100800 */
[----:B------:R-:W-:Y:S04]  /*65d40*/  STL [R1+0x60], R32 ;  /* 0x0000602001007387 */ /* 0x000fe80000100800 */
[----:B------:R-:W3:Y:S04]  /*65d50*/  LDL R20, [R1+0xecc] ;  /* 0x000ecc0001147983 */ /* 0x000ee80000100800 */
[----:B------:R-:W3:Y:S01]  /*65d60*/  LDL R12, [R1+0xed0] ;  /* 0x000ed000010c7983 */ /* 0x000ee20000100800 */
[----:B------:R-:W-:-:S02]  /*65d70*/  PRMT R28, RZ, 0x7610, R28 ;  /* 0x00007610ff1c7816 */ /* 0x000fc4000000001c */
[----:B------:R-:W-:-:S04]  /*65d80*/  PRMT R27, RZ, 0x7610, R27 ;  /* 0x00007610ff1b7816 */ /* 0x000fc8000000001b */
[----:B------:R0:W3:Y:S01]  /*65d90*/  @!P3 LDG.E.U8 R28, desc[UR20][R10.64] ;  /* 0x000000140a1cb981 */ /* 0x0000e2000c1e1100 */
[----:B------:R-:W-:Y:S01]  /*65da0*/  PRMT R26, RZ, 0x7610, R26 ;  /* 0x00007610ff1a7816 */ /* 0x000fe2000000001a */
[----:B0-----:R-:W-:Y:S02]  /*65db0*/  @!P3 IMAD.MOV.U32 R10, RZ, RZ, R16 ;  /* 0x000000ffff0ab224 */ /* 0x001fe400078e0010 */
[----:B------:R-:W-:-:S05]  /*65dc0*/  @!P3 IMAD.MOV.U32 R11, RZ, RZ, R19 ;  /* 0x000000ffff0bb224 */ /* 0x000fca00078e0013 */
[----:B------:R0:W3:Y:S01]  /*65dd0*/  @!P3 LDG.E.U8 R27, desc[UR20][R10.64] ;  /* 0x000000140a1bb981 */ /* 0x0000e2000c1e1100 */
[----:B------:R-:W-:-:S03]  /*65de0*/  PRMT R23, RZ, 0x7610, R23 ;  /* 0x00007610ff177816 */ /* 0x000fc60000000017 */
[----:B------:R-:W-:Y:S04]  /*65df0*/  STL [R1+0x5c], R31 ;  /* 0x00005c1f01007387 */ /* 0x000fe80000100800 */
[----:B------:R-:W3:Y:S04]  /*65e00*/  LDL R19, [R1+0xed4] ;  /* 0x000ed40001137983 */ /* 0x000ee80000100800 */
[----:B------:R-:W3:Y:S01]  /*65e10*/  LDL R16, [R1+0xed8] ;  /* 0x000ed80001107983 */ /* 0x000ee20000100800 */
[----:B0-----:R-:W-:Y:S02]  /*65e20*/  @!P3 IMAD.MOV.U32 R10, RZ, RZ, R14 ;  /* 0x000000ffff0ab224 */ /* 0x001fe400078e000e */
[----:B------:R-:W-:-:S05]  /*65e30*/  @!P3 IMAD.MOV.U32 R11, RZ, RZ, R15 ;  /* 0x000000ffff0bb224 */ /* 0x000fca00078e000f */
[----:B------:R2:W3:Y:S01]  /*65e40*/  @!P3 LDG.E.U8 R26, desc[UR20][R10.64] ;  /* 0x000000140a1ab981 */ /* 0x0004e2000c1e1100 */
[----:B------:R-:W-:Y:S02]  /*65e50*/  PRMT R21, RZ, 0x7610, R21 ;  /* 0x00007610ff157816 */ /* 0x000fe40000000015 */
[----:B------:R-:W-:Y:S01]  /*65e60*/  PRMT R0, RZ, 0x7610, R0 ;  /* 0x00007610ff007816 */ /* 0x000fe20000000000 */
[----:B------:R-:W-:Y:S04]  /*65e70*/  STL [R1+0x58], R30 ;  /* 0x0000581e01007387 */ /* 0x000fe80000100800 */
[----:B------:R-:W3:Y:S04]  /*65e80*/  LDL R15, [R1+0xedc] ;  /* 0x000edc00010f7983 */ /* 0x000ee80000100800 */
[----:B------:R-:W3:Y:S04]  /*65e90*/  LDL R14, [R1+0xee0] ;  /* 0x000ee000010e7983 */ /* 0x000ee80000100800 */
[----:B------:R-:W-:Y:S01]  /*65ea0*/  STL [R1+0x54], R29 ;  /* 0x0000541d01007387 */ /* 0x000fe20000100800 */
[----:B--2---:R-:W-:-:S03]  /*65eb0*/  @!P3 IMAD.MOV.U32 R10, RZ, RZ, R18 ;  /* 0x000000ffff0ab224 */ /* 0x004fc600078e0012 */
[----:B------:R-:W2:Y:S01]  /*65ec0*/  LDL R18, [R1+0xee8] ;  /* 0x000ee80001127983 */ /* 0x000ea20000100800 */
[----:B----4-:R-:W-:-:S03]  /*65ed0*/  @!P3 IMAD.MOV.U32 R11, RZ, RZ, R24 ;  /* 0x000000ffff0bb224 */ /* 0x010fc600078e0018 */
[----:B------:R-:W4:Y:S04]  /*65ee0*/  LDL R24, [R1+0xee4] ;  /* 0x000ee40001187983 */ /* 0x000f280000100800 */
[----:B------:R3:W4:Y:S02]  /*65ef0*/  @!P3 LDG.E.U8 R23, desc[UR20][R10.64] ;  /* 0x000000140a17b981 */ /* 0x000724000c1e1100 */
[----:B---3--:R-:W-:Y:S01]  /*65f00*/  @!P3 IMAD.MOV.U32 R10, RZ, RZ, R13 ;  /* 0x000000ffff0ab224 */ /* 0x008fe200078e000d */
[----:B------:R-:W-:Y:S01]  /*65f10*/  PRMT R5, RZ, 0x7610, R5 ;  /* 0x00007610ff057816 */ /* 0x000fe20000000005 */
[----:B------:R-:W3:Y:S01]  /*65f20*/  LDL R13, [R1+0xef0] ;  /* 0x000ef000010d7983 */ /* 0x000ee20000100800 */
[----:B------:R-:W-:-:S03]  /*65f30*/  @!P3 IMAD.MOV.U32 R11, RZ, RZ, R22 ;  /* 0x000000ffff0bb224 */ /* 0x000fc600078e0016 */
[----:B------:R-:W3:Y:S04]  /*65f40*/  LDL R22, [R1+0xeec] ;  /* 0x000eec0001167983 */ /* 0x000ee80000100800 */
[----:B------:R0:W3:Y:S02]  /*65f50*/  @!P3 LDG.E.U8 R21, desc[UR20][R10.64] ;  /* 0x000000140a15b981 */ /* 0x0000e4000c1e1100 */
[----:B0-----:R-:W-:Y:S02]  /*65f60*/  @!P3 IMAD.MOV.U32 R10, RZ, RZ, R12 ;  /* 0x000000ffff0ab224 */ /* 0x001fe400078e000c */
[----:B------:R-:W-:-:S05]  /*65f70*/  @!P3 IMAD.MOV.U32 R11, RZ, RZ, R20 ;  /* 0x000000ffff0bb224 */ /* 0x000fca00078e0014 */
[----:B------:R0:W4:Y:S02]  /*65f80*/  @!P3 LDG.E.U8 R0, desc[UR20][R10.64] ;  /* 0x000000140a00b981 */ /* 0x000124000c1e1100 */
[----:B0-----:R-:W-:Y:S02]  /*65f90*/  @!P3 IMAD.MOV.U32 R10, RZ, RZ, R16 ;  /* 0x000000ffff0ab224 */ /* 0x001fe400078e0010 */
[----:B------:R-:W-:-:S05]  /*65fa0*/  @!P3 IMAD.MOV.U32 R11, RZ, RZ, R19 ;  /* 0x000000ffff0bb224 */ /* 0x000fca00078e0013 */
[----:B------:R0:W4:Y:S01]  /*65fb0*/  @!P3 LDG.E.U8 R5, desc[UR20][R10.64] ;  /* 0x000000140a05b981 */ /* 0x000122000c1e1100 */
[----:B------:R-:W-:Y:S02]  /*65fc0*/  PRMT R25, RZ, 0x7610, R25 ;  /* 0x00007610ff197816 */ /* 0x000fe40000000019 */
[----:B------:R-:W-:Y:S01]  /*65fd0*/  PRMT R17, RZ, 0x7610, R17 ;  /* 0x00007610ff117816 */ /* 0x000fe20000000011 */
[----:B0-----:R-:W-:Y:S02]  /*65fe0*/  @!P3 IMAD.MOV.U32 R10, RZ, RZ, R14 ;  /* 0x000000ffff0ab224 */ /* 0x001fe400078e000e */
[----:B------:R-:W-:-:S05]  /*65ff0*/  @!P3 IMAD.MOV.U32 R11, RZ, RZ, R15 ;  /* 0x000000ffff0bb224 */ /* 0x000fca00078e000f */
[----:B------:R2:W4:Y:S02]  /*66000*/  @!P3 LDG.E.U8 R25, desc[UR20][R10.64] ;  /* 0x000000140a19b981 */ /* 0x000524000c1e1100 */
[----:B--2---:R-:W-:Y:S02]  /*66010*/  @!P3 IMAD.MOV.U32 R10, RZ, RZ, R18 ;  /* 0x000000ffff0ab224 */ /* 0x004fe400078e0012 */
[----:B---3--:R0:W-:Y:S04]  /*66020*/  STL [R1+0x38], R21 ;  /* 0x0000381501007387 */ /* 0x0081e80000100800 */
[----:B------:R-:W2:Y:S04]  /*66030*/  LDL R12, [R1+0xef8] ;  /* 0x000ef800010c7983 */ /* 0x000ea80000100800 */
[----:B0-----:R-:W3:Y:S04]  /*66040*/  LDL R21, [R1+0xef4] ;  /* 0x000ef40001157983 */ /* 0x001ee80000100800 */
[----:B----4-:R-:W-:Y:S04]  /*66050*/  STL [R1+0x17a0], R0 ;  /* 0x0017a00001007387 */ /* 0x010fe80000100800 */
[----:B------:R0:W-:Y:S04]  /*66060*/  STL [R1+0x3c], R23 ;  /* 0x00003c1701007387 */ /* 0x0001e80000100800 */
[----:B0-----:R-:W4:Y:S04]  /*66070*/  LDL R23, [R1+0xefc] ;  /* 0x000efc0001177983 */ /* 0x001f280000100800 */
[----:B------:R-:W-:Y:S04]  /*66080*/  STL [R1+0x48], R28 ;  /* 0x0000481c01007387 */ /* 0x000fe80000100800 */
[----:B------:R-:W4:Y:S01]  /*66090*/  LDL R20, [R1+0xf00] ;  /* 0x000f000001147983 */ /* 0x000f220000100800 */
[----:B------:R-:W-:-:S03]  /*660a0*/  @!P3 IMAD.MOV.U32 R11, RZ, RZ, R24 ;  /* 0x000000ffff0bb224 */ /* 0x000fc600078e0018 */
[----:B------:R-:W4:Y:S04]  /*660b0*/  LDL R16, [R1+0xf08] ;  /* 0x000f080001107983 */ /* 0x000f280000100800 */
[----:B------:R0:W4:Y:S04]  /*660c0*/  @!P3 LDG.E.U8 R17, desc[UR20][R10.64] ;  /* 0x000000140a11b981 */ /* 0x000128000c1e1100 */
[----:B------:R1:W-:Y:S01]  /*660d0*/  STL [R1+0x17e0], R5 ;  /* 0x0017e00501007387 */ /* 0x0003e20000100800 */
[----:B------:R-:W-:Y:S01]  /*660e0*/  PRMT R0, RZ, 0x7610, R0 ;  /* 0x00007610ff007816 */ /* 0x000fe20000000000 */
[----:B0-----:R-:W-:Y:S01]  /*660f0*/  @!P3 IMAD.MOV.U32 R10, RZ, RZ, R13 ;  /* 0x000000ffff0ab224 */ /* 0x001fe200078e000d */
[----:B-1----:R-:W-:Y:S01]  /*66100*/  PRMT R5, RZ, 0x7610, R5 ;  /* 0x00007610ff057816 */ /* 0x002fe20000000005 */
[----:B------:R-:W-:-:S05]  /*66110*/  @!P3 IMAD.MOV.U32 R11, RZ, RZ, R22 ;  /* 0x000000ffff0bb224 */ /* 0x000fca00078e0016 */
[----:B------:R2:W4:Y:S01]  /*66120*/  @!P3 LDG.E.U8 R5, desc[UR20][R10.64] ;  /* 0x000000140a05b981 */ /* 0x000522000c1e1100 */
[----:B------:R-:W-:-:S03]  /*66130*/  PRMT R3, RZ, 0x7610, R3 ;  /* 0x00007610ff037816 */ /* 0x000fc60000000003 */
[----:B------:R-:W-:Y:S04]  /*66140*/  STL [R1+0x44], R27 ;  /* 0x0000441b01007387 */ /* 0x000fe80000100800 */
[----:B------:R-:W4:Y:S04]  /*66150*/  LDL R19, [R1+0xf04] ;  /* 0x000f040001137983 */ /* 0x000f280000100800 */
[----:B------:R-:W4:Y:S04]  /*66160*/  LDL R15, [R1+0xf0c] ;  /* 0x000f0c00010f7983 */ /* 0x000f280000100800 */
[----:B------:R-:W4:Y:S04]  /*66170*/  LDL R14, [R1+0xf10] ;  /* 0x000f1000010e7983 */ /* 0x000f280000100800 */
[----:B------:R-:W-:Y:S04]  /*66180*/  STL [R1+0x40], R26 ;  /* 0x0000401a01007387 */ /* 0x000fe80000100800 */
[----:B------:R-:W4:Y:S01]  /*66190*/  LDL R18, [R1+0xf14] ;  /* 0x000f140001127983 */ /* 0x000f220000100800 */
[----:B--2---:R-:W-:-:S02]  /*661a0*/  @!P3 IMAD.MOV.U32 R10, RZ, RZ, R12 ;  /* 0x000000ffff0ab224 */ /* 0x004fc400078e000c */
[----:B---3--:R-:W-:-:S05]  /*661b0*/  @!P3 IMAD.MOV.U32 R11, RZ, RZ, R21 ;  /* 0x000000ffff0bb224 */ /* 0x008fca00078e0015 */
[----:B------:R4:W2:Y:S02]  /*661c0*/  @!P3 LDG.E.U8 R0, desc[UR20][R10.64] ;  /* 0x000000140a00b981 */ /* 0x0008a4000c1e1100 */
[----:B----4-:R-:W-:Y:S02]  /*661d0*/  @!P3 IMAD.MOV.U32 R11, RZ, RZ, R23 ;  /* 0x000000ffff0bb224 */ /* 0x010fe400078e0017 */
[----:B------:R-:W-:-:S05]  /*661e0*/  @!P3 IMAD.MOV.U32 R10, RZ, RZ, R20 ;  /* 0x000000ffff0ab224 */ /* 0x000fca00078e0014 */
[----:B------:R0:W3:Y:S04]  /*661f0*/  @!P3 LDG.E.U8 R3, desc[UR20][R10.64] ;  /* 0x000000140a03b981 */ /* 0x0000e8000c1e1100 */
[----:B------:R1:W-:Y:S04]  /*66200*/  STL [R1+0x28], R17 ;  /* 0x0000281101007387 */ /* 0x0003e80000100800 */
[----:B------:R-:W4:Y:S04]  /*66210*/  LDL R22, [R1+0xf1c] ;  /* 0x000f1c0001167983 */ /* 0x000f280000100800 */
[----:B------:R-:W4:Y:S04]  /*66220*/  LDL R13, [R1+0xf20] ;  /* 0x000f2000010d7983 */ /* 0x000f280000100800 */
[----:B------:R-:W4:Y:S04]  /*66230*/  LDL R21, [R1+0xf24] ;  /* 0x000f240001157983 */ /* 0x000f280000100800 */
[----:B------:R-:W4:Y:S04]  /*66240*/  LDL R12, [R1+0xf28] ;  /* 0x000f2800010c7983 */ /* 0x000f280000100800 */
[----:B-1----:R-:W4:Y:S01]  /*66250*/  LDL R17, [R1+0xf18] ;  /* 0x000f180001117983 */ /* 0x002f220000100800 */
[----:B0-----:R-:W-:Y:S01]  /*66260*/  @!P3 IMAD.MOV.U32 R10, RZ, RZ, R16 ;  /* 0x000000ffff0ab224 */ /* 0x001fe200078e0010 */
[----:B------:R-:W-:Y:S01]  /*66270*/  PRMT R6, RZ, 0x7610, R6 ;  /* 0x00007610ff067816 */ /* 0x000fe20000000006 */
[----:B------:R-:W-:Y:S01]  /*66280*/  @!P3 IMAD.MOV.U32 R11, RZ, RZ, R19 ;  /* 0x000000ffff0bb224 */ /* 0x000fe200078e0013 */
[----:B------:R-:W-:Y:S01]  /*66290*/  PRMT R7, RZ, 0x7610, R7 ;  /* 0x00007610ff077816 */ /* 0x000fe20000000007 */
[----:B--2---:R-:W-:Y:S04]  /*662a0*/  STL [R1+0x17a4], R0 ;  /* 0x0017a40001007387 */ /* 0x004fe80000100800 */
[----:B------:R-:W2:Y:S04]  /*662b0*/  LDL R20, [R1+0xf2c] ;  /* 0x000f2c0001147983 */ /* 0x000ea80000100800 */
[----:B------:R0:W-:Y:S04]  /*662c0*/  STL [R1+0x24], R5 ;  /* 0x0000240501007387 */ /* 0x0001e80000100800 */
[----:B0-----:R-:W2:Y:S04]  /*662d0*/  LDL R5, [R1+0xf30] ;  /* 0x000f300001057983 */ /* 0x001ea80000100800 */
[----:B---3--:R0:W-:Y:S04]  /*662e0*/  STL [R1+0x17a8], R3 ;  /* 0x0017a80301007387 */ /* 0x0081e80000100800 */
[----:B------:R-:W3:Y:S04]  /*662f0*/  LDL R19, [R1+0xf34] ;  /* 0x000f340001137983 */ /* 0x000ee80000100800 */
[----:B------:R-:W3:Y:S01]  /*66300*/  LDL R16, [R1+0xf38] ;  /* 0x000f380001107983 */ /* 0x000ee20000100800 */
[----:B0-----:R-:W-:-:S06]  /*66310*/  PRMT R3, RZ, 0x7610, R3 ;  /* 0x00007610ff037816 */ /* 0x001fcc0000000003 */
[----:B------:R0:W3:Y:S02]  /*66320*/  @!P3 LDG.E.U8 R3, desc[UR20][R10.64] ;  /* 0x000000140a03b981 */ /* 0x0000e4000c1e1100 */
[----:B0-----:R-:W-:Y:S02]  /*66330*/  @!P3 IMAD.MOV.U32 R10, RZ, RZ, R14 ;  /* 0x000000ffff0ab224 */ /* 0x001fe400078e000e */
[----:B------:R-:W-:-:S05]  /*66340*/  @!P3 IMAD.MOV.U32 R11, RZ, RZ, R15 ;  /* 0x000000ffff0bb224 */ /* 0x000fca00078e000f */
[----:B------:R4:W3:Y:S02]  /*66350*/  @!P3 LDG.E.U8 R6, desc[UR20][R10.64] ;  /* 0x000000140a06b981 */ /* 0x0008e4000c1e1100 */
[----:B----4-:R-:W-:Y:S02]  /*66360*/  @!P3 IMAD.MOV.U32 R10, RZ, RZ, R17 ;  /* 0x000000ffff0ab224 */ /* 0x010fe400078e0011 */
[----:B------:R-:W-:-:S05]  /*66370*/  @!P3 IMAD.MOV.U32 R11, RZ, RZ, R18 ;  /* 0x000000ffff0bb224 */ /* 0x000fca00078e0012 */
[----:B------:R0:W4:Y:S01]  /*66380*/  @!P3 LDG.E.U8 R7, desc[UR20][R10.64] ;  /* 0x000000140a07b981 */ /* 0x000122000c1e1100 */
[----:B------:R-:W-:Y:S02]  /*66390*/  PRMT R8, RZ, 0x7610, R8 ;  /* 0x00007610ff087816 */ /* 0x000fe40000000008 */
[----:B------:R-:W-:Y:S01]  /*663a0*/  PRMT R9, RZ, 0x7610, R9 ;  /* 0x00007610ff097816 */ /* 0x000fe20000000009 */
[----:B0-----:R-:W-:Y:S02]  /*663b0*/  @!P3 IMAD.MOV.U32 R10, RZ, RZ, R13 ;  /* 0x000000ffff0ab224 */ /* 0x001fe400078e000d */
[----:B------:R-:W-:-:S05]  /*663c0*/  @!P3 IMAD.MOV.U32 R11, RZ, RZ, R22 ;  /* 0x000000ffff0bb224 */ /* 0x000fca00078e0016 */
[----:B------:R0:W4:Y:S01]  /*663d0*/  @!P3 LDG.E.U8 R8, desc[UR20][R10.64] ;  /* 0x000000140a08b981 */ /* 0x000122000c1e1100 */
[----:B------:R-:W-:Y:S01]  /*663e0*/  PRMT R2, RZ, 0x7610, R2 ;  /* 0x00007610ff027816 */ /* 0x000fe20000000002 */
[----:B0-----:R-:W-:Y:S02]  /*663f0*/  @!P3 IMAD.MOV.U32 R10, RZ, RZ, R12 ;  /* 0x000000ffff0ab224 */ /* 0x001fe400078e000c */
[----:B------:R-:W-:-:S05]  /*66400*/  @!P3 IMAD.MOV.U32 R11, RZ, RZ, R21 ;  /* 0x000000ffff0bb224 */ /* 0x000fca00078e0015 */
[----:B------:R2:W4:Y:S01]  /*66410*/  @!P3 LDG.E.U8 R9, desc[UR20][R10.64] ;  /* 0x000000140a09b981 */ /* 0x000522000c1e1100 */
[----:B------:R-:W-:Y:S01]  /*66420*/  PRMT R0, RZ, 0x7610, R0 ;  /* 0x00007610ff007816 */ /* 0x000fe20000000000 */
[----:B--2---:R-:W-:Y:S02]  /*66430*/  @!P3 IMAD.MOV.U32 R11, RZ, RZ, R20 ;  /* 0x000000ffff0bb224 */ /* 0x004fe400078e0014 */
[----:B------:R-:W-:-:S05]  /*66440*/  @!P3 IMAD.MOV.U32 R10, RZ, RZ, R5 ;  /* 0x000000ffff0ab224 */ /* 0x000fca00078e0005 */
[----:B------:R3:W2:Y:S02]  /*66450*/  @!P3 LDG.E.U8 R2, desc[UR20][R10.64] ;  /* 0x000000140a02b981 */ /* 0x0006a4000c1e1100 */
[----:B---3--:R-:W-:Y:S02]  /*66460*/  @!P3 IMAD.MOV.U32 R10, RZ, RZ, R16 ;  /* 0x000000ffff0ab224 */ /* 0x008fe400078e0010 */
[----:B------:R-:W-:-:S05]  /*66470*/  @!P3 IMAD.MOV.U32 R11, RZ, RZ, R19 ;  /* 0x000000ffff0bb224 */ /* 0x000fca00078e0013 */
[----:B------:R0:W3:Y:S04]  /*66480*/  @!P3 LDG.E.U8 R0, desc[UR20][R10.64] ;  /* 0x000000140a00b981 */ /* 0x0000e8000c1e1100 */
[----:B------:R-:W-:Y:S04]  /*66490*/  STL [R1+0x17e4], R3 ;  /* 0x0017e40301007387 */ /* 0x000fe80000100800 */
[----:B------:R-:W-:Y:S04]  /*664a0*/  STL [R1+0x2c], R25 ;  /* 0x00002c1901007387 */ /* 0x000fe80000100800 */
[----:B------:R-:W0:Y:S04]  /*664b0*/  LDL R15, [R1+0xf3c] ;  /* 0x000f3c00010f7983 */ /* 0x000e280000100800 */
[----:B------:R-:W3:Y:S04]  /*664c0*/  LDL R14, [R1+0xf40] ;  /* 0x000f4000010e7983 */ /* 0x000ee80000100800 */
[----:B------:R1:W-:Y:S04]  /*664d0*/  STL [R1+0x17ac], R6 ;  /* 0x0017ac0601007387 */ /* 0x0003e80000100800 */
[----:B------:R-:W3:Y:S04]  /*664e0*/  LDL R18, [R1+0xf44] ;  /* 0x000f440001127983 */ /* 0x000ee80000100800 */
[----:B------:R-:W3:Y:S04]  /*664f0*/  LDL R17, [R1+0xf48] ;  /* 0x000f480001117983 */ /* 0x000ee80000100800 */
[----:B----4-:R4:W-:Y:S04]  /*66500*/  STL [R1+0x17b0], R7 ;  /* 0x0017b00701007387 */ /* 0x0109e80000100800 */
[----:B------:R-:W3:Y:S04]  /*66510*/  LDL R13, [R1+0xf4c] ;  /* 0x000f4c00010d7983 */ /* 0x000ee80000100800 */
[----:B-1----:R-:W3:Y:S04]  /*66520*/  LDL R6, [R1+0xf50] ;  /* 0x000f500001067983 */ /* 0x002ee80000100800 */
[----:B------:R-:W-:Y:S04]  /*66530*/  STL [R1+0x17b4], R8 ;  /* 0x0017b40801007387 */ /* 0x000fe80000100800 */
[----:B------:R-:W3:Y:S04]  /*66540*/  LDL R12, [R1+0xf54] ;  /* 0x000f5400010c7983 */ /* 0x000ee80000100800 */
[----:B----4-:R-:W4:Y:S01]  /*66550*/  LDL R7, [R1+0xf58] ;  /* 0x000f580001077983 */ /* 0x010f220000100800 */
[----:B------:R-:W-:-:S03]  /*66560*/  PRMT R92, RZ, 0x7610, R92 ;  /* 0x00007610ff5c7816 */ /* 0x000fc6000000005c */
[----:B------:R-:W-:Y:S04]  /*66570*/  STL [R1+0x17b8], R9 ;  /* 0x0017b80901007387 */ /* 0x000fe80000100800 */
[----:B------:R-:W4:Y:S04]  /*66580*/  LDL R5, [R1+0xf5c] ;  /* 0x000f5c0001057983 */ /* 0x000f280000100800 */
[----:B------:R-:W4:Y:S01]  /*66590*/  LDL R3, [R1+0xf60] ;  /* 0x000f600001037983 */ /* 0x000f220000100800 */
[----:B------:R-:W-:Y:S02]  /*665a0*/  PRMT R90, RZ, 0x7610, R90 ;  /* 0x00007610ff5a7816 */ /* 0x000fe4000000005a */
[----:B------:R-:W-:Y:S01]  /*665b0*/  PRMT R88, RZ, 0x7610, R88 ;  /* 0x00007610ff587816 */ /* 0x000fe20000000058 */
[----:B--2---:R1:W-:Y:S04]  /*665c0*/  STL [R1+0x17bc], R2 ;  /* 0x0017bc0201007387 */ /* 0x0043e80000100800 */
[----:B------:R-:W2:Y:S04]  /*665d0*/  LDL R16, [R1+0xf64] ;  /* 0x000f640001107983 */ /* 0x000ea80000100800 */
[----:B-1----:R-:W2:Y:S01]  /*665e0*/  LDL R2, [R1+0xf68] ;  /* 0x000f680001027983 */ /* 0x002ea20000100800 */
[----:B0-----:R-:W-:-:S02]  /*665f0*/  @!P3 IMAD.MOV.U32 R11, RZ, RZ, R15 ;  /* 0x000000ffff0bb224 */ /* 0x001fc400078e000f */
[----:B---3--:R-:W-:Y:S01]  /*66600*/  @!P3 IMAD.MOV.U32 R10, RZ, RZ, R14 ;  /* 0x000000ffff0ab224 */ /* 0x008fe200078e000e */
[----:B------:R0:W-:Y:S04]  /*66610*/  STL [R1+0x17e8], R0 ;  /* 0x0017e80001007387 */ /* 0x0001e80000100800 */
[----:B------:R-:W3:Y:S04]  /*66620*/  LDL R15, [R1+0xf6c] ;  /* 0x000f6c00010f7983 */ /* 0x000ee80000100800 */
[----:B------:R-:W3:Y:S04]  /*66630*/  LDL R14, [R1+0xf70] ;  /* 0x000f7000010e7983 */ /* 0x000ee80000100800 */
[----:B------:R1:W3:Y:S02]  /*66640*/  @!P3 LDG.E.U8 R92, desc[UR20][R10.64] ;  /* 0x000000140a5cb981 */ /* 0x0002e4000c1e1100 */
[----:B-1----:R-:W-:-:S02]  /*66650*/  @!P3 IMAD.MOV.U32 R11, RZ, RZ, R18 ;  /* 0x000000ffff0bb224 */ /* 0x002fc400078e0012 */
[----:B------:R-:W-:-:S05]  /*66660*/  @!P3 IMAD.MOV.U32 R10, RZ, RZ, R17 ;  /* 0x000000ffff0ab224 */ /* 0x000fca00078e0011 */
[----:B------:R1:W3:Y:S02]  /*66670*/  @!P3 LDG.E.U8 R90, desc[UR20][R10.64] ;  /* 0x000000140a5ab981 */ /* 0x0002e4000c1e1100 */
[----:B-1----:R-:W-:Y:S02]  /*66680*/  @!P3 IMAD.MOV.U32 R11, RZ, RZ, R13 ;  /* 0x000000ffff0bb224 */ /* 0x002fe400078e000d */
[----:B------:R-:W-:-:S05]  /*66690*/  @!P3 IMAD.MOV.U32 R10, RZ, RZ, R6 ;  /* 0x000000ffff0ab224 */ /* 0x000fca00078e0006 */
[----:B------:R1:W3:Y:S01]  /*666a0*/  @!P3 LDG.E.U8 R88, desc[UR20][R10.64] ;  /* 0x000000140a58b981 */ /* 0x0002e2000c1e1100 */
[----:B------:R-:W-:Y:S02]  /*666b0*/  PRMT R86, RZ, 0x7610, R86 ;  /* 0x00007610ff567816 */ /* 0x000fe40000000056 */
[----:B------:R-:W-:Y:S01]  /*666c0*/  PRMT R84, RZ, 0x7610, R84 ;  /* 0x00007610ff547816 */ /* 0x000fe20000000054 */
[----:B-1----:R-:W-:Y:S02]  /*666d0*/  @!P3 IMAD.MOV.U32 R11, RZ, RZ, R12 ;  /* 0x000000ffff0bb224 */ /* 0x002fe400078e000c */
[----:B----4-:R-:W-:-:S05]  /*666e0*/  @!P3 IMAD.MOV.U32 R10, RZ, RZ, R7 ;  /* 0x000000ffff0ab224 */ /* 0x010fca00078e0007 */
[----:B------:R1:W4:Y:S01]  /*666f0*/  @!P3 LDG.E.U8 R86, desc[UR20][R10.64] ;  /* 0x000000140a56b981 */ /* 0x000322000c1e1100 */
[----:B------:R-:W-:Y:S01]  /*66700*/  PRMT R82, RZ, 0x7610, R82 ;  /* 0x00007610ff527816 */ /* 0x000fe20000000052 */
[----:B-1----:R-:W-:Y:S02]  /*66710*/  @!P3 IMAD.MOV.U32 R11, RZ, RZ, R5 ;  /* 0x000000ffff0bb224 */ /* 0x002fe400078e0005 */
[----:B------:R-:W-:-:S05]  /*66720*/  @!P3 IMAD.MOV.U32 R10, RZ, RZ, R3 ;  /* 0x000000ffff0ab224 */ /* 0x000fca00078e0003 */
[----:B------:R2:W4:Y:S01]  /*66730*/  @!P3 LDG.E.U8 R84, desc[UR20][R10.64] ;  /* 0x000000140a54b981 */ /* 0x000522000c1e1100 */
[----:B------:R-:W-:Y:S01]  /*66740*/  PRMT R80, RZ, 0x7610, R80 ;  /* 0x00007610ff507816 */ /* 0x000fe20000000050 */
[----:B--2---:R-:W-:Y:S02]  /*66750*/  @!P3 IMAD.MOV.U32 R11, RZ, RZ, R16 ;  /* 0x000000ffff0bb224 */ /* 0x004fe400078e0010 */
[----:B------:R-:W-:-:S05]  /*66760*/  @!P3 IMAD.MOV.U32 R10, RZ, RZ, R2 ;  /* 0x000000ffff0ab224 */ /* 0x000fca00078e0002 */
[----:B------:R1:W2:Y:S04]  /*66770*/  @!P3 LDG.E.U8 R82, desc[UR20][R10.64] ;  /* 0x000000140a52b981 */ /* 0x0002a8000c1e1100 */
[----:B---3--:R-:W-:Y:S04]  /*66780*/  STL [R1+0x17c0], R92 ;  /* 0x0017c05c01007387 */ /* 0x008fe80000100800 */
[----:B------:R-:W3:Y:S04]  /*66790*/  LDL R9, [R1+0xf74] ;  /* 0x000f740001097983 */ /* 0x000ee80000100800 */
[----:B------:R-:W3:Y:S01]  /*667a0*/  LDL R8, [R1+0xf78] ;  /* 0x000f780001087983 */ /* 0x000ee20000100800 */
[----:B-1----:R-:W-:-:S02]  /*667b0*/  @!P3 IMAD.MOV.U32 R10, RZ, RZ, R14 ;  /* 0x000000ffff0ab224 */ /* 0x002fc400078e000e */
[----:B------:R-:W-:-:S05]  /*667c0*/  @!P3 IMAD.MOV.U32 R11, RZ, RZ, R15 ;  /* 0x000000ffff0bb224 */ /* 0x000fca00078e000f */
[----:B------:R3:W3:Y:S04]  /*667d0*/  @!P3 LDG.E.U8 R80, desc[UR20][R10.64] ;  /* 0x000000140a50b981 */ /* 0x0006e8000c1e1100 */
[----:B------:R-:W-:Y:S04]  /*667e0*/  STL [R1+0x17c4], R90 ;  /* 0x0017c45a01007387 */ /* 0x000fe80000100800 */
[----:B------:R-:W3:Y:S04]  /*667f0*/  LDL R13, [R1+0xf7c] ;  /* 0x000f7c00010d7983 */ /* 0x000ee80000100800 */
[----:B------:R-:W3:Y:S04]  /*66800*/  LDL R6, [R1+0xf80] ;  /* 0x000f800001067983 */ /* 0x000ee80000100800 */
[----:B------:R-:W-:Y:S04]  /*66810*/  STL [R1+0x17c8], R88 ;  /* 0x0017c85801007387 */ /* 0x000fe80000100800 */
[----:B------:R-:W3:Y:S04]  /*66820*/  LDL R12, [R1+0xf84] ;  /* 0x000f8400010c7983 */ /* 0x000ee80000100800 */
[----:B------:R-:W3:Y:S04]  /*66830*/  LDL R7, [R1+0xf88] ;  /* 0x000f880001077983 */ /* 0x000ee80000100800 */
[----:B----4-:R-:W-:Y:S04]  /*66840*/  STL [R1+0x17cc], R86 ;  /* 0x0017cc5601007387 */ /* 0x010fe80000100800 */
[----:B------:R-:W4:Y:S04]  /*66850*/  LDL R5, [R1+0xf8c] ;  /* 0x000f8c0001057983 */ /* 0x000f280000100800 */
[----:B------:R-:W4:Y:S01]  /*66860*/  LDL R3, [R1+0xf90] ;  /* 0x000f900001037983 */ /* 0x000f220000100800 */
[----:B------:R-:W-:-:S03]  /*66870*/  PRMT R78, RZ, 0x7610, R78 ;  /* 0x00007610ff4e7816 */ /* 0x000fc6000000004e */
[----:B------:R-:W-:Y:S04]  /*66880*/  STL [R1+0x17d0], R84 ;  /* 0x0017d05401007387 */ /* 0x000fe80000100800 */
[----:B------:R-:W4:Y:S04]  /*66890*/  LDL R2, [R1+0xf94] ;  /* 0x000f940001027983 */ /* 0x000f280000100800 */
[----:B0-----:R-:W4:Y:S01]  /*668a0*/  LDL R0, [R1+0xf98] ;  /* 0x000f980001007983 */ /* 0x001f220000100800 */
[----:B------:R-:W-:Y:S02]  /*668b0*/  PRMT R76, RZ, 0x7610, R76 ;  /* 0x00007610ff4c7816 */ /* 0x000fe4000000004c */
[----:B------:R-:W-:Y:S01]  /*668c0*/  PRMT R74, RZ, 0x7610, R74 ;  /* 0x00007610ff4a7816 */ /* 0x000fe2000000004a */
[----:B--2---:R-:W-:Y:S04]  /*668d0*/  STL [R1+0x17ec], R82 ;  /* 0x0017ec5201007387 */ /* 0x004fe80000100800 */
[----:B------:R-:W2:Y:S04]  /*668e0*/  LDL R15, [R1+0xf9c] ;  /* 0x000f9c00010f7983 */ /* 0x000ea80000100800 */
[----:B------:R-:W2:Y:S01]  /*668f0*/  LDL R14, [R1+0xfa0] ;  /* 0x000fa000010e7983 */ /* 0x000ea20000100800 */
[----:B---3--:R-:W-:-:S02]  /*66900*/  @!P3 IMAD.MOV.U32 R11, RZ, RZ, R9 ;  /* 0x000000ffff0bb224 */ /* 0x008fc400078e0009 */
[----:B------:R-:W-:-:S05]  /*66910*/  @!P3 IMAD.MOV.U32 R10, RZ, RZ, R8 ;  /* 0x000000ffff0ab224 */ /* 0x000fca00078e0008 */
[----:B------:R0:W3:Y:S04]  /*66920*/  @!P3 LDG.E.U8 R78, desc[UR20][R10.64] ;  /* 0x000000140a4eb981 */ /* 0x0000e8000c1e1100 */
[----:B------:R-:W-:Y:S04]  /*66930*/  STL [R1+0x17d4], R80 ;  /* 0x0017d45001007387 */ /* 0x000fe80000100800 */
[----:B------:R-:W3:Y:S04]  /*66940*/  LDL R9, [R1+0xfa4] ;  /* 0x000fa40001097983 */ /* 0x000ee80000100800 */
[----:B------:R-:W3:Y:S01]  /*66950*/  LDL R8, [R1+0xfa8] ;  /* 0x000fa80001087983 */ /* 0x000ee20000100800 */
[----:B0-----:R-:W-:-:S02]  /*66960*/  @!P3 IMAD.MOV.U32 R11, RZ, RZ, R13 ;  /* 0x000000ffff0bb224 */ /* 0x001fc400078e000d */
[----:B------:R-:W-:-:S05]  /*66970*/  @!P3 IMAD.MOV.U32 R10, RZ, RZ, R6 ;  /* 0x000000ffff0ab224 */ /* 0x000fca00078e0006 */
[----:B------:R0:W3:Y:S02]  /*66980*/  @!P3 LDG.E.U8 R76, desc[UR20][R10.64] ;  /* 0x000000140a4cb981 */ /* 0x0000e4000c1e1100 */
[----:B0-----:R-:W-:Y:S02]  /*66990*/  @!P3 IMAD.MOV.U32 R11, RZ, RZ, R12 ;  /* 0x000000ffff0bb224 */ /* 0x001fe400078e000c */
[----:B------:R-:W-:-:S05]  /*669a0*/  @!P3 IMAD.MOV.U32 R10, RZ, RZ, R7 ;  /* 0x000000ffff0ab224 */ /* 0x000fca00078e0007 */
[----:B------:R4:W3:Y:S01]  /*669b0*/  @!P3 LDG.E.U8 R74, desc[UR20][R10.64] ;  /* 0x000000140a4ab981 */ /* 0x0008e2000c1e1100 */
[----:B------:R-:W-:Y:S02]  /*669c0*/  PRMT R72, RZ, 0x7610, R72 ;  /* 0x00007610ff487816 */ /* 0x000fe40000000048 */
[----:B------:R-:W-:Y:S01]  /*669d0*/  PRMT R70, RZ, 0x7610, R70 ;  /* 0x00007610ff467816 */ /* 0x000fe20000000046 */
[----:B----4-:R-:W-:Y:S02]  /*669e0*/  @!P3 IMAD.MOV.U32 R11, RZ, RZ, R5 ;  /* 0x000000ffff0bb224 */ /* 0x010fe400078e0005 */
        /* <DEDUP_REMOVED lines=13> */
[----:B0-----:R-:W-:-:S02]  /*66ac0*/  @!P3 IMAD.MOV.U32 R10, RZ, RZ, R8 ;  /* 0x000000ffff0ab224 */ /* 0x001fc400078e0008 */
        /* <DEDUP_REMOVED lines=14> */
[----:B------:R-:W4:Y:S01]  /*66bb0*/  LDL R14, [R1+0xfd0] ;  /* 0x000fd000010e7983 */ /* 0x000f220000100800 */
        /* <DEDUP_REMOVED lines=31> */
[----:B------:R-:W-:Y:S01]  /*66db0*/  @!P3 IMAD.MOV.U32 R10, RZ, RZ, R6 ;  /* 0x000000ffff0ab224 */ /* 0x000fe200078e0006 */
[----:B------:R-:W-:Y:S04]  /*66dc0*/  STL [R1+0x1804], R64 ;  /* 0x0018044001007387 */ /* 0x000fe80000100800 */
[----:B------:R-:W3:Y:S04]  /*66dd0*/  @!P3 LDG.E.U8 R52, desc[UR20][R10.64] ;  /* 0x000000140a34b981 */ /* 0x000ee8000c1e1100 */
[----:B------:R-:W-:Y:S04]  /*66de0*/  STL [R1+0x1808], R62 ;  /* 0x0018083e01007387 */ /* 0x000fe80000100800 */
[----:B------:R-:W3:Y:S04]  /*66df0*/  LDL R7, [R1+0xfe4] ;  /* 0x000fe40001077983 */ /* 0x000ee80000100800 */
[----:B------:R-:W3:Y:S04]  /*66e00*/  LDL R3, [R1+0xfe8] ;  /* 0x000fe80001037983 */ /* 0x000ee80000100800 */
[----:B------:R-:W-:Y:S04]  /*66e10*/  STL [R1+0x180c], R60 ;  /* 0x00180c3c01007387 */ /* 0x000fe80000100800 */
[----:B------:R-:W3:Y:S04]  /*66e20*/  LDL R5, [R1+0xfec] ;  /* 0x000fec0001057983 */ /* 0x000ee80000100800 */
[----:B------:R-:W3:Y:S04]  /*66e30*/  LDL R0, [R1+0xff0] ;  /* 0x000ff00001007983 */ /* 0x000ee80000100800 */
[----:B------:R-:W3:Y:S04]  /*66e40*/  LDL R12, [R1+0xff4] ;  /* 0x000ff400010c7983 */ /* 0x000ee80000100800 */
[----:B------:R-:W3:Y:S04]  /*66e50*/  LDL R2, [R1+0xff8] ;  /* 0x000ff80001027983 */ /* 0x000ee80000100800 */
[----:B----4-:R0:W-:Y:S04]  /*66e60*/  STL [R1+0x1810], R58 ;  /* 0x0018103a01007387 */ /* 0x0101e80000100800 */
[----:B------:R-:W4:Y:S04]  /*66e70*/  LDL R15, [R1+0xffc] ;  /* 0x000ffc00010f7983 */ /* 0x000f280000100800 */
[----:B------:R-:W4:Y:S04]  /*66e80*/  LDL R14, [R1+0x1000] ;  /* 0x00100000010e7983 */ /* 0x000f280000100800 */
[----:B------:R1:W-:Y:S04]  /*66e90*/  STL [R1+0x1814], R56 ;  /* 0x0018143801007387 */ /* 0x0003e80000100800 */
[----:B------:R-:W4:Y:S04]  /*66ea0*/  LDL R9, [R1+0x1004] ;  /* 0x0010040001097983 */ /* 0x000f280000100800 */
[----:B------:R-:W4:Y:S01]  /*66eb0*/  LDL R8, [R1+0x1008] ;  /* 0x0010080001087983 */ /* 0x000f220000100800 */
[----:B------:R-:W-:-:S03]  /*66ec0*/  PRMT R50, RZ, 0x7610, R50 ;  /* 0x00007610ff327816 */ /* 0x000fc60000000032 */
[----:B--2---:R-:W-:Y:S04]  /*66ed0*/  STL [R1+0x1818], R54 ;  /* 0x0018183601007387 */ /* 0x004fe80000100800 */
[----:B------:R-:W2:Y:S04]  /*66ee0*/  LDL R18, [R1+0x100c] ;  /* 0x00100c0001127983 */ /* 0x000ea80000100800 */
[----:B------:R-:W2:Y:S04]  /*66ef0*/  LDL R6, [R1+0x1010] ;  /* 0x0010100001067983 */ /* 0x000ea80000100800 */
[----:B------:R-:W2:Y:S04]  /*66f00*/  LDL R17, [R1+0x1014] ;  /* 0x0010140001117983 */ /* 0x000ea80000100800 */
[----:B------:R-:W2:Y:S04]  /*66f10*/  LDL R16, [R1+0x1018] ;  /* 0x0010180001107983 */ /* 0x000ea80000100800 */
[----:B---3--:R3:W-:Y:S01]  /*66f20*/  STL [R1+0x181c], R52 ;  /* 0x00181c3401007387 */ /* 0x0087e20000100800 */
[----:B------:R-:W-:-:S03]  /*66f30*/  PRMT R48, RZ, 0x7610, R48 ;  /* 0x00007610ff307816 */ /* 0x000fc60000000030 */
[----:B------:R-:W2:Y:S04]  /*66f40*/  LDL R23, [R1+0x102c] ;  /* 0x00102c0001177983 */ /* 0x000ea80000100800 */
[----:B------:R-:W2:Y:S04]  /*66f50*/  LDL R21, [R1+0x1034] ;  /* 0x0010340001157983 */ /* 0x000ea80000100800 */
[----:B------:R-:W2:Y:S04]  /*66f60*/  LDL R20, [R1+0x1038] ;  /* 0x0010380001147983 */ /* 0x000ea80000100800 */
[----:B------:R-:W2:Y:S04]  /*66f70*/  LDL R22, [R1+0x1054] ;  /* 0x0010540001167983 */ /* 0x000ea80000100800 */
[----:B------:R-:W2:Y:S04]  /*66f80*/  LDL R25, [R1+0x1084] ;  /* 0x0010840001197983 */ /* 0x000ea80000100800 */
[----:B------:R-:W2:Y:S04]  /*66f90*/  LDL R24, [R1+0x1088] ;  /* 0x0010880001187983 */ /* 0x000ea80000100800 */
[----:B------:R-:W2:Y:S01]  /*66fa0*/  LDL R26, [R1+0x1114] ;  /* 0x00111400011a7983 */ /* 0x000ea20000100800 */
[----:B------:R-:W-:-:S02]  /*66fb0*/  @!P3 IMAD.MOV.U32 R11, RZ, RZ, R7 ;  /* 0x000000ffff0bb224 */ /* 0x000fc400078e0007 */
[----:B------:R-:W-:Y:S01]  /*66fc0*/  @!P3 IMAD.MOV.U32 R10, RZ, RZ, R3 ;  /* 0x000000ffff0ab224 */ /* 0x000fe200078e0003 */
[----:B------:R-:W2:Y:S04]  /*66fd0*/  LDL R7, [R1+0x101c] ;  /* 0x00101c0001077983 */ /* 0x000ea80000100800 */
[----:B------:R-:W2:Y:S04]  /*66fe0*/  LDL R3, [R1+0x1020] ;  /* 0x0010200001037983 */ /* 0x000ea80000100800 */
[----:B------:R0:W2:Y:S04]  /*66ff0*/  @!P3 LDG.E.U8 R50, desc[UR20][R10.64] ;  /* 0x000000140a32b981 */ /* 0x0000a8000c1e1100 */
[----:B------:R-:W2:Y:S04]  /*67000*/  LDL R29, [R1+0x1144] ;  /* 0x00114400011d7983 */ /* 0x000ea80000100800 */
        /* <DEDUP_REMOVED lines=9> */
[----:B------:R-:W2:Y:S01]  /*670a0*/  LDL R38, [R1+0x1120] ;  /* 0x0011200001267983 */ /* 0x000ea20000100800 */
[----:B0-----:R-:W-:-:S02]  /*670b0*/  @!P3 IMAD.MOV.U32 R11, RZ, RZ, R5 ;  /* 0x000000ffff0bb224 */ /* 0x001fc400078e0005 */
[----:B------:R-:W-:Y:S01]  /*670c0*/  @!P3 IMAD.MOV.U32 R10, RZ, RZ, R0 ;  /* 0x000000ffff0ab224 */ /* 0x000fe200078e0000 */
[----:B------:R-:W2:Y:S04]  /*670d0*/  LDL R5, [R1+0x1024] ;  /* 0x0010240001057983 */ /* 0x000ea80000100800 */
[----:B------:R-:W2:Y:S01]  /*670e0*/  LDL R0, [R1+0x1028] ;  /* 0x0010280001007983 */ /* 0x000ea20000100800 */
[----:B------:R-:W-:Y:S02]  /*670f0*/  @!P3 IMAD.MOV.U32 R13, RZ, RZ, R12 ;  /* 0x000000ffff0db224 */ /* 0x000fe400078e000c */
[----:B------:R-:W-:Y:S01]  /*67100*/  @!P3 IMAD.MOV.U32 R12, RZ, RZ, R2 ;  /* 0x000000ffff0cb224 */ /* 0x000fe200078e0002 */
        /* <DEDUP_REMOVED lines=8> */
[----:B-1----:R-:W2:Y:S04]  /*67190*/  LDL R56, [R1+0x1158] ;  /* 0x0011580001387983 */ /* 0x002ea80000100800 */
[----:B---3--:R-:W3:Y:S01]  /*671a0*/  LDL R52, [R1+0x10a8] ;  /* 0x0010a80001347983 */ /* 0x008ee20000100800 */
[----:B0-----:R-:W-:-:S02]  /*671b0*/  PRMT R10, RZ, 0x7610, R10 ;  /* 0x00007610ff0a7816 */ /* 0x001fc4000000000a */
[----:B------:R-:W-:Y:S01]  /*671c0*/  PRMT R11, RZ, 0x7610, R11 ;  /* 0x00007610ff0b7816 */ /* 0x000fe2000000000b */
[----:B------:R-:W3:Y:S01]  /*671d0*/  LDL R54, [R1+0x10a4] ;  /* 0x0010a40001367983 */ /* 0x000ee20000100800 */
[----:B------:R-:W-:Y:S02]  /*671e0*/  PRMT R49, RZ, 0x7610, R49 ;  /* 0x00007610ff317816 */ /* 0x000fe40000000031 */
[----:B------:R-:W-:Y:S02]  /*671f0*/  PRMT R51, RZ, 0x7610, R51 ;  /* 0x00007610ff337816 */ /* 0x000fe40000000033 */
[----:B------:R-:W-:Y:S01]  /*67200*/  PRMT R53, RZ, 0x7610, R53 ;  /* 0x00007610ff357816 */ /* 0x000fe20000000035 */
[----:B------:R4:W3:Y:S04]  /*67210*/  @!P3 LDG.E.U8 R10, desc[UR20][R12.64] ;  /* 0x000000140c0ab981 */ /* 0x0008e8000c1e1100 */
[----:B------:R-:W3:Y:S04]  /*67220*/  LDL R60, [R1+0x1100] ;  /* 0x00110000013c7983 */ /* 0x000ee80000100800 */
[----:B------:R-:W3:Y:S01]  /*67230*/  LDL R62, [R1+0x10fc] ;  /* 0x0010fc00013e7983 */ /* 0x000ee20000100800 */
[----:B------:R-:W-:-:S02]  /*67240*/  PRMT R55, RZ, 0x7610, R55 ;  /* 0x00007610ff377816 */ /* 0x000fc40000000037 */
[----:B------:R-:W-:Y:S02]  /*67250*/  PRMT R57, RZ, 0x7610, R57 ;  /* 0x00007610ff397816 */ /* 0x000fe40000000039 */
[----:B------:R-:W-:Y:S02]  /*67260*/  PRMT R59, RZ, 0x7610, R59 ;  /* 0x00007610ff3b7816 */ /* 0x000fe4000000003b */
[----:B------:R-:W-:Y:S02]  /*67270*/  PRMT R61, RZ, 0x7610, R61 ;  /* 0x00007610ff3d7816 */ /* 0x000fe4000000003d */
[----:B------:R-:W-:Y:S02]  /*67280*/  PRMT R63, RZ, 0x7610, R63 ;  /* 0x00007610ff3f7816 */ /* 0x000fe4000000003f */
[----:B------:R-:W-:Y:S02]  /*67290*/  PRMT R65, RZ, 0x7610, R65 ;  /* 0x00007610ff417816 */ /* 0x000fe40000000041 */
[----:B------:R-:W-:Y:S01]  /*672a0*/  PRMT R67, RZ, 0x7610, R67 ;  /* 0x00007610ff437816 */ /* 0x000fe20000000043 */
[----:B----4-:R-:W-:-:S02]  /*672b0*/  @!P3 IMAD.MOV.U32 R12, RZ, RZ, R14 ;  /* 0x000000ffff0cb224 */ /* 0x010fc400078e000e */
[----:B------:R-:W-:Y:S02]  /*672c0*/  @!P3 IMAD.MOV.U32 R13, RZ, RZ, R15 ;  /* 0x000000ffff0db224 */ /* 0x000fe400078e000f */
[----:B------:R-:W-:Y:S02]  /*672d0*/  @!P3 IMAD.MOV.U32 R14, RZ, RZ, R8 ;  /* 0x000000ffff0eb224 */ /* 0x000fe400078e0008 */
[----:B------:R-:W-:Y:S01]  /*672e0*/  @!P3 IMAD.MOV.U32 R15, RZ, RZ, R9 ;  /* 0x000000ffff0fb224 */ /* 0x000fe200078e0009 */
[----:B------:R-:W4:Y:S04]  /*672f0*/  LDL R8, [R1+0x1040] ;  /* 0x0010400001087983 */ /* 0x000f280000100800 */
[----:B------:R0:W3:Y:S04]  /*67300*/  @!P3 LDG.E.U8 R11, desc[UR20][R12.64] ;  /* 0x000000140c0bb981 */ /* 0x0000e8000c1e1100 */
[----:B------:R-:W3:Y:S01]  /*67310*/  LDL R9, [R1+0x103c] ;  /* 0x00103c0001097983 */ /* 0x000ee20000100800 */
[----:B------:R-:W-:-:S02]  /*67320*/  PRMT R69, RZ, 0x7610, R69 ;  /* 0x00007610ff457816 */ /* 0x000fc40000000045 */
[----:B------:R-:W-:Y:S02]  /*67330*/  PRMT R71, RZ, 0x7610, R71 ;  /* 0x00007610ff477816 */ /* 0x000fe40000000047 */
[----:B------:R-:W-:Y:S01]  /*67340*/  PRMT R73, RZ, 0x7610, R73 ;  /* 0x00007610ff497816 */ /* 0x000fe20000000049 */
[----:B------:R-:W3:Y:S04]  /*67350*/  LDL R72, [R1+0x1140] ;  /* 0x0011400001487983 */ /* 0x000ee80000100800 */
[----:B------:R-:W3:Y:S01]  /*67360*/  LDL R74, [R1+0x113c] ;  /* 0x00113c00014a7983 */ /* 0x000ee20000100800 */
[----:B------:R-:W-:-:S03]  /*67370*/  PRMT R75, RZ, 0x7610, R75 ;  /* 0x00007610ff4b7816 */ /* 0x000fc6000000004b */
[----:B------:R-:W3:Y:S04]  /*67380*/  LDL R70, [R1+0x1164] ;  /* 0x0011640001467983 */ /* 0x000ee80000100800 */
[----:B------:R-:W3:Y:S01]  /*67390*/  LDL R68, [R1+0x1168] ;  /* 0x0011680001447983 */ /* 0x000ee20000100800 */
[----:B0-----:R-:W-:Y:S02]  /*673a0*/  PRMT R12, RZ, 0x7610, R12 ;  /* 0x00007610ff0c7816 */ /* 0x001fe4000000000c */
[----:B------:R-:W-:Y:S02]  /*673b0*/  PRMT R13, RZ, 0x7610, R13 ;  /* 0x00007610ff0d7816 */ /* 0x000fe4000000000d */
[----:B------:R-:W-:Y:S01]  /*673c0*/  PRMT R77, RZ, 0x7610, R77 ;  /* 0x00007610ff4d7816 */ /* 0x000fe2000000004d */
[----:B------:R-:W3:Y:S04]  /*673d0*/  LDL R66, [R1+0x116c] ;  /* 0x00116c0001427983 */ /* 0x000ee80000100800 */
[----:B------:R2:W3:Y:S04]  /*673e0*/  @!P3 LDG.E.U8 R12, desc[UR20][R14.64] ;  /* 0x000000140e0cb981 */ /* 0x0004e8000c1e1100 */
[----:B------:R-:W3:Y:S01]  /*673f0*/  LDL R64, [R1+0x1170] ;  /* 0x0011700001407983 */ /* 0x000ee20000100800 */
[----:B--2---:R-:W-:-:S02]  /*67400*/  @!P3 IMAD.MOV.U32 R15, RZ, RZ, R18 ;  /* 0x000000ffff0fb224 */ /* 0x004fc400078e0012 */
[----:B------:R-:W-:Y:S02]  /*67410*/  @!P3 IMAD.MOV.U32 R14, RZ, RZ, R6 ;  /* 0x000000ffff0eb224 */ /* 0x000fe400078e0006 */
[----:B------:R-:W2:Y:S04]  /*67420*/  LDL R6, [R1+0x1058] ;  /* 0x0010580001067983 */ /* 0x000ea80000100800 */
[----:B------:R0:W2:Y:S02]  /*67430*/  @!P3 LDG.E.U8 R13, desc[UR20][R14.64] ;  /* 0x000000140e0db981 */ /* 0x0000a4000c1e1100 */
[----:B0-----:R-:W-:Y:S02]  /*67440*/  PRMT R14, RZ, 0x7610, R14 ;  /* 0x00007610ff0e7816 */ /* 0x001fe4000000000e */
[----:B------:R-:W-:-:S04]  /*67450*/  PRMT R15, RZ, 0x7610, R15 ;  /* 0x00007610ff0f7816 */ /* 0x000fc8000000000f */
[----:B------:R0:W2:Y:S02]  /*67460*/  @!P3 LDG.E.U8 R14, desc[UR20][R16.64] ;  /* 0x00000014100eb981 */ /* 0x0000a4000c1e1100 */
[----:B0-----:R-:W-:Y:S02]  /*67470*/  @!P3 IMAD.MOV.U32 R16, RZ, RZ, R3 ;  /* 0x000000ffff10b224 */ /* 0x001fe400078e0003 */
[----:B------:R-:W-:Y:S01]  /*67480*/  @!P3 IMAD.MOV.U32 R17, RZ, RZ, R7 ;  /* 0x000000ffff11b224 */ /* 0x000fe200078e0007 */
[----:B------:R-:W2:Y:S04]  /*67490*/  LDL R3, [R1+0x10b8] ;  /* 0x0010b80001037983 */ /* 0x000ea80000100800 */
[----:B------:R-:W2:Y:S04]  /*674a0*/  LDL R7, [R1+0x10b4] ;  /* 0x0010b40001077983 */ /* 0x000ea80000100800 */
[----:B------:R0:W2:Y:S02]  /*674b0*/  @!P3 LDG.E.U8 R15, desc[UR20][R16.64] ;  /* 0x00000014100fb981 */ /* 0x0000a4000c1e1100 */
[----:B0-----:R-:W-:Y:S01]  /*674c0*/  PRMT R16, RZ, 0x7610, R16 ;  /* 0x00007610ff107816 */ /* 0x001fe20000000010 */
[----:B------:R-:W-:-:S02]  /*674d0*/  @!P3 IMAD.MOV.U32 R18, RZ, RZ, R0 ;  /* 0x000000ffff12b224 */ /* 0x000fc400078e0000 */
[----:B------:R-:W-:Y:S01]  /*674e0*/  @!P3 IMAD.MOV.U32 R19, RZ, RZ, R5 ;  /* 0x000000ffff13b224 */ /* 0x000fe200078e0005 */
[----:B------:R-:W2:Y:S04]  /*674f0*/  LDL R0, [R1+0x10e8] ;  /* 0x0010e80001007983 */ /* 0x000ea80000100800 */
[----:B------:R-:W2:Y:S04]  /*67500*/  LDL R5, [R1+0x10e4] ;  /* 0x0010e40001057983 */ /* 0x000ea80000100800 */
[----:B------:R0:W2:Y:S02]  /*67510*/  @!P3 LDG.E.U8 R16, desc[UR20][R18.64] ;  /* 0x000000141210b981 */ /* 0x0000a4000c1e1100 */
[----:B0-----:R-:W-:-:S02]  /*67520*/  @!P3 IMAD.MOV.U32 R18, RZ, RZ, R2 ;  /* 0x000000ffff12b224 */ /* 0x001fc400078e0002 */
[----:B------:R-:W2:Y:S01]  /*67530*/  LDL R2, [R1+0x1118] ;  /* 0x0011180001027983 */ /* 0x000ea20000100800 */
[----:B------:R-:W-:Y:S01]  /*67540*/  PRMT R17, RZ, 0x7610, R17 ;  /* 0x00007610ff117816 */ /* 0x000fe20000000011 */
[----:B------:R-:W-:-:S05]  /*67550*/  @!P3 IMAD.MOV.U32 R19, RZ, RZ, R23 ;  /* 0x000000ffff13b224 */ /* 0x000fca00078e0017 */
[----:B------:R0:W2:Y:S02]  /*67560*/  @!P3 LDG.E.U8 R17, desc[UR20][R18.64] ;  /* 0x000000141211b981 */ /* 0x0000a4000c1e1100 */
[----:B0-----:R-:W-:Y:S02]  /*67570*/  PRMT R18, RZ, 0x7610, R18 ;  /* 0x00007610ff127816 */ /* 0x001fe40000000012 */
[----:B------:R-:W-:-:S04]  /*67580*/  PRMT R19, RZ, 0x7610, R19 ;  /* 0x00007610ff137816 */ /* 0x000fc80000000013 */
[----:B------:R4:W2:Y:S01]  /*67590*/  @!P3 LDG.E.U8 R18, desc[UR20][R20.64] ;  /* 0x000000141412b981 */ /* 0x0008a2000c1e1100 */
[----:B------:R-:W-:Y:S02]  /*675a0*/  @!P3 IMAD.MOV.U32 R23, RZ, RZ, R22 ;  /* 0x000000ffff17b224 */ /* 0x000fe400078e0016 */
[----:B----4-:R-:W-:Y:S02]  /*675b0*/  @!P3 IMAD.MOV.U32 R20, RZ, RZ, R8 ;  /* 0x000000ffff14b224 */ /* 0x010fe400078e0008 */
[----:B---3--:R-:W-:Y:S01]  /*675c0*/  @!P3 IMAD.MOV.U32 R21, RZ, RZ, R9 ;  /* 0x000000ffff15b224 */ /* 0x008fe200078e0009 */
[----:B------:R-:W3:Y:S04]  /*675d0*/  LDL R8, [R1+0x1178] ;  /* 0x0011780001087983 */ /* 0x000ee80000100800 */
[----:B------:R-:W4:Y:S04]  /*675e0*/  LDL R9, [R1+0x1174] ;  /* 0x0011740001097983 */ /* 0x000f280000100800 */
[----:B------:R0:W4:Y:S02]  /*675f0*/  @!P3 LDG.E.U8 R19, desc[UR20][R20.64] ;  /* 0x000000141413b981 */ /* 0x000124000c1e1100 */
[----:B0-----:R-:W-:-:S02]  /*67600*/  PRMT R20, RZ, 0x7610, R20 ;  /* 0x00007610ff147816 */ /* 0x001fc40000000014 */
[----:B------:R-:W-:Y:S01]  /*67610*/  PRMT R21, RZ, 0x7610, R21 ;  /* 0x00007610ff157816 */ /* 0x000fe20000000015 */
[----:B------:R-:W-:Y:S02]  /*67620*/  @!P3 IMAD.MOV.U32 R27, RZ, RZ, R26 ;  /* 0x000000ffff1bb224 */ /* 0x000fe400078e001a */
[----:B--2---:R-:W-:Y:S02]  /*67630*/  @!P3 IMAD.MOV.U32 R22, RZ, RZ, R6 ;  /* 0x000000ffff16b224 */ /* 0x004fe400078e0006 */
[----:B------:R-:W2:Y:S04]  /*67640*/  LDL R6, [R1+0x11a0] ;  /* 0x0011a00001067983 */ /* 0x000ea80000100800 */
[----:B------:R0:W2:Y:S02]  /*67650*/  @!P3 LDG.E.U8 R20, desc[UR20][R22.64] ;  /* 0x000000141614b981 */ /* 0x0000a4000c1e1100 */
[----:B0-----:R-:W-:-:S02]  /*67660*/  @!P3 IMAD.MOV.U32 R22, RZ, RZ, R24 ;  /* 0x000000ffff16b224 */ /* 0x001fc400078e0018 */
[----:B------:R-:W-:-:S05]  /*67670*/  @!P3 IMAD.MOV.U32 R23, RZ, RZ, R25 ;  /* 0x000000ffff17b224 */ /* 0x000fca00078e0019 */
[----:B------:R0:W2:Y:S02]  /*67680*/  @!P3 LDG.E.U8 R21, desc[UR20][R22.64] ;  /* 0x000000141615b981 */ /* 0x0000a4000c1e1100 */
[----:B0-----:R-:W-:Y:S01]  /*67690*/  PRMT R22, RZ, 0x7610, R22 ;  /* 0x00007610ff167816 */ /* 0x001fe20000000016 */
[----:B------:R-:W-:Y:S02]  /*676a0*/  @!P3 IMAD.MOV.U32 R24, RZ, RZ, R3 ;  /* 0x000000ffff18b224 */ /* 0x000fe400078e0003 */
[----:B------:R-:W-:Y:S01]  /*676b0*/  @!P3 IMAD.MOV.U32 R25, RZ, RZ, R7 ;  /* 0x000000ffff19b224 */ /* 0x000fe200078e0007 */
[----:B------:R-:W2:Y:S04]  /*676c0*/  LDL R3, [R1+0x1050] ;  /* 0x0010500001037983 */ /* 0x000ea80000100800 */
[----:B------:R-:W2:Y:S04]  /*676d0*/  LDL R7, [R1+0x104c] ;  /* 0x00104c0001077983 */ /* 0x000ea80000100800 */
[----:B------:R0:W2:Y:S02]  /*676e0*/  @!P3 LDG.E.U8 R22, desc[UR20][R24.64] ;  /* 0x000000141816b981 */ /* 0x0000a4000c1e1100 */
[----:B0-----:R-:W-:-:S02]  /*676f0*/  @!P3 IMAD.MOV.U32 R24, RZ, RZ, R0 ;  /* 0x000000ffff18b224 */ /* 0x001fc400078e0000 */
[----:B------:R-:W-:Y:S01]  /*67700*/  @!P3 IMAD.MOV.U32 R25, RZ, RZ, R5 ;  /* 0x000000ffff19b224 */ /* 0x000fe200078e0005 */
[----:B------:R-:W2:Y:S04]  /*67710*/  LDL R0, [R1+0x1060] ;  /* 0x0010600001007983 */ /* 0x000ea80000100800 */
[----:B------:R-:W2:Y:S01]  /*67720*/  LDL R5, [R1+0x105c] ;  /* 0x00105c0001057983 */ /* 0x000ea20000100800 */
[----:B------:R-:W-:-:S03]  /*67730*/  @!P3 IMAD.MOV.U32 R26, RZ, RZ, R2 ;  /* 0x000000ffff1ab224 */ /* 0x000fc600078e0002 */
[----:B------:R-:W2:Y:S01]  /*67740*/  LDL R2, [R1+0x1068] ;  /* 0x0010680001027983 */ /* 0x000ea20000100800 */
[----:B------:R-:W-:-:S06]  /*67750*/  PRMT R23, RZ, 0x7610, R23 ;  /* 0x00007610ff177816 */ /* 0x000fcc0000000017 */
[----:B------:R0:W2:Y:S02]  /*67760*/  @!P3 LDG.E.U8 R23, desc[UR20][R24.64] ;  /* 0x000000141817b981 */ /* 0x0000a4000c1e1100 */
[----:B0-----:R-:W-:Y:S02]  /*67770*/  PRMT R24, RZ, 0x7610, R24 ;  /* 0x00007610ff187816 */ /* 0x001fe40000000018 */
[----:B------:R-:W-:-:S04]  /*67780*/  PRMT R25, RZ, 0x7610, R25 ;  /* 0x00007610ff197816 */ /* 0x000fc80000000019 */
[----:B------:R0:W2:Y:S02]  /*67790*/  @!P3 LDG.E.U8 R24, desc[UR20][R26.64] ;  /* 0x000000141a18b981 */ /* 0x0000a4000c1e1100 */
[----:B0-----:R-:W-:Y:S02]  /*677a0*/  @!P3 IMAD.MOV.U32 R26, RZ, RZ, R28 ;  /* 0x000000ffff1ab224 */ /* 0x001fe400078e001c */
[----:B------:R-:W-:Y:S02]  /*677b0*/  @!P3 IMAD.MOV.U32 R27, RZ, RZ, R29 ;  /* 0x000000ffff1bb224 */ /* 0x000fe400078e001d */
[----:B---3--:R-:W-:Y:S02]  /*677c0*/  @!P3 IMAD.MOV.U32 R28, RZ, RZ, R8 ;  /* 0x000000ffff1cb224 */ /* 0x008fe400078e0008 */
[----:B----4-:R-:W-:Y:S01]  /*677d0*/  @!P3 IMAD.MOV.U32 R29, RZ, RZ, R9 ;  /* 0x000000ffff1db224 */ /* 0x010fe200078e0009 */
[----:B------:R-:W3:Y:S04]  /*677e0*/  LDL R8, [R1+0x10c0] ;  /* 0x0010c00001087983 */ /* 0x000ee80000100800 */
[----:B------:R0:W4:Y:S04]  /*677f0*/  @!P3 LDG.E.U8 R25, desc[UR20][R26.64] ;  /* 0x000000141a19b981 */ /* 0x000128000c1e1100 */
[----:B------:R-:W4:Y:S01]  /*67800*/  LDL R9, [R1+0x10bc] ;  /* 0x0010bc0001097983 */ /* 0x000f220000100800 */
[----:B0-----:R-:W-:-:S02]  /*67810*/  PRMT R26, RZ, 0x7610, R26 ;  /* 0x00007610ff1a7816 */ /* 0x001fc4000000001a */
[----:B------:R-:W-:-:S04]  /*67820*/  PRMT R27, RZ, 0x7610, R27 ;  /* 0x00007610ff1b7816 */ /* 0x000fc8000000001b */
[----:B------:R0:W4:Y:S02]  /*67830*/  @!P3 LDG.E.U8 R26, desc[UR20][R28.64] ;  /* 0x000000141c1ab981 */ /* 0x000124000c1e1100 */
[----:B0-----:R-:W-:Y:S02]  /*67840*/  @!P3 IMAD.MOV.U32 R29, RZ, RZ, R32 ;  /* 0x000000ffff1db224 */ /* 0x001fe400078e0020 */
[----:B--2---:R-:W-:Y:S02]  /*67850*/  @!P3 IMAD.MOV.U32 R28, RZ, RZ, R6 ;  /* 0x000000ffff1cb224 */ /* 0x004fe400078e0006 */
[----:B------:R-:W2:Y:S04]  /*67860*/  LDL R6, [R1+0x10f0] ;  /* 0x0010f00001067983 */ /* 0x000ea80000100800 */
[----:B------:R0:W2:Y:S02]  /*67870*/  @!P3 LDG.E.U8 R27, desc[UR20][R28.64] ;  /* 0x000000141c1bb981 */ /* 0x0000a4000c1e1100 */
[----:B0-----:R-:W-:-:S02]  /*67880*/  PRMT R28, RZ, 0x7610, R28 ;  /* 0x00007610ff1c7816 */ /* 0x001fc4000000001c */
        /* <DEDUP_REMOVED lines=22> */
[----:B---3--:R-:W-:Y:S02]  /*679f0*/  @!P3 IMAD.MOV.U32 R34, RZ, RZ, R8 ;  /* 0x000000ffff22b224 */ /* 0x008fe400078e0008 */
[----:B----4-:R-:W-:Y:S01]  /*67a00*/  @!P3 IMAD.MOV.U32 R35, RZ, RZ, R9 ;  /* 0x000000ffff23b224 */ /* 0x010fe200078e0009 */
        /* <DEDUP_REMOVED lines=19> */
[----:B------:R-:W2:Y:S01]  /*67b40*/  LDL R5, [R1+0x10c4] ;  /* 0x0010c40001057983 */ /* 0x000ea20000100800 */
[----:B------:R-:W-:-:S03]  /*67b50*/  @!P3 IMAD.MOV.U32 R38, RZ, RZ, R0 ;  /* 0x000000ffff26b224 */ /* 0x000fc600078e0000 */
        /* <DEDUP_REMOVED lines=19> */
[----:B------:R-:W-:Y:S02]  /*67c90*/  @!P3 IMAD.MOV.U32 R47, RZ, RZ, R46 ;  /* 0x000000ffff2fb224 */ /* 0x000fe400078e002e */
[----:B--2---:R-:W-:Y:S02]  /*67ca0*/  @!P3 IMAD.MOV.U32 R42, RZ, RZ, R6 ;  /* 0x000000ffff2ab224 */ /* 0x004fe400078e0006 */
        /* <DEDUP_REMOVED lines=19> */
[----:B---3--:R-:W-:Y:S02]  /*67de0*/  @!P3 IMAD.MOV.U32 R46, RZ, RZ, R8 ;  /* 0x000000ffff2eb224 */ /* 0x008fe400078e0008 */
[----:B----4-:R-:W-:Y:S01]  /*67df0*/  @!P3 IMAD.MOV.U32 R47, RZ, RZ, R9 ;  /* 0x000000ffff2fb224 */ /* 0x010fe200078e0009 */
[----:B------:R-:W3:Y:S04]  /*67e00*/  LDL R8, [R1+0x10b0] ;  /* 0x0010b00001087983 */ /* 0x000ee80000100800 */
[----:B------:R-:W4:Y:S04]  /*67e10*/  LDL R9, [R1+0x10ac] ;  /* 0x0010ac0001097983 */ /* 0x000f280000100800 */
[----:B------:R0:W4:Y:S02]  /*67e20*/  @!P3 LDG.E.U8 R45, desc[UR20][R46.64] ;  /* 0x000000142e2db981 */ /* 0x000124000c1e1100 */
[----:B0-----:R-:W-:-:S02]  /*67e30*/  @!P3 IMAD.MOV.U32 R46, RZ, RZ, R56 ;  /* 0x000000ffff2eb224 */ /* 0x001fc400078e0038 */
[----:B------:R-:W-:Y:S01]  /*67e40*/  @!P3 IMAD.MOV.U32 R47, RZ, RZ, R58 ;  /* 0x000000ffff2fb224 */ /* 0x000fe200078e003a */
[----:B------:R-:W4:Y:S04]  /*67e50*/  LDL R56, [R1+0x1130] ;  /* 0x0011300001387983 */ /* 0x000f280000100800 */
[----:B------:R-:W4:Y:S04]  /*67e60*/  LDL R58, [R1+0x112c] ;  /* 0x00112c00013a7983 */ /* 0x000f280000100800 */
[----:B------:R2:W4:Y:S02]  /*67e70*/  @!P3 LDG.E.U8 R49, desc[UR20][R46.64] ;  /* 0x000000142e31b981 */ /* 0x000524000c1e1100 */
[----:B--2---:R-:W-:-:S02]  /*67e80*/  @!P3 IMAD.MOV.U32 R46, RZ, RZ, R6 ;  /* 0x000000ffff2eb224 */ /* 0x004fc400078e0006 */
[----:B------:R-:W2:Y:S01]  /*67e90*/  LDL R6, [R1+0x10d0] ;  /* 0x0010d00001067983 */ /* 0x000ea20000100800 */
[----:B------:R-:W-:-:S03]  /*67ea0*/  @!P3 IMAD.MOV.U32 R47, RZ, RZ, R7 ;  /* 0x000000ffff2fb224 */ /* 0x000fc600078e0007 */
[----:B------:R-:W2:Y:S04]  /*67eb0*/  LDL R7, [R1+0x10cc] ;  /* 0x0010cc0001077983 */ /* 0x000ea80000100800 */
[----:B------:R0:W2:Y:S02]  /*67ec0*/  @!P3 LDG.E.U8 R51, desc[UR20][R46.64] ;  /* 0x000000142e33b981 */ /* 0x0000a4000c1e1100 */
[----:B0-----:R-:W-:Y:S02]  /*67ed0*/  @!P3 IMAD.MOV.U32 R46, RZ, RZ, R3 ;  /* 0x000000ffff2eb224 */ /* 0x001fe400078e0003 */
[----:B------:R-:W-:Y:S01]  /*67ee0*/  @!P3 IMAD.MOV.U32 R47, RZ, RZ, R5 ;  /* 0x000000ffff2fb224 */ /* 0x000fe200078e0005 */
[----:B------:R-:W2:Y:S04]  /*67ef0*/  LDL R3, [R1+0x10d8] ;  /* 0x0010d80001037983 */ /* 0x000ea80000100800 */
[----:B------:R-:W2:Y:S04]  /*67f00*/  LDL R5, [R1+0x10d4] ;  /* 0x0010d40001057983 */ /* 0x000ea80000100800 */
[----:B------:R0:W2:Y:S02]  /*67f10*/  @!P3 LDG.E.U8 R53, desc[UR20][R46.64] ;  /* 0x000000142e35b981 */ /* 0x0000a4000c1e1100 */
[----:B0-----:R-:W-:-:S02]  /*67f20*/  @!P3 IMAD.MOV.U32 R46, RZ, RZ, R0 ;  /* 0x000000ffff2eb224 */ /* 0x001fc400078e0000 */
        /* <DEDUP_REMOVED lines=9> */
[----:B---3--:R-:W-:-:S02]  /*67fc0*/  @!P3 IMAD.MOV.U32 R46, RZ, RZ, R8 ;  /* 0x000000ffff2eb224 */ /* 0x008fc400078e0008 */
[----:B----4-:R-:W-:Y:S01]  /*67fd0*/  @!P3 IMAD.MOV.U32 R47, RZ, RZ, R9 ;  /* 0x000000ffff2fb224 */ /* 0x010fe200078e0009 */
[----:B------:R-:W3:Y:S04]  /*67fe0*/  LDL R8, [R1+0x1190] ;  /* 0x0011900001087983 */ /* 0x000ee80000100800 */
        /* <DEDUP_REMOVED lines=23> */
[----:B------:R-:W-:-:S05]  /*68160*/  @!P3 IMAD.MOV.U32 R47, RZ, RZ, R58 ;  /* 0x000000ffff2fb224 */ /* 0x000fca00078e003a */
[----:B------:R0:W2:Y:S02]  /*68170*/  @!P3 LDG.E.U8 R69, desc[UR20][R46.64] ;  /* 0x000000142e45b981 */ /* 0x0000a4000c1e1100 */
[----:B0-----:R-:W-:Y:S02]  /*68180*/  @!P3 IMAD.MOV.U32 R46, RZ, RZ, R52 ;  /* 0x000000ffff2eb224 */ /* 0x001fe400078e0034 */
[----:B------:R-:W-:Y:S01]  /*68190*/  @!P3 IMAD.MOV.U32 R47, RZ, RZ, R54 ;  /* 0x000000ffff2fb224 */ /* 0x000fe200078e0036 */
[----:B------:R-:W2:Y:S04]  /*681a0*/  LDL R52, [R1+0x1138] ;  /* 0x0011380001347983 */ /* 0x000ea80000100800 */
[----:B------:R-:W2:Y:S04]  /*681b0*/  LDL R54, [R1+0x1134] ;  /* 0x0011340001367983 */ /* 0x000ea80000100800 */
[----:B------:R3:W2:Y:S04]  /*681c0*/  @!P3 LDG.E.U8 R71, desc[UR20][R46.64] ;  /* 0x000000142e47b981 */ /* 0x0006a8000c1e1100 */
[----:B------:R-:W2:Y:S04]  /*681d0*/  LDL.LU R90, [R1+0x408] ;  /* 0x00040800015a7983 */ /* 0x000ea80000300800 */
[----:B------:R-:W2:Y:S01]  /*681e0*/  LDL.LU R92, [R1+0x3f0] ;  /* 0x0003f000015c7983 */ /* 0x000ea20000300800 */
[----:B---3--:R-:W-:-:S02]  /*681f0*/  @!P3 IMAD.MOV.U32 R46, RZ, RZ, R8 ;  /* 0x000000ffff2eb224 */ /* 0x008fc400078e0008 */
[----:B----4-:R-:W-:-:S05]  /*68200*/  @!P3 IMAD.MOV.U32 R47, RZ, RZ, R9 ;  /* 0x000000ffff2fb224 */ /* 0x010fca00078e0009 */
[----:B------:R2:W3:Y:S01]  /*68210*/  @!P3 LDG.E.U8 R73, desc[UR20][R46.64] ;  /* 0x000000142e49b981 */ /* 0x0004e2000c1e1100 */
[----:B------:R-:W-:Y:S01]  /*68220*/  PRMT R79, RZ, 0x7610, R79 ;  /* 0x00007610ff4f7816 */ /* 0x000fe2000000004f */
[----:B--2---:R-:W-:Y:S02]  /*68230*/  @!P3 IMAD.MOV.U32 R46, RZ, RZ, R6 ;  /* 0x000000ffff2eb224 */ /* 0x004fe400078e0006 */
[----:B------:R-:W-:-:S05]  /*68240*/  @!P3 IMAD.MOV.U32 R47, RZ, RZ, R7 ;  /* 0x000000ffff2fb224 */ /* 0x000fca00078e0007 */
[----:B------:R0:W2:Y:S02]  /*68250*/  @!P3 LDG.E.U8 R75, desc[UR20][R46.64] ;  /* 0x000000142e4bb981 */ /* 0x0000a4000c1e1100 */
[----:B0-----:R-:W-:Y:S02]  /*68260*/  @!P3 IMAD.MOV.U32 R46, RZ, RZ, R3 ;  /* 0x000000ffff2eb224 */ /* 0x001fe400078e0003 */
[----:B------:R-:W-:-:S05]  /*68270*/  @!P3 IMAD.MOV.U32 R47, RZ, RZ, R5 ;  /* 0x000000ffff2fb224 */ /* 0x000fca00078e0005 */
[----:B------:R0:W4:Y:S02]  /*68280*/  @!P3 LDG.E.U8 R77, desc[UR20][R46.64] ;  /* 0x000000142e4db981 */ /* 0x000124000c1e1100 */
[----:B0-----:R-:W-:Y:S02]  /*68290*/  @!P3 IMAD.MOV.U32 R46, RZ, RZ, R0 ;  /* 0x000000ffff2eb224 */ /* 0x001fe400078e0000 */
[----:B------:R-:W-:Y:S01]  /*682a0*/  @!P3 IMAD.MOV.U32 R47, RZ, RZ, R2 ;  /* 0x000000ffff2fb224 */ /* 0x000fe200078e0002 */
        /* <DEDUP_REMOVED lines=8> */
[----:B------:R-:W2:Y:S04]  /*68330*/  LDL R58, [R1+0x5fc] ;  /* 0x0005fc00013a7983 */ /* 0x000ea80000100800 */
[----:B------:R-:W3:Y:S04]  /*68340*/  LDL R56, [R1+0x600] ;  /* 0x0006000001387983 */ /* 0x000ee80000100800 */
[----:B------:R0:W4:Y:S02]  /*68350*/  @!P3 LDG.E.U8 R79, desc[UR20][R46.64] ;  /* 0x000000142e4fb981 */ /* 0x000124000c1e1100 */
[----:B0-----:R-:W-:-:S02]  /*68360*/  @!P3 IMAD.MOV.U32 R46, RZ, RZ, R52 ;  /* 0x000000ffff2eb224 */ /* 0x001fc400078e0034 */
[----:B------:R-:W-:Y:S01]  /*68370*/  @!P3 IMAD.MOV.U32 R47, RZ, RZ, R54 ;  /* 0x000000ffff2fb224 */ /* 0x000fe200078e0036 */
[----:B------:R-:W4:Y:S04]  /*68380*/  LDL R52, [R1+0x5f8] ;  /* 0x0005f80001347983 */ /* 0x000f280000100800 */
[----:B------:R-:W4:Y:S01]  /*68390*/  LDL R54, [R1+0x5f4] ;  /* 0x0005f40001367983 */ /* 0x000f220000100800 */
[----:B------:R-:W-:Y:S02]  /*683a0*/  PRMT R81, RZ, 0x7610, R81 ;  /* 0x00007610ff517816 */ /* 0x000fe40000000051 */
[----:B------:R-:W-:Y:S01]  /*683b0*/  PRMT R83, RZ, 0x7610, R83 ;  /* 0x00007610ff537816 */ /* 0x000fe20000000053 */
[----:B------:R-:W0:Y:S03]  /*683c0*/  S2R R4, SR_TID.X ;  /* 0x0000000000047919 */ /* 0x000e260000002100 */
[----:B------:R1:W4:Y:S01]  /*683d0*/  @!P3 LDG.E.U8 R81, desc[UR20][R46.64] ;  /* 0x000000142e51b981 */ /* 0x000322000c1e1100 */
[----:B------:R-:W-:Y:S01]  /*683e0*/  PRMT R85, RZ, 0x7610, R85 ;  /* 0x00007610ff557816 */ /* 0x000fe20000000055 */
[----:B-1----:R-:W-:-:S02]  /*683f0*/  @!P3 IMAD.MOV.U32 R46, RZ, RZ, R72 ;  /* 0x000000ffff2eb224 */ /* 0x002fc400078e0048 */
[----:B------:R-:W-:-:S05]  /*68400*/  @!P3 IMAD.MOV.U32 R47, RZ, RZ, R74 ;  /* 0x000000ffff2fb224 */ /* 0x000fca00078e004a */
[----:B------:R1:W4:Y:S01]  /*68410*/  @!P3 LDG.E.U8 R83, desc[UR20][R46.64] ;  /* 0x000000142e53b981 */ /* 0x000322000c1e1100 */
[----:B------:R-:W-:Y:S01]  /*68420*/  PRMT R87, RZ, 0x7610, R87 ;  /* 0x00007610ff577816 */ /* 0x000fe20000000057 */
[----:B-1----:R-:W-:Y:S02]  /*68430*/  @!P3 IMAD.MOV.U32 R46, RZ, RZ, R68 ;  /* 0x000000ffff2eb224 */ /* 0x002fe400078e0044 */
        /* <DEDUP_REMOVED lines=10> */
[----:B0-----:R-:W-:Y:S02]  /*684e0*/  LOP3.LUT R4, R4, 0x7f, RZ, 0xc0, !PT ;  /* 0x0000007f04047812 */ /* 0x001fe400078ec0ff */
[----:B------:R-:W-:Y:S02]  /*684f0*/  PRMT R93, RZ, 0x7610, R93 ;  /* 0x00007610ff5d7816 */ /* 0x000fe4000000005d */
[----:B------:R-:W-:Y:S01]  /*68500*/  LOP3.LUT R4, R4, 0x20, RZ, 0x3c, !PT ;  /* 0x0000002004047812 */ /* 0x000fe200078e3cff */
[----:B--2---:R-:W-:Y:S02]  /*68510*/  @!P3 IMAD.MOV.U32 R47, RZ, RZ, R58 ;  /* 0x000000ffff2fb224 */ /* 0x004fe400078e003a */
[----:B---3--:R-:W-:-:S05]  /*68520*/  @!P3 IMAD.MOV.U32 R46, RZ, RZ, R56 ;  /* 0x000000ffff2eb224 */ /* 0x008fca00078e0038 */
[----:B------:R4:W2:Y:S02]  /*68530*/  @!P3 LDG.E.U8 R91, desc[UR20][R46.64] ;  /* 0x000000142e5bb981 */ /* 0x0008a4000c1e1100 */
[----:B----4-:R-:W-:Y:S02]  /*68540*/  @!P3 IMAD.MOV.U32 R46, RZ, RZ, R52 ;  /* 0x000000ffff2eb224 */ /* 0x010fe400078e0034 */
[----:B------:R-:W-:Y:S01]  /*68550*/  @!P3 IMAD.MOV.U32 R47, RZ, RZ, R54 ;  /* 0x000000ffff2fb224 */ /* 0x000fe200078e0036 */
[----:B------:R-:W3:Y:S04]  /*68560*/  LDL.LU R52, [R1+0x318] ;  /* 0x0003180001347983 */ /* 0x000ee80000300800 */
[----:B------:R-:W4:Y:S04]  /*68570*/  LDL.LU R54, [R1+0x300] ;  /* 0x0003000001367983 */ /* 0x000f280000300800 */
        /* <DEDUP_REMOVED lines=8> */
[----:B------:R-:W2:Y:S04]  /*68600*/  @!P3 LDG.E.U8 R93, desc[UR20][R46.64] ;  /* 0x000000142e5db981 */ /* 0x000ea8000c1e1100 */
[----:B------:R-:W2:Y:S04]  /*68610*/  LDL.LU R72, [R1+0x228] ;  /* 0x0002280001487983 */ /* 0x000ea80000300800 */
[----:B------:R-:W-:Y:S04]  /*68620*/  STS.U8 [R4+UR10+0x11d00], R90 ;  /* 0x011d005a04007988 */ /* 0x000fe8000800000a */
[----:B------:R-:W2:Y:S04]  /*68630*/  LDL.LU R74, [R1+0x210] ;  /* 0x00021000014a7983 */ /* 0x000ea80000300800 */
[----:B------:R0:W-:Y:S04]  /*68640*/  STS.U8 [R4+UR10+0x12500], R0 ;  /* 0x0125000004007988 */ /* 0x0001e8000800000a */
[----:B------:R-:W2:Y:S04]  /*68650*/  LDL.LU R82, [R1+0x1f8] ;  /* 0x0001f80001527983 */ /* 0x000ea80000300800 */
        /* <DEDUP_REMOVED lines=13> */
[----:B------:R0:W-:Y:S04]  /*68730*/  STS.U8 [R4+UR10+0x12100], R92 ;  /* 0x0121005c04007988 */ /* 0x0001e8000800000a */
[----:B------:R-:W2:Y:S04]  /*68740*/  LDL.LU R90, [R1+0xd8] ;  /* 0x0000d800015a7983 */ /* 0x000ea80000300800 */
[----:B0-----:R-:W2:Y:S04]  /*68750*/  LDL.LU R92, [R1+0xc0] ;  /* 0x0000c000015c7983 */ /* 0x001ea80000300800 */
        /* <DEDUP_REMOVED lines=10> */
[----:B---3--:R0:W-:Y:S04]  /*68800*/  STS.U8 [R4+UR10+0x14500], R52 ;  /* 0x0145003404007988 */ /* 0x0081e8000800000a */
[----:B----4-:R1:W-:Y:S04]  /*68810*/  STS.U8 [R4+UR10+0x14900], R54 ;  /* 0x0149003604007988 */ /* 0x0103e8000800000a */
[----:B--2---:R2:W-:Y:S04]  /*68820*/  STS.U8 [R4+UR10+0x14d00], R56 ;  /* 0x014d003804007988 */ /* 0x0045e8000800000a */
[----:B------:R3:W-:Y:S04]  /*68830*/  STS.U8 [R4+UR10+0x15100], R58 ;  /* 0x0151003a04007988 */ /* 0x0007e8000800000a */
[----:B------:R4:W-:Y:S04]  /*68840*/  STS.U8 [R4+UR10+0x15500], R60 ;  /* 0x0155003c04007988 */ /* 0x0009e8000800000a */
[----:B------:R2:W-:Y:S04]  /*68850*/  STS.U8 [R4+UR10+0x15900], R62 ;  /* 0x0159003e04007988 */ /* 0x0005e8000800000a */
[----:B0-----:R-:W2:Y:S04]  /*68860*/  LDL.LU R52, [R1+0x181c] ;  /* 0x00181c0001347983 */ /* 0x001ea80000300800 */
[----:B-1----:R-:W2:Y:S04]  /*68870*/  LDL.LU R54, [R1+0x1818] ;  /* 0x0018180001367983 */ /* 0x002ea80000300800 */
[----:B--2---:R-:W2:Y:S04]  /*68880*/  LDL.LU R56, [R1+0x1814] ;  /* 0x0018140001387983 */ /* 0x004ea80000300800 */
[----:B---3--:R-:W3:Y:S04]  /*68890*/  LDL.LU R58, [R1+0x1810] ;  /* 0x00181000013a7983 */ /* 0x008ee80000300800 */
[----:B----4-:R-:W4:Y:S04]  /*688a0*/  LDL.LU R60, [R1+0x180c] ;  /* 0x00180c00013c7983 */ /* 0x010f280000300800 */
        /* <DEDUP_REMOVED lines=30> */
[----:B------:R-:W4:Y:S04]  /*68a90*/  LDL.LU R78, [R1+0x444] ;  /* 0x00044400014e7983 */ /* 0x000f280000300800 */
[----:B------:R-:W4:Y:S04]  /*68aa0*/  LDL.LU R80, [R1+0x430] ;  /* 0x0004300001507983 */ /* 0x000f280000300800 */
[----:B------:R0:W-:Y:S04]  /*68ab0*/  STS.U8 [R4+UR10+0x19d00], R86 ;  /* 0x019d005604007988 */ /* 0x0001e8000800000a */
[----:B------:R-:W4:Y:S04]  /*68ac0*/  LDL.LU R84, [R1+0x41c] ;  /* 0x00041c0001547983 */ /* 0x000f280000300800 */
[----:B------:R1:W-:Y:S04]  /*68ad0*/  STS.U8 [R4+UR10+0x1a100], R88 ;  /* 0x01a1005804007988 */ /* 0x0003e8000800000a */
[----:B------:R1:W-:Y:S04]  /*68ae0*/  STS.U8 [R4+UR10+0x1a500], R90 ;  /* 0x01a5005a04007988 */ /* 0x0003e8000800000a */
[----:B------:R1:W-:Y:S04]  /*68af0*/  STS.U8 [R4+UR10+0x1a900], R92 ;  /* 0x01a9005c04007988 */ /* 0x0003e8000800000a */
[----:B0-----:R-:W4:Y:S04]  /*68b00*/  LDL.LU R86, [R1+0x404] ;  /* 0x0004040001567983 */ /* 0x001f280000300800 */
[----:B-1----:R-:W4:Y:S04]  /*68b10*/  LDL.LU R88, [R1+0x3ec] ;  /* 0x0003ec0001587983 */ /* 0x002f280000300800 */
[----:B------:R-:W4:Y:S04]  /*68b20*/  LDL.LU R90, [R1+0x3d4] ;  /* 0x0003d400015a7983 */ /* 0x000f280000300800 */
[----:B------:R-:W4:Y:S04]  /*68b30*/  LDL.LU R92, [R1+0x3bc] ;  /* 0x0003bc00015c7983 */ /* 0x000f280000300800 */
[----:B------:R0:W-:Y:S04]  /*68b40*/  STS.U8 [R4+UR10+0x1ad00], R2 ;  /* 0x01ad000204007988 */ /* 0x0001e8000800000a */
[----:B------:R1:W-:Y:S04]  /*68b50*/  STS.U8 [R4+UR10+0x1b100], R9 ;  /* 0x01b1000904007988 */ /* 0x0003e8000800000a */
[----:B------:R0:W-:Y:S04]  /*68b60*/  STS.U8 [R4+UR10+0x1b500], R8 ;  /* 0x01b5000804007988 */ /* 0x0001e8000800000a */
[----:B------:R1:W-:Y:S04]  /*68b70*/  STS.U8 [R4+UR10+0x1b900], R7 ;  /* 0x01b9000704007988 */ /* 0x0003e8000800000a */
[----:B------:R1:W-:Y:S04]  /*68b80*/  STS.U8 [R4+UR10+0x1bd00], R6 ;  /* 0x01bd000604007988 */ /* 0x0003e8000800000a */
[----:B0-----:R-:W4:Y:S04]  /*68b90*/  LDL.LU R2, [R1+0x3a4] ;  /* 0x0003a40001027983 */ /* 0x001f280000300800 */
[----:B-1----:R-:W4:Y:S04]  /*68ba0*/  LDL.LU R9, [R1+0x38c] ;  /* 0x00038c0001097983 */ /* 0x002f280000300800 */
[----:B------:R-:W4:Y:S04]  /*68bb0*/  LDL.LU R8, [R1+0x374] ;  /* 0x0003740001087983 */ /* 0x000f280000300800 */
[----:B------:R-:W4:Y:S04]  /*68bc0*/  LDL.LU R7, [R1+0x35c] ;  /* 0x00035c0001077983 */ /* 0x000f280000300800 */
        /* <DEDUP_REMOVED lines=11> */
[----:B--2---:R0:W-:Y:S02]  /*68c80*/  STS.U8 [R4+UR10+0x1c100], R5 ;  /* 0x01c1000504007988 */ /* 0x0041e4000800000a */
[----:B0-----:R-:W0:Y:S02]  /*68c90*/  S2R R5, SR_TID.X ;  /* 0x0000000000057919 */ /* 0x001e240000002100 */
[----:B------:R1:W-:Y:S04]  /*68ca0*/  STS.U8 [R4+UR10+0x1c500], R3 ;  /* 0x01c5000304007988 */ /* 0x0003e8000800000a */
[----:B------:R2:W-:Y:S04]  /*68cb0*/  STS.U8 [R4+UR10+0x1c900], R0 ;  /* 0x01c9000004007988 */ /* 0x0005e8000800000a */
[----:B-1----:R-:W4:Y:S04]  /*68cc0*/  LDL.LU R3, [R1+0x32c] ;  /* 0x00032c0001037983 */ /* 0x002f280000300800 */
[----:B--2---:R-:W2:Y:S04]  /*68cd0*/  LDL.LU R0, [R1+0x314] ;  /* 0x0003140001007983 */ /* 0x004ea80000300800 */
[----:B------:R1:W-:Y:S04]  /*68ce0*/  STS.U8 [R4+UR10+0x1cd00], R82 ;  /* 0x01cd005204007988 */ /* 0x0003e8000800000a */
[----:B------:R-:W-:Y:S04]  /*68cf0*/  STS.U8 [R4+UR10+0x1d100], R70 ;  /* 0x01d1004604007988 */ /* 0x000fe8000800000a */
[----:B---3--:R-:W-:Y:S04]  /*68d00*/  STS.U8 [R4+UR10+0x1d500], R58 ;  /* 0x01d5003a04007988 */ /* 0x008fe8000800000a */
[----:B-1----:R-:W3:Y:S01]  /*68d10*/  LDL.LU R82, [R1+0x494] ;  /* 0x0004940001527983 */ /* 0x002ee20000300800 */
[----:B0-----:R-:W-:-:S04]  /*68d20*/  LOP3.LUT R5, R5, 0x7f, RZ, 0xc0, !PT ;  /* 0x0000007f05057812 */ /* 0x001fc800078ec0ff */
[----:B------:R-:W-:-:S05]  /*68d30*/  LOP3.LUT R5, R5, 0x30, RZ, 0x3c, !PT ;  /* 0x0000003005057812 */ /* 0x000fca00078e3cff */
[----:B------:R0:W-:Y:S04]  /*68d40*/  STS.U8 [R5+UR10+0x10d80], R76 ;  /* 0x010d804c05007988 */ /* 0x0001e8000800000a */
[----:B----4-:R1:W-:Y:S04]  /*68d50*/  STS.U8 [R5+UR10+0x11180], R78 ;  /* 0x0111804e05007988 */ /* 0x0103e8000800000a */
[----:B------:R4:W-:Y:S04]  /*68d60*/  STS.U8 [R5+UR10+0x11580], R80 ;  /* 0x0115805005007988 */ /* 0x0009e8000800000a */
[----:B------:R0:W-:Y:S04]  /*68d70*/  STS.U8 [R5+UR10+0x11980], R84 ;  /* 0x0119805405007988 */ /* 0x0001e8000800000a */
[----:B------:R1:W-:Y:S04]  /*68d80*/  STS.U8 [R5+UR10+0x11d80], R86 ;  /* 0x011d805605007988 */ /* 0x0003e8000800000a */
[----:B------:R4:W-:Y:S04]  /*68d90*/  STS.U8 [R5+UR10+0x12180], R88 ;  /* 0x0121805805007988 */ /* 0x0009e8000800000a */
[----:B0-----:R-:W3:Y:S04]  /*68da0*/  LDL.LU R76, [R1+0x2fc] ;  /* 0x0002fc00014c7983 */ /* 0x001ee80000300800 */
[----:B-1----:R-:W3:Y:S04]  /*68db0*/  LDL.LU R78, [R1+0x2e4] ;  /* 0x0002e400014e7983 */ /* 0x002ee80000300800 */
[----:B----4-:R-:W4:Y:S04]  /*68dc0*/  LDL.LU R80, [R1+0x2cc] ;  /* 0x0002cc0001507983 */ /* 0x010f280000300800 */
[----:B------:R-:W3:Y:S04]  /*68dd0*/  LDL.LU R84, [R1+0x2b4] ;  /* 0x0002b40001547983 */ /* 0x000ee80000300800 */
[----:B------:R-:W4:Y:S04]  /*68de0*/  LDL.LU R86, [R1+0x29c] ;  /* 0x00029c0001567983 */ /* 0x000f280000300800 */
[----:B------:R0:W-:Y:S04]  /*68df0*/  STS.U8 [R5+UR10+0x12580], R90 ;  /* 0x0125805a05007988 */ /* 0x0001e8000800000a */
[----:B------:R-:W4:Y:S04]  /*68e00*/  LDL.LU R88, [R1+0x284] ;  /* 0x0002840001587983 */ /* 0x000f280000300800 */
[----:B------:R1:W-:Y:S04]  /*68e10*/  STS.U8 [R5+UR10+0x12980], R92 ;  /* 0x0129805c05007988 */ /* 0x0003e8000800000a */
[----:B0-----:R-:W4:Y:S04]  /*68e20*/  LDL.LU R90, [R1+0x26c] ;  /* 0x00026c00015a7983 */ /* 0x001f280000300800 */
[----:B-1----:R-:W4:Y:S04]  /*68e30*/  LDL.LU R92, [R1+0x254] ;  /* 0x00025400015c7983 */ /* 0x002f280000300800 */
        /* <DEDUP_REMOVED lines=12> */
[----:B------:R0:W-:Y:S04]  /*68f00*/  STS.U8 [R5+UR10+0x14180], R3 ;  /* 0x0141800305007988 */ /* 0x0001e8000800000a */
[----:B--2---:R1:W-:Y:S04]  /*68f10*/  STS.U8 [R5+UR10+0x14580], R0 ;  /* 0x0145800005007988 */ /* 0x0043e8000800000a */
        /* <DEDUP_REMOVED lines=17> */
[----:B------:R-:W3:Y:S04]  /*69030*/  LDL.LU R46, [R1+0x44] ;  /* 0x00004400012e7983 */ /* 0x000ee80000300800 */
[----:B------:R-:W3:Y:S04]  /*69040*/  LDL.LU R47, [R1+0x2c] ;  /* 0x00002c00012f7983 */ /* 0x000ee80000300800 */
[----:B------:R0:W-:Y:S04]  /*69050*/  STS.U8 [R5+UR10+0x14980], R76 ;  /* 0x0149804c05007988 */ /* 0x0001e8000800000a */
[----:B------:R1:W-:Y:S04]  /*69060*/  STS.U8 [R5+UR10+0x14d80], R78 ;  /* 0x014d804e05007988 */ /* 0x0003e8000800000a */
[----:B----4-:R4:W-:Y:S04]  /*69070*/  STS.U8 [R5+UR10+0x15180], R80 ;  /* 0x0151805005007988 */ /* 0x0109e8000800000a */
[----:B------:R0:W-:Y:S04]  /*69080*/  STS.U8 [R5+UR10+0x15580], R84 ;  /* 0x0155805405007988 */ /* 0x0001e8000800000a */
[----:B------:R1:W-:Y:S04]  /*69090*/  STS.U8 [R5+UR10+0x15980], R86 ;  /* 0x0159805605007988 */ /* 0x0003e8000800000a */
[----:B------:R4:W-:Y:S04]  /*690a0*/  STS.U8 [R5+UR10+0x15d80], R88 ;  /* 0x015d805805007988 */ /* 0x0009e8000800000a */
[----:B0-----:R-:W3:Y:S04]  /*690b0*/  LDL.LU R76, [R1+0x17dc] ;  /* 0x0017dc00014c7983 */ /* 0x001ee80000300800 */
[----:B-1----:R-:W3:Y:S04]  /*690c0*/  LDL.LU R78, [R1+0x17d8] ;  /* 0x0017d800014e7983 */ /* 0x002ee80000300800 */
[----:B----4-:R-:W4:Y:S04]  /*690d0*/  LDL.LU R80, [R1+0x17d4] ;  /* 0x0017d40001507983 */ /* 0x010f280000300800 */
[----:B------:R-:W4:Y:S04]  /*690e0*/  LDL.LU R84, [R1+0x17d0] ;  /* 0x0017d00001547983 */ /* 0x000f280000300800 */
[----:B------:R-:W4:Y:S04]  /*690f0*/  LDL.LU R86, [R1+0x17cc] ;  /* 0x0017cc0001567983 */ /* 0x000f280000300800 */
[----:B------:R-:W4:Y:S04]  /*69100*/  LDL.LU R88, [R1+0x17c8] ;  /* 0x0017c80001587983 */ /* 0x000f280000300800 */
[----:B------:R0:W-:Y:S04]  /*69110*/  STS.U8 [R5+UR10+0x16180], R90 ;  /* 0x0161805a05007988 */ /* 0x0001e8000800000a */
        /* <DEDUP_REMOVED lines=13> */
[----:B--2---:R0:W-:Y:S04]  /*691f0*/  STS.U8 [R5+UR10+0x17d80], R3 ;  /* 0x017d800305007988 */ /* 0x0041e8000800000a */
[----:B------:R1:W-:Y:S04]  /*69200*/  STS.U8 [R5+UR10+0x18180], R0 ;  /* 0x0181800005007988 */ /* 0x0003e8000800000a */
[----:B------:R2:W-:Y:S04]  /*69210*/  STS.U8 [R5+UR10+0x18580], R27 ;  /* 0x0185801b05007988 */ /* 0x0005e8000800000a */
[----:B------:R0:W-:Y:S04]  /*69220*/  STS.U8 [R5+UR10+0x18980], R4 ;  /* 0x0189800405007988 */ /* 0x0001e8000800000a */
[----:B------:R1:W-:Y:S04]  /*69230*/  STS.U8 [R5+UR10+0x18d80], R26 ;  /* 0x018d801a05007988 */ /* 0x0003e8000800000a */
[----:B------:R2:W-:Y:S04]  /*69240*/  STS.U8 [R5+UR10+0x19180], R25 ;  /* 0x0191801905007988 */ /* 0x0005e8000800000a */
[----:B0-----:R-:W4:Y:S04]  /*69250*/  LDL.LU R3, [R1+0x17a8] ;  /* 0x0017a80001037983 */ /* 0x001f280000300800 */
[----:B-1----:R-:W4:Y:S04]  /*69260*/  LDL.LU R0, [R1+0x17a4] ;  /* 0x0017a40001007983 */ /* 0x002f280000300800 */
        /* <DEDUP_REMOVED lines=16> */
[----:B------:R-:W2:Y:S04]  /*69370*/  LDL.LU R16, [R1+0x3a0] ;  /* 0x0003a00001107983 */ /* 0x000ea80000300800 */
[----:B------:R1:W-:Y:S04]  /*69380*/  STS.U8 [R5+UR10+0x1b180], R58 ;  /* 0x01b1803a05007988 */ /* 0x0003e8000800000a */
[----:B---3--:R3:W-:Y:S04]  /*69390*/  STS.U8 [R5+UR10+0x1b580], R70 ;  /* 0x01b5804605007988 */ /* 0x0087e8000800000a */
[----:B------:R0:W-:Y:S04]  /*693a0*/  STS.U8 [R5+UR10+0x1b980], R82 ;  /* 0x01b9805205007988 */ /* 0x0001e8000800000a */
[----:B------:R1:W-:Y:S04]  /*693b0*/  STS.U8 [R5+UR10+0x1bd80], R46 ;  /* 0x01bd802e05007988 */ /* 0x0003e8000800000a */
[----:B------:R3:W-:Y:S04]  /*693c0*/  STS.U8 [R5+UR10+0x1c180], R47 ;  /* 0x01c1802f05007988 */ /* 0x0007e8000800000a */
[----:B0-----:R-:W2:Y:S04]  /*693d0*/  LDL.LU R10, [R1+0x388] ;  /* 0x00038800010a7983 */ /* 0x001ea80000300800 */
[----:B-1----:R-:W2:Y:S04]  /*693e0*/  LDL.LU R58, [R1+0x370] ;  /* 0x00037000013a7983 */ /* 0x002ea80000300800 */
[----:B---3--:R-:W3:Y:S04]  /*693f0*/  LDL.LU R70, [R1+0x358] ;  /* 0x0003580001467983 */ /* 0x008ee80000300800 */
[----:B------:R-:W3:Y:S04]  /*69400*/  LDL.LU R82, [R1+0x340] ;  /* 0x0003400001527983 */ /* 0x000ee80000300800 */
[----:B------:R-:W3:Y:S04]  /*69410*/  LDL.LU R46, [R1+0x328] ;  /* 0x00032800012e7983 */ /* 0x000ee80000300800 */
[----:B------:R-:W3:Y:S04]  /*69420*/  LDL.LU R47, [R1+0x310] ;  /* 0x00031000012f7983 */ /* 0x000ee80000300800 */
[----:B----4-:R-:W-:Y:S04]  /*69430*/  STS.U8 [R5+UR10+0x1cd80], R80 ;  /* 0x01cd805005007988 */ /* 0x010fe8000800000a */
[----:B------:R0:W-:Y:S04]  /*69440*/  STS.U8 [R5+UR10+0x1c980], R92 ;  /* 0x01c9805c05007988 */ /* 0x0001e8000800000a */
[----:B0-----:R-:W4:Y:S04]  /*69450*/  LDL.LU R92, [R1+0x47c] ;  /* 0x00047c00015c7983 */ /* 0x001f280000300800 */
[----:B------:R-:W4:Y:S04]  /*69460*/  LDL.LU R80, [R1+0x490] ;  /* 0x0004900001507983 */ /* 0x000f280000300800 */
[----:B------:R0:W-:Y:S02]  /*69470*/  STS.U8 [R5+UR10+0x1c580], R6 ;  /* 0x01c5800605007988 */ /* 0x0001e4000800000a */
[----:B0-----:R-:W0:Y:S02]  /*69480*/  S2R R6, SR_TID.X ;  /* 0x0000000000067919 */ /* 0x001e240000002100 */
        /* <DEDUP_REMOVED lines=12> */
[----:B-1----:R-:W4:Y:S01]  /*69550*/  LDL.LU R5, [R1+0x2f8] ;  /* 0x0002f80001057983 */ /* 0x002f220000300800 */
[----:B0-----:R-:W-:-:S04]  /*69560*/  LOP3.LUT R6, R6, 0x7f, RZ, 0xc0, !PT ;  /* 0x0000007f06067812 */ /* 0x001fc800078ec0ff */
[----:B------:R-:W-:-:S05]  /*69570*/  LOP3.LUT R6, R6, 0x40, RZ, 0x3c, !PT ;  /* 0x0000004006067812 */ /* 0x000fca00078e3cff */
        /* <DEDUP_REMOVED lines=26> */
[----:B------:R-:W-:Y:S04]  /*69720*/  STS.U8 [R6+UR10+0x13e00], R82 ;  /* 0x013e005206007988 */ /* 0x000fe8000800000a */
[----:B------:R-:W-:Y:S04]  /*69730*/  STS.U8 [R6+UR10+0x14200], R46 ;  /* 0x0142002e06007988 */ /* 0x000fe8000800000a */
[----:B------:R-:W-:Y:S04]  /*69740*/  STS.U8 [R6+UR10+0x14600], R47 ;  /* 0x0146002f06007988 */ /* 0x000fe8000800000a */
[----:B----4-:R-:W-:Y:S04]  /*69750*/  STS.U8 [R6+UR10+0x10600], R92 ;  /* 0x0106005c06007988 */ /* 0x010fe8000800000a */
[----:B------:R0:W-:Y:S04]  /*69760*/  STS.U8 [R6+UR10+0x10200], R80 ;  /* 0x0102005006007988 */ /* 0x0001e8000800000a */
[----:B0-----:R-:W3:Y:S04]  /*69770*/  LDL.LU R80, [R1+0x1a8] ;  /* 0x0001a80001507983 */ /* 0x001ee80000300800 */
        /* <DEDUP_REMOVED lines=16> */
[----:B--2---:R0:W-:Y:S04]  /*69880*/  STS.U8 [R6+UR10+0x17e00], R68 ;  /* 0x017e004406007988 */ /* 0x0041e8000800000a */
[----:B0-----:R-:W2:Y:S04]  /*69890*/  LDL.LU R68, [R1+0x48c] ;  /* 0x00048c0001447983 */ /* 0x001ea80000300800 */
[----:B---3--:R0:W-:Y:S04]  /*698a0*/  STS.U8 [R6+UR10+0x18200], R80 ;  /* 0x0182005006007988 */ /* 0x0081e8000800000a */
[----:B----4-:R1:W-:Y:S04]  /*698b0*/  STS.U8 [R6+UR10+0x18600], R92 ;  /* 0x0186005c06007988 */ /* 0x0103e8000800000a */
[----:B------:R3:W-:Y:S04]  /*698c0*/  STS.U8 [R6+UR10+0x18a00], R27 ;  /* 0x018a001b06007988 */ /* 0x0007e8000800000a */
[----:B------:R4:W-:Y:S04]  /*698d0*/  STS.U8 [R6+UR10+0x18e00], R26 ;  /* 0x018e001a06007988 */ /* 0x0009e8000800000a */
[----:B------:R1:W-:Y:S04]  /*698e0*/  STS.U8 [R6+UR10+0x19200], R25 ;  /* 0x0192001906007988 */ /* 0x0003e8000800000a */
[----:B------:R3:W-:Y:S04]  /*698f0*/  STS.U8 [R6+UR10+0x19600], R24 ;  /* 0x0196001806007988 */ /* 0x0007e8000800000a */
[----:B0-----:R-:W2:Y:S04]  /*69900*/  LDL.LU R80, [R1+0x478] ;  /* 0x0004780001507983 */ /* 0x001ea80000300800 */
[----:B-1----:R-:W2:Y:S04]  /*69910*/  LDL.LU R92, [R1+0x464] ;  /* 0x00046400015c7983 */ /* 0x002ea80000300800 */
[----:B---3--:R-:W3:Y:S04]  /*69920*/  LDL.LU R27, [R1+0x450] ;  /* 0x00045000011b7983 */ /* 0x008ee80000300800 */
[----:B----4-:R-:W4:Y:S04]  /*69930*/  LDL.LU R26, [R1+0x43c] ;  /* 0x00043c00011a7983 */ /* 0x010f280000300800 */
        /* <DEDUP_REMOVED lines=13> */
[----:B------:R0:W-:Y:S04]  /*69a10*/  STS.U8 [R6+UR10+0x1b200], R58 ;  /* 0x01b2003a06007988 */ /* 0x0001e8000800000a */
[----:B------:R-:W4:Y:S04]  /*69a20*/  LDL.LU R10, [R1+0x384] ;  /* 0x00038400010a7983 */ /* 0x000f280000300800 */
        /* <DEDUP_REMOVED lines=9> */
[----:B------:R0:W-:Y:S02]  /*69ac0*/  STS.U8 [R6+UR10+0x1c600], R7 ;  /* 0x01c6000706007988 */ /* 0x0001e4000800000a */
[----:B0-----:R-:W0:Y:S02]  /*69ad0*/  S2R R7, SR_TID.X ;  /* 0x0000000000077919 */ /* 0x001e240000002100 */
[----:B------:R1:W-:Y:S04]  /*69ae0*/  STS.U8 [R6+UR10+0x1ce00], R78 ;  /* 0x01ce004e06007988 */ /* 0x0003e8000800000a */
[----:B------:R1:W-:Y:S04]  /*69af0*/  STS.U8 [R6+UR10+0x1ca00], R90 ;  /* 0x01ca005a06007988 */ /* 0x0003e8000800000a */
[----:B------:R0:W-:Y:S04]  /*69b00*/  STS.U8 [R6+UR10+0x15200], R38 ;  /* 0x0152002606007988 */ /* 0x0001e8000800000a */
[----:B------:R0:W-:Y:S04]  /*69b10*/  STS.U8 [R6+UR10+0x15600], R37 ;  /* 0x0156002506007988 */ /* 0x0001e8000800000a */
[----:B------:R0:W-:Y:S04]  /*69b20*/  STS.U8 [R6+UR10+0x15a00], R36 ;  /* 0x015a002406007988 */ /* 0x0001e8000800000a */
[----:B------:R0:W-:Y:S04]  /*69b30*/  STS.U8 [R6+UR10+0x15e00], R35 ;  /* 0x015e002306007988 */ /* 0x0001e8000800000a */
[----:B-1----:R-:W4:Y:S04]  /*69b40*/  LDL.LU R78, [R1+0x2f4] ;  /* 0x0002f400014e7983 */ /* 0x002f280000300800 */
[----:B------:R-:W4:Y:S04]  /*69b50*/  LDL.LU R90, [R1+0x2dc] ;  /* 0x0002dc00015a7983 */ /* 0x000f280000300800 */
[----:B0-----:R-:W4:Y:S04]  /*69b60*/  LDL.LU R38, [R1+0x2c4] ;  /* 0x0002c40001267983 */ /* 0x001f280000300800 */
        /* <DEDUP_REMOVED lines=13> */
[----:B------:R-:W4:Y:S01]  /*69c40*/  LDL.LU R17, [R1+0x204] ;  /* 0x0002040001117983 */ /* 0x000f220000300800 */
[----:B------:R-:W-:-:S03]  /*69c50*/  LOP3.LUT R7, R7, 0x7f, RZ, 0xc0, !PT ;  /* 0x0000007f07077812 */ /* 0x000fc600078ec0ff */
[----:B------:R-:W-:Y:S04]  /*69c60*/  STS.U8 [R6+UR10+0x14a00], R5 ;  /* 0x014a000506007988 */ /* 0x000fe8000800000a */
[----:B------:R-:W-:Y:S04]  /*69c70*/  STS.U8 [R6+UR10+0x14e00], R4 ;  /* 0x014e000406007988 */ /* 0x000fe8000800000a */
[----:B------:R0:W-:Y:S01]  /*69c80*/  STS.U8 [R6+UR10+0x17a00], R56 ;  /* 0x017a003806007988 */ /* 0x0001e2000800000a */
        /* <DEDUP_REMOVED lines=13> */
[----:B------:R-:W4:Y:S04]  /*69d60*/  LDL.LU R11, [R1+0x1ec] ;  /* 0x0001ec00010b7983 */ /* 0x000f280000300800 */
[----:B0-----:R-:W4:Y:S04]  /*69d70*/  LDL.LU R56, [R1+0x1d4] ;  /* 0x0001d40001387983 */ /* 0x001f280000300800 */
[----:B--2---:R0:W-:Y:S04]  /*69d80*/  STS.U8 [R7+UR10+0x10280], R68 ;  /* 0x0102804407007988 */ /* 0x0041e8000800000a */
[----:B0-----:R-:W2:Y:S04]  /*69d90*/  LDL.LU R68, [R1+0x1bc] ;  /* 0x0001bc0001447983 */ /* 0x001ea80000300800 */
[----:B------:R0:W-:Y:S04]  /*69da0*/  STS.U8 [R7+UR10+0x10680], R80 ;  /* 0x0106805007007988 */ /* 0x0001e8000800000a */
[----:B------:R1:W-:Y:S04]  /*69db0*/  STS.U8 [R7+UR10+0x10a80], R92 ;  /* 0x010a805c07007988 */ /* 0x0003e8000800000a */
[----:B---3--:R3:W-:Y:S04]  /*69dc0*/  STS.U8 [R7+UR10+0x10e80], R27 ;  /* 0x010e801b07007988 */ /* 0x0087e8000800000a */
[----:B----4-:R4:W-:Y:S04]  /*69dd0*/  STS.U8 [R7+UR10+0x11280], R26 ;  /* 0x0112801a07007988 */ /* 0x0109e8000800000a */
        /* <DEDUP_REMOVED lines=31> */
[----:B--2---:R0:W-:Y:S04]  /*69fd0*/  STS.U8 [R7+UR10+0x18280], R80 ;  /* 0x0182805007007988 */ /* 0x0041e8000800000a */
[----:B------:R1:W-:Y:S04]  /*69fe0*/  STS.U8 [R7+UR10+0x18680], R92 ;  /* 0x0186805c07007988 */ /* 0x0003e8000800000a */
[----:B---3--:R2:W-:Y:S04]  /*69ff0*/  STS.U8 [R7+UR10+0x18a80], R27 ;  /* 0x018a801b07007988 */ /* 0x0085e8000800000a */
[----:B----4-:R3:W-:Y:S04]  /*6a000*/  STS.U8 [R7+UR10+0x18e80], R26 ;  /* 0x018e801a07007988 */ /* 0x0107e8000800000a */
[----:B------:R4:W-:Y:S04]  /*6a010*/  STS.U8 [R7+UR10+0x19280], R25 ;  /* 0x0192801907007988 */ /* 0x0009e8000800000a */
[----:B------:R2:W-:Y:S04]  /*6a020*/  STS.U8 [R7+UR10+0x19680], R24 ;  /* 0x0196801807007988 */ /* 0x0005e8000800000a */
[----:B0-----:R-:W4:Y:S04]  /*6a030*/  LDL.LU R80, [R1+0x488] ;  /* 0x0004880001507983 */ /* 0x001f280000300800 */
[----:B-1----:R-:W4:Y:S04]  /*6a040*/  LDL.LU R92, [R1+0x474] ;  /* 0x00047400015c7983 */ /* 0x002f280000300800 */
[----:B--2---:R-:W2:Y:S04]  /*6a050*/  LDL.LU R27, [R1+0x460] ;  /* 0x00046000011b7983 */ /* 0x004ea80000300800 */
[----:B---3--:R-:W3:Y:S04]  /*6a060*/  LDL.LU R26, [R1+0x44c] ;  /* 0x00044c00011a7983 */ /* 0x008ee80000300800 */
[----:B----4-:R-:W4:Y:S04]  /*6a070*/  LDL.LU R25, [R1+0x438] ;  /* 0x0004380001197983 */ /* 0x010f280000300800 */
        /* <DEDUP_REMOVED lines=23> */
[----:B------:R-:W0:Y:S03]  /*6a1f0*/  S2R R8, SR_TID.X ;  /* 0x0000000000087919 */ /* 0x000e260000002100 */
        /* <DEDUP_REMOVED lines=24> */
[----:B------:R0:W-:Y:S04]  /*6a380*/  STS.U8 [R7+UR10+0x17a80], R56 ;  /* 0x017a803807007988 */ /* 0x0001e8000800000a */
[----:B------:R-:W4:Y:S01]  /*6a390*/  LDL.LU R11, [R1+0x200] ;  /* 0x00020000010b7983 */ /* 0x000f220000300800 */
[----:B------:R-:W-:-:S03]  /*6a3a0*/  LOP3.LUT R8, R8, 0x60, RZ, 0x3c, !PT ;  /* 0x0000006008087812 */ /* 0x000fc600078e3cff */
        /* <DEDUP_REMOVED lines=16> */
[----:B-1----:R-:W4:Y:S04]  /*6a4b0*/  LDL.LU R68, [R1+0x1d0] ;  /* 0x0001d00001447983 */ /* 0x002f280000300800 */
[----:B------:R0:W-:Y:S04]  /*6a4c0*/  STS.U8 [R8+UR10+0x10300], R80 ;  /* 0x0103005008007988 */ /* 0x0001e8000800000a */
[----:B------:R1:W-:Y:S04]  /*6a4d0*/  STS.U8 [R8+UR10+0x10700], R92 ;  /* 0x0107005c08007988 */ /* 0x0003e8000800000a */
[----:B--2---:R2:W-:Y:S04]  /*6a4e0*/  STS.U8 [R8+UR10+0x10b00], R27 ;  /* 0x010b001b08007988 */ /* 0x0045e8000800000a */
[----:B---3--:R3:W-:Y:S04]  /*6a4f0*/  STS.U8 [R8+UR10+0x10f00], R26 ;  /* 0x010f001a08007988 */ /* 0x0087e8000800000a */
[----:B----4-:R4:W-:Y:S04]  /*6a500*/  STS.U8 [R8+UR10+0x11300], R25 ;  /* 0x0113001908007988 */ /* 0x0109e8000800000a */
        /* <DEDUP_REMOVED lines=30> */
[----:B0-----:R-:W4:Y:S04]  /*6a6f0*/  LDL.LU R0, [R1+0x17a0] ;  /* 0x0017a00001007983 */ /* 0x001f280000300800 */
        /* <DEDUP_REMOVED lines=9> */
[----:B------:R0:W-:Y:S04]  /*6a790*/  STS.U8 [R8+UR10+0x19700], R23 ;  /* 0x0197001708007988 */ /* 0x0001e8000800000a */
[----:B----4-:R-:W4:Y:S04]  /*6a7a0*/  LDL.LU R24, [R1+0x434] ;  /* 0x0004340001187983 */ /* 0x010f280000300800 */
        /* <DEDUP_REMOVED lines=51> */
[----:B------:R0:W-:Y:S04]  /*6aae0*/  STS.U8 [R8+UR10+0x17f00], R80 ;  /* 0x017f005008007988 */ /* 0x0001e8000800000a */
[----:B------:R-:W-:Y:S04]  /*6aaf0*/  STS.U8 [R8+UR10+0x1cb00], R86 ;  /* 0x01cb005608007988 */ /* 0x000fe8000800000a */
[----:B------:R-:W-:Y:S04]  /*6ab00*/  STS.U8 [R8+UR10+0x1cf00], R74 ;  /* 0x01cf004a08007988 */ /* 0x000fe8000800000a */
[----:B0-----:R-:W4:Y:S04]  /*6ab10*/  LDL.LU R56, [R1+0x1fc] ;  /* 0x0001fc0001387983 */ /* 0x001f280000300800 */
        /* <DEDUP_REMOVED lines=12> */
[----:B-1----:R-:W4:Y:S04]  /*6abe0*/  LDL.LU R68, [R1+0x1e4] ;  /* 0x0001e40001447983 */ /* 0x002f280000300800 */
[----:B------:R-:W4:Y:S04]  /*6abf0*/  LDL.LU R80, [R1+0x1cc] ;  /* 0x0001cc0001507983 */ /* 0x000f280000300800 */
[----:B------:R-:W-:Y:S04]  /*6ac00*/  STS.U8 [R9+UR10+0x1bf80], R0 ;  /* 0x01bf800009007988 */ /* 0x000fe8000800000a */
[----:B------:R0:W-:Y:S04]  /*6ac10*/  STS.U8 [R9+UR10+0x10380], R92 ;  /* 0x0103805c09007988 */ /* 0x0001e8000800000a */
[----:B------:R1:W-:Y:S04]  /*6ac20*/  STS.U8 [R9+UR10+0x10780], R27 ;  /* 0x0107801b09007988 */ /* 0x0003e8000800000a */
[----:B--2---:R2:W-:Y:S04]  /*6ac30*/  STS.U8 [R9+UR10+0x10b80], R26 ;  /* 0x010b801a09007988 */ /* 0x0045e8000800000a */
[----:B---3--:R3:W-:Y:S04]  /*6ac40*/  STS.U8 [R9+UR10+0x10f80], R25 ;  /* 0x010f801909007988 */ /* 0x0087e8000800000a */
[----:B----4-:R4:W-:Y:S04]  /*6ac50*/  STS.U8 [R9+UR10+0x11380], R24 ;  /* 0x0113801809007988 */ /* 0x0109e8000800000a */
        /* <DEDUP_REMOVED lines=28> */
[----:B------:R0:W-:Y:S01]  /*6ae20*/  STS.U8 [R9+UR10+0x1c380], R3 ;  /* 0x01c3800309007988 */ /* 0x0001e2000800000a */
[----:B------:R-:W1:Y:S01]  /*6ae30*/  S2R R5, SR_TID.X ;  /* 0x0000000000057919 */ /* 0x000e620000002100 */
[----:B------:R-:W1:Y:S02]  /*6ae40*/  S2R R4, SR_TID.X ;  /* 0x0000000000047919 */ /* 0x000e640000002100 */
[----:B------:R0:W-:Y:S02]  /*6ae50*/  STS.U8 [R9+UR10+0x1c780], R2 ;  /* 0x01c7800209007988 */ /* 0x0001e4000800000a */
[----:B0-----:R-:W0:Y:S01]  /*6ae60*/  S2R R3, SR_TID.X ;  /* 0x0000000000037919 */ /* 0x001e220000002100 */
[----:B------:R-:W0:Y:S01]  /*6ae70*/  S2R R2, SR_TID.X ;  /* 0x0000000000027919 */ /* 0x000e220000002100 */
        /* <DEDUP_REMOVED lines=20> */
[----:B--2---:R2:W5:Y:S04]  /*6afc0*/  LDL.LU R0, [R1+0x1798] ;  /* 0x0017980001007983 */ /* 0x0045680000300800 */
[----:B------:R2:W-:Y:S04]  /*6afd0*/  STS.U8 [R9+UR10+0x16f80], R11 ;  /* 0x016f800b09007988 */ /* 0x0005e8000800000a */
[----:B------:R2:W-:Y:S04]  /*6afe0*/  STS.U8 [R9+UR10+0x17380], R56 ;  /* 0x0173803809007988 */ /* 0x0005e8000800000a */
[----:B------:R2:W-:Y:S04]  /*6aff0*/  STS.U8 [R9+UR10+0x17780], R68 ;  /* 0x0177804409007988 */ /* 0x0005e8000800000a */
[----:B------:R2:W-:Y:S04]  /*6b000*/  STS.U8 [R9+UR10+0x17b80], R80 ;  /* 0x017b805009007988 */ /* 0x0005e8000800000a */
[----:B------:R2:W-:Y:S04]  /*6b010*/  STS.U8 [R9+UR10+0x17f80], R92 ;  /* 0x017f805c09007988 */ /* 0x0005e8000800000a */
[----:B------:R2:W-:Y:S04]  /*6b020*/  STS.U8 [R9+UR10+0x18380], R27 ;  /* 0x0183801b09007988 */ /* 0x0005e8000800000a */
[----:B------:R2:W-:Y:S04]  /*6b030*/  STS.U8 [R9+UR10+0x18780], R26 ;  /* 0x0187801a09007988 */ /* 0x0005e8000800000a */
[----:B---3--:R2:W-:Y:S04]  /*6b040*/  STS.U8 [R9+UR10+0x18b80], R25 ;  /* 0x018b801909007988 */ /* 0x0085e8000800000a */
[----:B----4-:R2:W-:Y:S04]  /*6b050*/  STS.U8 [R9+UR10+0x18f80], R24 ;  /* 0x018f801809007988 */ /* 0x0105e8000800000a */
[----:B------:R2:W-:Y:S04]  /*6b060*/  STS.U8 [R9+UR10+0x19380], R23 ;  /* 0x0193801709007988 */ /* 0x0005e8000800000a */
        /* <DEDUP_REMOVED lines=14> */
[----:B------:R2:W-:Y:S01]  /*6b150*/  STS.U8 [R9+UR10+0x1fb80], R91 ;  /* 0x01fb805b09007988 */ /* 0x0005e2000800000a */
[----:B------:R3:W-:Y:S06]  /*6b160*/  MEMBAR.ALL.CTA ;  /* 0x0000000000007992 */ /* 0x0007ec0000008000 */
[----:B---3--:R-:W3:Y:S01]  /*6b170*/  FENCE.VIEW.ASYNC.S ;  /* 0x00000000000073c6 */ /* 0x008ee20000000000 */
[----:B------:R-:W-:Y:S01]  /*6b180*/  ULEA UR14, UR65, UR10, 0x3 ;  /* 0x0000000a410e7291 */ /* 0x000fe2000f8e18ff */
[----:B-1----:R-:W-:-:S02]  /*6b190*/  LOP3.LUT R5, R5, 0x7f, RZ, 0xc0, !PT ;  /* 0x0000007f05057812 */ /* 0x002fc400078ec0ff */
[----:B------:R-:W-:Y:S02]  /*6b1a0*/  LOP3.LUT R4, R4, 0x7f, RZ, 0xc0, !PT ;  /* 0x0000007f04047812 */ /* 0x000fe400078ec0ff */
[----:B0-----:R-:W-:Y:S01]  /*6b1b0*/  LOP3.LUT R3, R3, 0x7f, RZ, 0xc0, !PT ;  /* 0x0000007f03037812 */ /* 0x001fe200078ec0ff */
[----:B------:R-:W-:Y:S01]  /*6b1c0*/  UIADD3 UR14, UPT, UPT, UR14, 0x24000, URZ ;  /* 0x000240000e0e7890 */ /* 0x000fe2000fffe0ff */
[----:B------:R-:W-:Y:S01]  /*6b1d0*/  UMOV UR6, UR4 ;  /* 0x0000000400067c82 */ /* 0x000fe20008000000 */
[----:B------:R-:W-:Y:S02]  /*6b1e0*/  LOP3.LUT R5, R5, 0x30, RZ, 0x3c, !PT ;  /* 0x0000003005057812 */ /* 0x000fe400078e3cff */
[----:B------:R-:W-:Y:S02]  /*6b1f0*/  LOP3.LUT R4, R4, 0x20, RZ, 0x3c, !PT ;  /* 0x0000002004047812 */ /* 0x000fe400078e3cff */
[----:B------:R-:W-:Y:S02]  /*6b200*/  LOP3.LUT R3, R3, 0x10, RZ, 0x3c, !PT ;  /* 0x0000001003037812 */ /* 0x000fe400078e3cff */
[----:B------:R-:W-:Y:S01]  /*6b210*/  LOP3.LUT R2, R2, 0x7f, RZ, 0xc0, !PT ;  /* 0x0000007f02027812 */ /* 0x000fe200078ec0ff */
[----:B---3--:R-:W-:Y:S06]  /*6b220*/  BAR.SYNC.DEFER_BLOCKING 0x0 ;  /* 0x0000000000007b1d */ /* 0x008fec0000010000 */
[----:B--2---:R-:W-:Y:S05]  /*6b230*/  @P0 BRA `(.L_x_9) ;  /* 0x0000000000880947 */ /* 0x004fea0003800000 */
[----:B------:R-:W-:Y:S02]  /*6b240*/  UIADD3 UR69, UPT, UPT, UR11, 0x100000, URZ ;  /* 0x001000000b457890 */ /* 0x000fe4000fffe0ff */
[----:B------:R-:W-:Y:S02]  /*6b250*/  UIADD3 UR70, UPT, UPT, UR11, 0x100000, URZ ;  /* 0x001000000b467890 */ /* 0x000fe4000fffe0ff */
[----:B------:R-:W-:Y:S01]  /*6b260*/  UIADD3 UR71, UPT, UPT, UR11, 0x100000, URZ ;  /* 0x001000000b477890 */ /* 0x000fe2000fffe0ff */
[----:B------:R-:W-:Y:S01]  /*6b270*/  UMOV UR16, 0x0 ;  /* 0x0000000000107882 */ /* 0x000fe20000000000 */
[----:B------:R-:W-:Y:S01]  /*6b280*/  UMOV UR17, 0x4408010 ;  /* 0x0440801000117882 */ /* 0x000fe20000000000 */
[----:B------:R-:W-:Y:S01]  /*6b290*/  UMOV UR19, 0x40004040 ;  /* 0x4000404000137882 */ /* 0x000fe20000000000 */
[----:B------:R-:W-:Y:S02]  /*6b2a0*/  UIADD3 UR72, UPT, UPT, UR11, 0x100000, URZ ;  /* 0x001000000b487890 */ /* 0x000fe4000fffe0ff */
[----:B------:R0:W-:Y:S01]  /*6b2b0*/  UTCQMMA gdesc[UR8], gdesc[UR18], tmem[UR11], tmem[UR16], idesc[UR17], UPT ;  /* 0x00ff1012080075ea */ /* 0x0001e2000b80030b */
[----:B------:R-:W-:Y:S01]  /*6b2c0*/  UMOV UR50, 0x0 ;  /* 0x0000000000327882 */ /* 0x000fe20000000000 */
[----:B------:R-:W-:Y:S01]  /*6b2d0*/  UMOV UR51, 0x4408010 ;  /* 0x0440801000337882 */ /* 0x000fe20000000000 */
[----:B------:R-:W-:Y:S01]  /*6b2e0*/  UMOV UR52, 0x0 ;  /* 0x0000000000347882 */ /* 0x000fe20000000000 */
[----:B------:R-:W-:Y:S01]  /*6b2f0*/  UMOV UR53, 0x4408010 ;  /* 0x0440801000357882 */ /* 0x000fe20000000000 */
        /* <DEDUP_REMOVED lines=11> */
[----:B------:R-:W-:Y:S01]  /*6b3b0*/  UMOV UR4, UR14 ;  /* 0x0000000e00047c82 */ /* 0x000fe20008000000 */
[----:B------:R-:W-:Y:S01]  /*6b3c0*/  UMOV UR5, URZ ;  /* 0x000000ff00057c82 */ /* 0x000fe20008000000 */
[----:B------:R0:W-:Y:S01]  /*6b3d0*/  UTCQMMA gdesc[UR8], gdesc[UR42], tmem[UR69], tmem[UR56], idesc[UR57], UPT ;  /* 0x00ff382a080075ea */ /* 0x0001e2000b800345 */
[----:B------:R-:W-:Y:S01]  /*6b3e0*/  UMOV UR62, 0x0 ;  /* 0x00000000003e7882 */ /* 0x000fe20000000000 */
[----:B------:R-:W-:Y:S01]  /*6b3f0*/  UMOV UR63, 0x4408010 ;  /* 0x04408010003f7882 */ /* 0x000fe20000000000 */
[----:B------:R0:W-:Y:S01]  /*6b400*/  UTCQMMA gdesc[UR30], gdesc[UR44], tmem[UR70], tmem[UR58], idesc[UR59], UPT ;  /* 0x00ff3a2c1e0075ea */ /* 0x0001e2000b800346 */
[----:B------:R-:W-:Y:S01]  /*6b410*/  UMOV UR4, UR4 ;  /* 0x0000000400047c82 */ /* 0x000fe20008000000 */
[----:B------:R0:W-:Y:S01]  /*6b420*/  UTCQMMA gdesc[UR34], gdesc[UR46], tmem[UR71], tmem[UR60], idesc[UR61], UPT ;  /* 0x00ff3c2e220075ea */ /* 0x0001e2000b800347 */
[----:B------:R0:W-:Y:S01]  /*6b430*/  UTCQMMA gdesc[UR38], gdesc[UR48], tmem[UR72], tmem[UR62], idesc[UR63], UPT ;  /* 0x00ff3e30260075ea */ /* 0x0001e2000b800348 */
[----:B------:R0:W-:Y:S01]  /*6b440*/  UTCBAR [UR4], URZ ;  /* 0x000000ff040073e9 */ /* 0x0001e200080000ff */
[----:B------:R-:W-:Y:S01]  /*6b450*/  NOP ;  /* 0x0000000000007918 */ /* 0x000fe20000000000 */
.L_x_9:
[----:B------:R-:W2:Y:S01]  /*6b460*/  LDL R10, [R1+0x169c] ;  /* 0x00169c00010a7983 */ /* 0x000ea20000100800 */
[----:B------:R-:W-:-:S04]  /*6b470*/  UIADD3 UR65, UPT, UPT, UR65, 0x1, URZ ;  /* 0x0000000141417890 */ /* 0x000fc8000fffe0ff */
[----:B------:R-:W-:-:S04]  /*6b480*/  UISETP.GT.AND UP1, UPT, UR65, 0x1, UPT ;  /* 0x000000014100788c */ /* 0x000fc8000bf24270 */
[----:B0-----:R-:W-:Y:S02]  /*6b490*/  USEL UR4, URZ, 0x1, !UP1 ;  /* 0x00000001ff047887 */ /* 0x001fe4000c800000 */
[----:B------:R-:W-:Y:S02]  /*6b4a0*/  USEL UR65, UR65, URZ, !UP1 ;  /* 0x000000ff41417287 */ /* 0x000fe4000c800000 */
[----:B------:R-:W-:Y:S01]  /*6b4b0*/  ULOP3.LUT UR4, UR6, UR4, URZ, 0x3c, !UPT ;  /* 0x0000000406047292 */ /* 0x000fe2000f8e3cff */
[----:B--2---:R-:W-:Y:S01]  /*6b4c0*/  ISETP.NE.U32.AND P2, PT, R10, UR7, PT ;  /* 0x000000070a007c0c */ /* 0x004fe2000bf45070 */
[----:B------:R-:W-:Y:S01]  /*6b4d0*/  IMAD.U32 R10, RZ, RZ, UR6 ;  /* 0x00000006ff0a7e24 */ /* 0x000fe2000f8e00ff */
[----:B------:R-:W-:-:S11]  /*6b4e0*/  UMOV UR7, UR64 ;  /* 0x0000004000077c82 */ /* 0x000fd60008000000 */
[----:B------:R-:W-:Y:S05]  /*6b4f0*/  @P2 BRA `(.L_x_10) ;  /* 0xfffffd9800e42947 */ /* 0x000fea000383ffff */
.L_x_7:
[----:B------:R-:W0:Y:S01]  /*6b500*/  LDC R11, c[0x0][0x3a0] ;  /* 0x0000e800ff0b7b82 */ /* 0x000e220000000800 */
[----:B------:R-:W1:Y:S01]  /*6b510*/  LDCU.128 UR16, c[0x0][0x390] ;  /* 0x00007200ff1077ac */ /* 0x000e620008000c00 */
[----:B0-----:R-:W-:-:S05]  /*6b520*/  VIADD R11, R11, 0x7f ;  /* 0x0000007f0b0b7836 */ /* 0x001fca0000000000 */
[----:B------:R-:W-:-:S13]  /*6b530*/  ISETP.GE.AND P0, PT, R11, 0x80, PT ;  /* 0x000000800b00780c */ /* 0x000fda0003f06270 */
[----:B-1----:R-:W-:Y:S05]  /*6b540*/  @!P0 BRA `(.L_x_11) ;  /* 0x0000000000108947 */ /* 0x002fea0003800000 */
[----:B------:R-:W-:-:S06]  /*6b550*/  USHF.L.U32 UR6, UR6, 0x1f, URZ ;  /* 0x0000001f06067899 */ /* 0x000fcc00080006ff */
[----:B------:R-:W-:-:S04]  /*6b560*/  IMAD.U32 R3, RZ, RZ, UR6 ;  /* 0x00000006ff037e24 */ /* 0x000fc8000f8e00ff */
[----:B------:R-:W0:Y:S02]  /*6b570*/  SYNCS.PHASECHK.TRANS64.TRYWAIT P0, [UR14], R3 ;  /* 0x00000003ff0075a7 */ /* 0x000e24000800110e */
[----:B0-----:R-:W-:Y:S05]  /*6b580*/  @!P0 BRA `(.L_x_12) ;  /* 0x000000cc00c48947 */ /* 0x001fea0003800000 */
.L_x_11:
[----:B------:R-:W2:Y:S01]  /*6b590*/  LDL.LU R93, [R1+0x1794] ;  /* 0x00179400015d7983 */ /* 0x000ea20000300800 */
[----:B------:R-:W0:Y:S01]  /*6b5a0*/  LDCU UR4, c[0x0][0x39c] ;  /* 0x00007380ff0477ac */ /* 0x000e220008000800 */
[----:B------:R-:W-:Y:S06]  /*6b5b0*/  BAR.SYNC.DEFER_BLOCKING 0x0 ;  /* 0x0000000000007b1d */ /* 0x000fec0000010000 */
[----:B------:R-:W1:Y:S01]  /*6b5c0*/  LDCU UR5, c[0x0][0x39c] ;  /* 0x00007380ff0577ac */ /* 0x000e620008000800 */
[----:B------:R-:W3:Y:S01]  /*6b5d0*/  S2R R70, SR_TID.X ;  /* 0x0000000000467919 */ /* 0x000ee20000002100 */
[----:B------:R-:W4:Y:S01]  /*6b5e0*/  LDCU UR6, c[0x0][0x39c] ;  /* 0x00007380ff0677ac */ /* 0x000f220008000800 */
[----:B-----5:R0:W-:Y:S01]  /*6b5f0*/  STL [R1+0x17b8], R0 ;  /* 0x0017b80001007387 */ /* 0x0201e20000100800 */
[----:B------:R-:W0:Y:S01]  /*6b600*/  LDCU UR7, c[0x0][0x39c] ;  /* 0x00007380ff0777ac */ /* 0x000e220008000800 */
[----:B------:R-:W0:Y:S01]  /*6b610*/  LDCU UR8, c[0x0][0x39c] ;  /* 0x00007380ff0877ac */ /* 0x000e220008000800 */
[----:B------:R-:W0:Y:S02]  /*6b620*/  @!P1 SYNCS.CCTL.IV [UR10+0x24000] ;  /* 0x02400000ff0099b1 */ /* 0x000e24000800000a */
[----:B0-----:R-:W-:Y:S06]  /*6b630*/  BAR.SYNC.DEFER_BLOCKING 0x0 ;  /* 0x0000000000007b1d */ /* 0x001fec0000010000 */
[----:B------:R-:W0:Y:S01]  /*6b640*/  LDTM.x64 R4, tmem[UR13] ;  /* 0x0000000d000479ee */ /* 0x000e220008340000 */
[C---:B---3--:R-:W-:Y:S01]  /*6b650*/  IMAD.SHL.U32 R69, R70.reuse, 0x10, RZ ;  /* 0x0000001046457824 */ /* 0x048fe200078e00ff */
[----:B------:R-:W-:Y:S01]  /*6b660*/  SHF.R.U32.HI R3, RZ, 0x6, R70 ;  /* 0x00000006ff037819 */ /* 0x000fe20000011646 */
[----:B------:R-:W-:-:S02]  /*6b670*/  IMAD.SHL.U32 R68, R70, 0x80, RZ ;  /* 0x0000008046447824 */ /* 0x000fc400078e00ff */
[----:B------:R-:W-:Y:S01]  /*6b680*/  IMAD.SHL.U32 R70, R70, 0x8, RZ ;  /* 0x0000000846467824 */ /* 0x000fe200078e00ff */
[----:B------:R-:W-:Y:S02]  /*6b690*/  LOP3.LUT R69, R69, 0xf0, RZ, 0xc0, !PT ;  /* 0x000000f045457812 */ /* 0x000fe400078ec0ff */
[----:B------:R-:W-:Y:S02]  /*6b6a0*/  LOP3.LUT R68, R68, 0x800, RZ, 0xc0, !PT ;  /* 0x0000080044447812 */ /* 0x000fe400078ec0ff */
[----:B------:R-:W-:Y:S01]  /*6b6b0*/  SGXT.U32 R2, R3, 0x1 ;  /* 0x000000010302781a */ /* 0x000fe20000000000 */
[----:B------:R-:W3:Y:S01]  /*6b6c0*/  @!P1 SYNCS.CCTL.IV [UR10+0x24008] ;  /* 0x02400800ff0099b1 */ /* 0x000ee2000800000a */
[----:B------:R-:W-:Y:S02]  /*6b6d0*/  IADD3 R68, PT, PT, R69, UR10, R68 ;  /* 0x0000000a45447c10 */ /* 0x000fe4000fffe044 */
[----:B------:R-:W-:Y:S02]  /*6b6e0*/  LOP3.LUT R70, R70, 0x300, RZ, 0xc0, !PT ;  /* 0x0000030046467812 */ /* 0x000fe400078ec0ff */
[----:B------:R-:W-:-:S02]  /*6b6f0*/  LOP3.LUT R3, R0, R2, RZ, 0xfc, !PT ;  /* 0x0000000200037212 */ /* 0x000fc400078efcff */
[----:B0-----:R-:W-:Y:S01]  /*6b700*/  F2FP.SATFINITE.E4M3.F32.PACK_AB_MERGE_C R86, R5, R4, RZ ;  /* 0x000000040556723e */ /* 0x001fe200048070ff */
[----:B------:R-:W-:Y:S01]  /*6b710*/  IMAD.IADD R68, R70, 0x1, R68 ;  /* 0x0000000146447824 */ /* 0x000fe200078e0244 */
[----:B------:R-:W-:Y:S02]  /*6b720*/  F2FP.SATFINITE.E4M3.F32.PACK_AB_MERGE_C R80, R7, R6, RZ ;  /* 0x000000060750723e */ /* 0x000fe400048070ff */
[----:B------:R-:W-:Y:S02]  /*6b730*/  F2FP.SATFINITE.E4M3.F32.PACK_AB_MERGE_C R79, R9, R8, RZ ;  /* 0x00000008094f723e */ /* 0x000fe400048070ff */
[----:B------:R-:W-:Y:S02]  /*6b740*/  F2FP.SATFINITE.E4M3.F32.PACK_AB_MERGE_C R78, R13, R12, RZ ;  /* 0x0000000c0d4e723e */ /* 0x000fe400048070ff */
[----:B------:R-:W-:Y:S02]  /*6b750*/  F2FP.SATFINITE.E4M3.F32.PACK_AB_MERGE_C R0, R11, R10, RZ ;  /* 0x0000000a0b00723e */ /* 0x000fe400048070ff */
[----:B------:R-:W-:-:S02]  /*6b760*/  F2FP.SATFINITE.E4M3.F32.PACK_AB_MERGE_C R73, R15, R14, RZ ;  /* 0x0000000e0f49723e */ /* 0x000fc400048070ff */
[----:B------:R-:W-:Y:S02]  /*6b770*/  F2FP.SATFINITE.E4M3.F32.PACK_AB_MERGE_C R72, R17, R16, RZ ;  /* 0x000000101148723e */ /* 0x000fe400048070ff */
[----:B------:R-:W-:Y:S02]  /*6b780*/  F2FP.SATFINITE.E4M3.F32.PACK_AB_MERGE_C R71, R21, R20, RZ ;  /* 0x000000141547723e */ /* 0x000fe400048070ff */
[----:B------:R-:W-:Y:S01]  /*6b790*/  LOP3.LUT R69, R3, 0x82, RZ, 0xfc, !PT ;  /* 0x0000008203457812 */ /* 0x000fe200078efcff */
[----:B--2---:R-:W-:Y:S01]  /*6b7a0*/  STL [R1+0x17bc], R93 ;  /* 0x0017bc5d01007387 */ /* 0x004fe20000100800 */
[----:B------:R-:W-:-:S03]  /*6b7b0*/  ISETP.GE.AND P0, PT, R93, UR18, PT ;  /* 0x000000125d007c0c */ /* 0x000fc6000bf06270 */
[----:B------:R-:W-:Y:S01]  /*6b7c0*/  STL [R1+0x17c0], R3 ;  /* 0x0017c00301007387 */ /* 0x000fe20000100800 */
[----:B------:R-:W-:Y:S01]  /*6b7d0*/  ISETP.LT.AND P5, PT, R69, UR4, !P0 ;  /* 0x0000000445007c0c */ /* 0x000fe2000c7a1270 */
[----:B------:R-:W0:Y:S02]  /*6b7e0*/  LDCU UR4, c[0x0][0x3b4] ;  /* 0x00007680ff0477ac */ /* 0x000e240008000800 */
[----:B------:R-:W-:Y:S04]  /*6b7f0*/  STL [R1+0x17b0], R68 ;  /* 0x0017b04401007387 */ /* 0x000fe80000100800 */
[----:B------:R-:W-:Y:S04]  /*6b800*/  STL [R1+0x17c4], R86 ;  /* 0x0017c45601007387 */ /* 0x000fe80000100800 */
[----:B------:R-:W-:Y:S04]  /*6b810*/  STL [R1+0x17c8], R80 ;  /* 0x0017c85001007387 */ /* 0x000fe80000100800 */
[----:B------:R-:W-:Y:S04]  /*6b820*/  STL [R1+0x17cc], R79 ;  /* 0x0017cc4f01007387 */ /* 0x000fe80000100800 */
[----:B------:R-:W-:Y:S04]  /*6b830*/  STL [R1+0x17d0], R78 ;  /* 0x0017d04e01007387 */ /* 0x000fe80000100800 */
[----:B------:R2:W-:Y:S04]  /*6b840*/  STL [R1+0x14c], R0 ;  /* 0x00014c0001007387 */ /* 0x0005e80000100800 */
[----:B------:R-:W-:Y:S04]  /*6b850*/  STL [R1+0x17d4], R73 ;  /* 0x0017d44901007387 */ /* 0x000fe80000100800 */
[----:B------:R-:W-:Y:S01]  /*6b860*/  STL [R1+0x17d8], R72 ;  /* 0x0017d84801007387 */ /* 0x000fe20000100800 */
[----:B--2---:R-:W-:-:S03]  /*6b870*/  F2FP.SATFINITE.E4M3.F32.PACK_AB_MERGE_C R0, R19, R18, RZ ;  /* 0x000000121300723e */ /* 0x004fc600048070ff */
[----:B------:R-:W-:Y:S04]  /*6b880*/  STL [R1+0x17dc], R71 ;  /* 0x0017dc4701007387 */ /* 0x000fe80000100800 */
[----:B------:R-:W-:Y:S04]  /*6b890*/  STL [R1+0x148], R0 ;  /* 0x0001480001007387 */ /* 0x000fe80000100800 */
[----:B------:R-:W-:Y:S04]  /*6b8a0*/  STL.64 [R1+0x1910], R66 ;  /* 0x0019104201007387 */ /* 0x000fe80000100a00 */
        /* <DEDUP_REMOVED lines=20> */
[----:B------:R2:W-:Y:S02]  /*6b9f0*/  STL.64 [R1+0x1868], R24 ;  /* 0x0018681801007387 */ /* 0x0005e40000100a00 */
[----:B--2---:R-:W2:Y:S02]  /*6ba00*/  LDTM.x64 R24, tmem[UR13+0x40] ;  /* 0x0000400d001879ee */ /* 0x004ea40008340000 */
[----:B--2---:R-:W-:Y:S01]  /*6ba10*/  STL.64 [R1+0x50], R44 ;  /* 0x0000502c01007387 */ /* 0x004fe20000100a00 */
[----:B------:R-:W-:-:S02]  /*6ba20*/  IMAD.MOV.U32 R89, RZ, RZ, R43 ;  /* 0x000000ffff597224 */ /* 0x000fc400078e002b */
[----:B------:R-:W-:Y:S01]  /*6ba30*/  IMAD.MOV.U32 R2, RZ, RZ, R42 ;  /* 0x000000ffff027224 */ /* 0x000fe200078e002a */
[----:B------:R-:W-:Y:S01]  /*6ba40*/  STL.64 [R1+0x58], R46 ;  /* 0x0000582e01007387 */ /* 0x000fe20000100a00 */
[----:B------:R-:W-:Y:S02]  /*6ba50*/  IMAD.MOV.U32 R5, RZ, RZ, R40 ;  /* 0x000000ffff057224 */ /* 0x000fe400078e0028 */
[----:B------:R-:W-:Y:S01]  /*6ba60*/  IMAD.MOV.U32 R4, RZ, RZ, R41 ;  /* 0x000000ffff047224 */ /* 0x000fe200078e0029 */
[----:B------:R-:W-:Y:S01]  /*6ba70*/  STL.64 [R1+0x60], R48 ;  /* 0x0000603001007387 */ /* 0x000fe20000100a00 */
[----:B------:R-:W-:Y:S02]  /*6ba80*/  IMAD.MOV.U32 R7, RZ, RZ, R38 ;  /* 0x000000ffff077224 */ /* 0x000fe400078e0026 */
[----:B------:R-:W-:Y:S01]  /*6ba90*/  IMAD.MOV.U32 R6, RZ, RZ, R39 ;  /* 0x000000ffff067224 */ /* 0x000fe200078e0027 */
[----:B------:R-:W-:Y:S01]  /*6baa0*/  STL.64 [R1+0x68], R50 ;  /* 0x0000683201007387 */ /* 0x000fe20000100a00 */
        /* <DEDUP_REMOVED lines=20> */
[----:B------:R-:W-:Y:S04]  /*6bbf0*/  STL.64 [R1+0xa0], R64 ;  /* 0x0000a04001007387 */ /* 0x000fe80000100a00 */
[----:B------:R-:W-:Y:S04]  /*6bc00*/  STL.64 [R1+0xa8], R66 ;  /* 0x0000a84201007387 */ /* 0x000fe80000100a00 */
[----:B------:R-:W-:Y:S04]  /*6bc10*/  STL.64 [R1+0xb0], R68 ;  /* 0x0000b04401007387 */ /* 0x000fe80000100a00 */
[----:B------:R2:W-:Y:S04]  /*6bc20*/  STL.64 [R1+0xb8], R70 ;  /* 0x0000b84601007387 */ /* 0x0005e80000100a00 */
[----:B------:R0:W-:Y:S04]  /*6bc30*/  STL.64 [R1+0xc0], R72 ;  /* 0x0000c04801007387 */ /* 0x0001e80000100a00 */
[----:B------:R-:W-:Y:S04]  /*6bc40*/  STL.64 [R1+0xc8], R74 ;  /* 0x0000c84a01007387 */ /* 0x000fe80000100a00 */
[----:B------:R-:W-:Y:S01]  /*6bc50*/  STL [R1+0xd4], R77 ;  /* 0x0000d44d01007387 */ /* 0x000fe20000100800 */
[----:B--2---:R-:W-:-:S03]  /*6bc60*/  IMAD.MOV.U32 R71, RZ, RZ, R76 ;  /* 0x000000ffff477224 */ /* 0x004fc600078e004c */
[----:B------:R2:W-:Y:S04]  /*6bc70*/  STL.64 [R1+0xd8], R78 ;  /* 0x0000d84e01007387 */ /* 0x0005e80000100a00 */
[----:B------:R0:W-:Y:S04]  /*6bc80*/  STL.64 [R1+0xe0], R80 ;  /* 0x0000e05001007387 */ /* 0x0001e80000100a00 */
[----:B------:R-:W-:Y:S04]  /*6bc90*/  STL.64 [R1+0xe8], R82 ;  /* 0x0000e85201007387 */ /* 0x000fe80000100a00 */
[----:B------:R-:W-:Y:S04]  /*6bca0*/  STL.64 [R1+0xf0], R84 ;  /* 0x0000f05401007387 */ /* 0x000fe80000100a00 */
[----:B------:R0:W-:Y:S04]  /*6bcb0*/  STL.64 [R1+0xf8], R86 ;  /* 0x0000f85601007387 */ /* 0x0001e80000100a00 */
[----:B------:R-:W3:Y:S04]  /*6bcc0*/  LDL.LU.64 R66, [R1+0x1910] ;  /* 0x0019100001427983 */ /* 0x000ee80000300a00 */
[----:B------:R-:W3:Y:S04]  /*6bcd0*/  LDL.LU.64 R64, [R1+0x1908] ;  /* 0x0019080001407983 */ /* 0x000ee80000300a00 */
[----:B------:R-:W3:Y:S04]  /*6bce0*/  LDL.LU.64 R62, [R1+0x1900] ;  /* 0x00190000013e7983 */ /* 0x000ee80000300a00 */
[----:B------:R-:W3:Y:S04]  /*6bcf0*/  LDL.LU.64 R60, [R1+0x18f8] ;  /* 0x0018f800013c7983 */ /* 0x000ee80000300a00 */
[----:B------:R-:W3:Y:S04]  /*6bd00*/  LDL.LU.64 R58, [R1+0x18f0] ;  /* 0x0018f000013a7983 */ /* 0x000ee80000300a00 */
[----:B------:R-:W3:Y:S04]  /*6bd10*/  LDL.LU.64 R56, [R1+0x18e8] ;  /* 0x0018e80001387983 */ /* 0x000ee80000300a00 */
[----:B------:R-:W4:Y:S04]  /*6bd20*/  LDL.LU.64 R54, [R1+0x18e0] ;  /* 0x0018e00001367983 */ /* 0x000f280000300a00 */
        /* <DEDUP_REMOVED lines=15> */
[----:B0-----:R-:W4:Y:S04]  /*6be20*/  LDL.LU R72, [R1+0xd8] ;  /* 0x0000d80001487983 */ /* 0x001f280000300800 */
[----:B------:R-:W4:Y:S04]  /*6be30*/  LDL.LU R73, [R1+0xdc] ;  /* 0x0000dc0001497983 */ /* 0x000f280000300800 */
[----:B--2---:R-:W2:Y:S04]  /*6be40*/  LDL.LU R78, [R1+0xe0] ;  /* 0x0000e000014e7983 */ /* 0x004ea80000300800 */
[----:B------:R-:W2:Y:S04]  /*6be50*/  LDL.LU R79, [R1+0xe4] ;  /* 0x0000e400014f7983 */ /* 0x000ea80000300800 */
[----:B------:R-:W2:Y:S04]  /*6be60*/  LDL.LU R80, [R1+0xe8] ;  /* 0x0000e80001507983 */ /* 0x000ea80000300800 */
[----:B------:R-:W2:Y:S04]  /*6be70*/  LDL.LU R68, [R1+0xec] ;  /* 0x0000ec0001447983 */ /* 0x000ea80000300800 */
[----:B------:R-:W2:Y:S04]  /*6be80*/  LDL.LU R86, [R1+0xf0] ;  /* 0x0000f00001567983 */ /* 0x000ea80000300800 */
[----:B------:R-:W2:Y:S04]  /*6be90*/  LDL.LU R3, [R1+0xf4] ;  /* 0x0000f40001037983 */ /* 0x000ea80000300800 */
[----:B------:R-:W2:Y:S04]  /*6bea0*/  LDL.LU R93, [R1+0xf8] ;  /* 0x0000f800015d7983 */ /* 0x000ea80000300800 */
[----:B------:R-:W2:Y:S01]  /*6beb0*/  LDL.LU R0, [R1+0xfc] ;  /* 0x0000fc0001007983 */ /* 0x000ea20000300800 */
[----:B------:R-:W-:-:S02]  /*6bec0*/  F2FP.SATFINITE.E4M3.F32.PACK_AB_MERGE_C R70, R23, R22, RZ ;  /* 0x000000161746723e */ /* 0x000fc400048070ff */
[----:B---3--:R-:W-:Y:S02]  /*6bed0*/  F2FP.SATFINITE.E4M3.F32.PACK_AB_MERGE_C R88, R57, R56, RZ ;  /* 0x000000383958723e */ /* 0x008fe400048070ff */
[----:B----4-:R-:W-:Y:S02]  /*6bee0*/  F2FP.SATFINITE.E4M3.F32.PACK_AB_MERGE_C R87, R55, R54, RZ ;  /* 0x000000363757723e */ /* 0x010fe400048070ff */
[----:B------:R-:W-:Y:S02]  /*6bef0*/  F2FP.SATFINITE.E4M3.F32.PACK_AB_MERGE_C R92, R53, R52, RZ ;  /* 0x00000034355c723e */ /* 0x000fe400048070ff */
[----:B------:R-:W-:Y:S02]  /*6bf00*/  F2FP.SATFINITE.E4M3.F32.PACK_AB_MERGE_C R81, R49, R48, RZ ;  /* 0x000000303151723e */ /* 0x000fe400048070ff */
[----:B------:R-:W-:Y:S02]  /*6bf10*/  F2FP.SATFINITE.E4M3.F32.PACK_AB_MERGE_C R74, R47, R46, RZ ;  /* 0x0000002e2f4a723e */ /* 0x000fe400048070ff */
[----:B------:R-:W-:-:S02]  /*6bf20*/  F2FP.SATFINITE.E4M3.F32.PACK_AB_MERGE_C R75, R45, R44, RZ ;  /* 0x0000002c2d4b723e */ /* 0x000fc400048070ff */
[----:B------:R-:W-:Y:S02]  /*6bf30*/  F2FP.SATFINITE.E4M3.F32.PACK_AB_MERGE_C R83, R41, R40, RZ ;  /* 0x000000282953723e */ /* 0x000fe400048070ff */
[----:B------:R-:W-:Y:S02]  /*6bf40*/  F2FP.SATFINITE.E4M3.F32.PACK_AB_MERGE_C R84, R39, R38, RZ ;  /* 0x000000262754723e */ /* 0x000fe400048070ff */
[----:B------:R-:W-:Y:S02]  /*6bf50*/  F2FP.SATFINITE.E4M3.F32.PACK_AB_MERGE_C R82, R37, R36, RZ ;  /* 0x000000242552723e */ /* 0x000fe400048070ff */
[----:B------:R-:W-:Y:S02]  /*6bf60*/  F2FP.SATFINITE.E4M3.F32.PACK_AB_MERGE_C R85, R33, R32, RZ ;  /* 0x000000202155723e */ /* 0x000fe400048070ff */
[----:B------:R-:W-:Y:S02]  /*6bf70*/  F2FP.SATFINITE.E4M3.F32.PACK_AB_MERGE_C R76, R31, R30, RZ ;  /* 0x0000001e1f4c723e */ /* 0x000fe400048070ff */
[----:B------:R-:W-:-:S02]  /*6bf80*/  F2FP.SATFINITE.E4M3.F32.PACK_AB_MERGE_C R77, R29, R28, RZ ;  /* 0x0000001c1d4d723e */ /* 0x000fc400048070ff */
[----:B------:R-:W-:Y:S01]  /*6bf90*/  F2FP.SATFINITE.E4M3.F32.PACK_AB_MERGE_C R69, R25, R24, RZ ;  /* 0x000000181945723e */ /* 0x000fe200048070ff */
[----:B--2---:R0:W-:Y:S04]  /*6bfa0*/  STL [R1+0x1808], R0 ;  /* 0x0018080001007387 */ /* 0x0041e80000100800 */
[----:B------:R-:W-:Y:S04]  /*6bfb0*/  STL [R1+0x1804], R93 ;  /* 0x0018045d01007387 */ /* 0x000fe80000100800 */
[----:B------:R-:W-:Y:S01]  /*6bfc0*/  STL [R1+0x1800], R3 ;  /* 0x0018000301007387 */ /* 0x000fe20000100800 */
[----:B0-----:R-:W-:-:S03]  /*6bfd0*/  F2FP.SATFINITE.E4M3.F32.PACK_AB_MERGE_C R0, R27, R26, RZ ;  /* 0x0000001a1b00723e */ /* 0x001fc600048070ff */
        /* <DEDUP_REMOVED lines=14> */
[----:B0-----:R-:W-:-:S03]  /*6c0c0*/  F2FP.SATFINITE.E4M3.F32.PACK_AB_MERGE_C R0, R35, R34, RZ ;  /* 0x000000222300723e */ /* 0x001fc600048070ff */
        /* <DEDUP_REMOVED lines=13> */
[----:B------:R2:W-:Y:S01]  /*6c1a0*/  STL [R1+0x1840], R88 ;  /* 0x0018405801007387 */ /* 0x0005e20000100800 */
[----:B0-----:R-:W-:-:S03]  /*6c1b0*/  F2FP.SATFINITE.E4M3.F32.PACK_AB_MERGE_C R0, R59, R58, RZ ;  /* 0x0000003a3b00723e */ /* 0x001fc600048070ff */
[----:B--2---:R-:W2:Y:S04]  /*6c1c0*/  LDL.LU R88, [R1+0x6c] ;  /* 0x00006c0001587983 */ /* 0x004ea80000300800 */
[----:B--2---:R0:W-:Y:S04]  /*6c1d0*/  STL [R1+0x1848], R88 ;  /* 0x0018485801007387 */ /* 0x0041e80000100800 */
[----:B------:R-:W-:Y:S04]  /*6c1e0*/  STL [R1+0x1a4], R0 ;  /* 0x0001a40001007387 */ /* 0x000fe80000100800 */
[----:B0-----:R-:W2:Y:S04]  /*6c1f0*/  LDL.LU R88, [R1+0x64] ;  /* 0x0000640001587983 */ /* 0x001ea80000300800 */
[----:B--2---:R0:W-:Y:S04]  /*6c200*/  STL [R1+0x1850], R88 ;  /* 0x0018505801007387 */ /* 0x0041e80000100800 */
[----:B0-----:R-:W2:Y:S04]  /*6c210*/  LDL.LU R88, [R1+0x5c] ;  /* 0x00005c0001587983 */ /* 0x001ea80000300800 */
[----:B--2---:R0:W-:Y:S04]  /*6c220*/  STL [R1+0x1858], R88 ;  /* 0x0018585801007387 */ /* 0x0041e80000100800 */
[----:B0-----:R-:W2:Y:S04]  /*6c230*/  LDL.LU R88, [R1+0x54] ;  /* 0x0000540001587983 */ /* 0x001ea80000300800 */
[----:B--2---:R0:W-:Y:S04]  /*6c240*/  STL [R1+0x1860], R88 ;  /* 0x0018605801007387 */ /* 0x0041e80000100800 */
[----:B------:R-:W2:Y:S01]  /*6c250*/  LDL.LU R87, [R1+0x70] ;  /* 0x0000700001577983 */ /* 0x000ea20000300800 */
[----:B------:R-:W-:-:S02]  /*6c260*/  F2FP.SATFINITE.E4M3.F32.PACK_AB_MERGE_C R20, R20, R21, RZ ;  /* 0x000000151414723e */ /* 0x000fc400048070ff */
[----:B------:R-:W-:Y:S02]  /*6c270*/  F2FP.SATFINITE.E4M3.F32.PACK_AB_MERGE_C R18, R18, R19, RZ ;  /* 0x000000131212723e */ /* 0x000fe400048070ff */
[----:B------:R-:W-:Y:S01]  /*6c280*/  F2FP.SATFINITE.E4M3.F32.PACK_AB_MERGE_C R16, R16, R17, RZ ;  /* 0x000000111010723e */ /* 0x000fe200048070ff */
[----:B0-----:R-:W-:Y:S01]  /*6c290*/  IMAD.MOV.U32 R88, RZ, RZ, R89 ;  /* 0x000000ffff587224 */ /* 0x001fe200078e0059 */
[----:B--2---:R0:W-:Y:S04]  /*6c2a0*/  STL [R1+0x1844], R87 ;  /* 0x0018445701007387 */ /* 0x0041e80000100800 */
[----:B0-----:R-:W2:Y:S04]  /*6c2b0*/  LDL.LU R87, [R1+0x68] ;  /* 0x0000680001577983 */ /* 0x001ea80000300800 */
[----:B--2---:R0:W-:Y:S04]  /*6c2c0*/  STL [R1+0x184c], R87 ;  /* 0x00184c5701007387 */ /* 0x0041e80000100800 */
[----:B0-----:R-:W2:Y:S04]  /*6c2d0*/  LDL.LU R87, [R1+0x60] ;  /* 0x0000600001577983 */ /* 0x001ea80000300800 */
[----:B--2---:R0:W-:Y:S04]  /*6c2e0*/  STL [R1+0x1854], R87 ;  /* 0x0018545701007387 */ /* 0x0041e80000100800 */
[----:B0-----:R-:W2:Y:S04]  /*6c2f0*/  LDL.LU R87, [R1+0x58] ;  /* 0x0000580001577983 */ /* 0x001ea80000300800 */
[----:B--2---:R0:W-:Y:S04]  /*6c300*/  STL [R1+0x185c], R87 ;  /* 0x00185c5701007387 */ /* 0x0041e80000100800 */
[----:B0-----:R-:W2:Y:S01]  /*6c310*/  LDL.LU R87, [R1+0x50] ;  /* 0x0000500001577983 */ /* 0x001ea20000300800 */
[----:B------:R-:W-:-:S02]  /*6c320*/  F2FP.SATFINITE.E4M3.F32.PACK_AB_MERGE_C R14, R14, R15, RZ ;  /* 0x0000000f0e0e723e */ /* 0x000fc400048070ff */
[----:B------:R-:W-:Y:S02]  /*6c330*/  F2FP.SATFINITE.E4M3.F32.PACK_AB_MERGE_C R12, R12, R13, RZ ;  /* 0x0000000d0c0c723e */ /* 0x000fe400048070ff */
[----:B------:R-:W-:Y:S02]  /*6c340*/  F2FP.SATFINITE.E4M3.F32.PACK_AB_MERGE_C R10, R10, R11, RZ ;  /* 0x0000000b0a0a723e */ /* 0x000fe400048070ff */
[----:B------:R-:W-:Y:S02]  /*6c350*/  F2FP.SATFINITE.E4M3.F32.PACK_AB_MERGE_C R8, R8, R9, RZ ;  /* 0x000000090808723e */ /* 0x000fe400048070ff */
[----:B------:R-:W-:Y:S01]  /*6c360*/  F2FP.SATFINITE.E4M3.F32.PACK_AB_MERGE_C R6, R6, R7, RZ ;  /* 0x000000070606723e */ /* 0x000fe200048070ff */
[----:B--2---:R0:W-:Y:S04]  /*6c370*/  STL [R1+0x1864], R87 ;  /* 0x0018645701007387 */ /* 0x0041e80000100800 */
[----:B------:R-:W2:Y:S04]  /*6c380*/  LDL.LU R92, [R1+0x74] ;  /* 0x00007400015c7983 */ /* 0x000ea80000300800 */
[----:B------:R-:W3:Y:S04]  /*6c390*/  LDL.LU R81, [R1+0x78] ;  /* 0x0000780001517983 */ /* 0x000ee80000300800 */
[----:B------:R-:W3:Y:S04]  /*6c3a0*/  LDL.LU R74, [R1+0x7c] ;  /* 0x00007c00014a7983 */ /* 0x000ee80000300800 */
[----:B------:R-:W4:Y:S04]  /*6c3b0*/  LDL.LU R75, [R1+0x80] ;  /* 0x00008000014b7983 */ /* 0x000f280000300800 */
        /* <DEDUP_REMOVED lines=10> */
[----:B0-----:R-:W-:-:S03]  /*6c460*/  IMAD.MOV.U32 R87, RZ, RZ, R2 ;  /* 0x000000ffff577224 */ /* 0x001fc600078e0002 */
[----:B------:R-:W2:Y:S01]  /*6c470*/  LDL.LU R3, [R1+0xac] ;  /* 0x0000ac0001037983 */ /* 0x000ea20000300800 */
[----:B------:R-:W-:-:S03]  /*6c480*/  F2FP.SATFINITE.E4M3.F32.PACK_AB_MERGE_C R2, R67, R66, RZ ;  /* 0x000000424302723e */ /* 0x000fc600048070ff */
        /* <DEDUP_REMOVED lines=8> */
[----:B------:R0:W-:Y:S01]  /*6c510*/  STL [R1+0x17a4], R2 ;  /* 0x0017a40201007387 */ /* 0x0001e20000100800 */
[----:B------:R-:W-:-:S02]  /*6c520*/  F2FP.SATFINITE.E4M3.F32.PACK_AB_MERGE_C R67, R4, R5, RZ ;  /* 0x000000050443723e */ /* 0x000fc400048070ff */
[----:B------:R-:W-:Y:S01]  /*6c530*/  F2FP.SATFINITE.E4M3.F32.PACK_AB_MERGE_C R88, R88, R87, RZ ;  /* 0x000000575858723e */ /* 0x000fe200048070ff */
[----:B0-----:R-:W2:Y:S04]  /*6c540*/  LDL.LU R2, [R1+0xd4] ;  /* 0x0000d40001027983 */ /* 0x001ea80000300800 */
        /* <DEDUP_REMOVED lines=9> */
[----:B------:R-:W2:Y:S04]  /*6c5e0*/  LDL.LU R87, [R1+0x1864] ;  /* 0x0018640001577983 */ /* 0x000ea80000300800 */
[----:B------:R0:W-:Y:S04]  /*6c5f0*/  STL [R1+0x120], R88 ;  /* 0x0001205801007387 */ /* 0x0001e80000100800 */
[----:B0-----:R-:W2:Y:S02]  /*6c600*/  LDL.LU R88, [R1+0x1860] ;  /* 0x0018600001587983 */ /* 0x001ea40000300800 */
[----:B--2---:R-:W-:-:S02]  /*6c610*/  F2FP.SATFINITE.E4M3.F32.PACK_AB_MERGE_C R88, R88, R87, RZ ;  /* 0x000000575858723e */ /* 0x004fc400048070ff */
        /* <DEDUP_REMOVED lines=12> */
[----:B------:R-:W2:Y:S01]  /*6c6e0*/  LDL.LU R87, [R1+0x1844] ;  /* 0x0018440001577983 */ /* 0x000ea20000300800 */
[----:B---3--:R-:W-:-:S03]  /*6c6f0*/  F2FP.SATFINITE.E4M3.F32.PACK_AB_MERGE_C R74, R74, R81, RZ ;  /* 0x000000514a4a723e */ /* 0x008fc600048070ff */
[----:B------:R0:W-:Y:S01]  /*6c700*/  STL [R1+0x114], R88 ;  /* 0x0001145801007387 */ /* 0x0001e20000100800 */
[----:B----4-:R-:W-:Y:S02]  /*6c710*/  F2FP.SATFINITE.E4M3.F32.PACK_AB_MERGE_C R83, R83, R75, RZ ;  /* 0x0000004b5353723e */ /* 0x010fe400048070ff */
[----:B------:R-:W-:Y:S01]  /*6c720*/  F2FP.SATFINITE.E4M3.F32.PACK_AB_MERGE_C R82, R82, R84, RZ ;  /* 0x000000545252723e */ /* 0x000fe200048070ff */
[----:B0-----:R-:W3:Y:S01]  /*6c730*/  LDL.LU R88, [R1+0x1840] ;  /* 0x0018400001587983 */ /* 0x001ee20000300800 */
        /* <DEDUP_REMOVED lines=8> */
[----:B--2---:R-:W-:Y:S02]  /*6c7c0*/  F2FP.SATFINITE.E4M3.F32.PACK_AB_MERGE_C R92, R92, R87, RZ ;  /* 0x000000575c5c723e */ /* 0x004fe400048070ff */
[----:B------:R-:W2:Y:S04]  /*6c7d0*/  LDL.LU R87, [R1+0x183c] ;  /* 0x00183c0001577983 */ /* 0x000ea80000300800 */
[----:B------:R0:W-:Y:S04]  /*6c7e0*/  STL [R1+0x110], R92 ;  /* 0x0001105c01007387 */ /* 0x0001e80000100800 */
[----:B0-----:R-:W4:Y:S04]  /*6c7f0*/  LDL.LU R92, [R1+0x1838] ;  /* 0x00183800015c7983 */ /* 0x001f280000300800 */
[----:B------:R-:W2:Y:S04]  /*6c800*/  LDL.LU R81, [R1+0x1834] ;  /* 0x0018340001517983 */ /* 0x000ea80000300800 */
[----:B------:R0:W-:Y:S04]  /*6c810*/  STL [R1+0x190], R74 ;  /* 0x0001904a01007387 */ /* 0x0001e80000100800 */
[----:B0-----:R-:W2:Y:S04]  /*6c820*/  LDL.LU R74, [R1+0x1830] ;  /* 0x00183000014a7983 */ /* 0x001ea80000300800 */
        /* <DEDUP_REMOVED lines=23> */
[----:B0-----:R-:W3:Y:S04]  /*6c9a0*/  LDL.LU R79, [R1+0x17f0] ;  /* 0x0017f000014f7983 */ /* 0x001ee80000300800 */
[----:B------:R-:W3:Y:S04]  /*6c9b0*/  LDL.LU R78, [R1+0x17ec] ;  /* 0x0017ec00014e7983 */ /* 0x000ee80000300800 */
[----:B------:R0:W-:Y:S04]  /*6c9c0*/  STL [R1+0x98], R73 ;  /* 0x0000984901007387 */ /* 0x0001e80000100800 */
[----:B0-----:R-:W3:Y:S04]  /*6c9d0*/  LDL.LU R73, [R1+0x17e8] ;  /* 0x0017e80001497983 */ /* 0x001ee80000300800 */
[----:B------:R-:W3:Y:S04]  /*6c9e0*/  LDL.LU R72, [R1+0x17e4] ;  /* 0x0017e40001487983 */ /* 0x000ee80000300800 */
[----:B------:R0:W-:Y:S04]  /*6c9f0*/  STL [R1+0x94], R71 ;  /* 0x0000944701007387 */ /* 0x0001e80000100800 */
[----:B0-----:R-:W3:Y:S01]  /*6ca00*/  LDL.LU R71, [R1+0x17e0] ;  /* 0x0017e00001477983 */ /* 0x001ee20000300800 */
[----:B------:R-:W-:-:S02]  /*6ca10*/  F2FP.SATFINITE.E4M3.F32.PACK_AB_MERGE_C R89, R61, R60, RZ ;  /* 0x0000003c3d59723e */ /* 0x000fc400048070ff */
[----:B------:R-:W-:Y:S02]  /*6ca20*/  F2FP.SATFINITE.E4M3.F32.PACK_AB_MERGE_C R90, R63, R62, RZ ;  /* 0x0000003e3f5a723e */ /* 0x000fe400048070ff */
[----:B------:R-:W-:Y:S02]  /*6ca30*/  F2FP.SATFINITE.E4M3.F32.PACK_AB_MERGE_C R91, R65, R64, RZ ;  /* 0x00000040415b723e */ /* 0x000fe400048070ff */
[----:B------:R-:W0:Y:S01]  /*6ca40*/  LDTM.x64 R4, tmem[UR13+0x80] ;  /* 0x0000800d000479ee */ /* 0x000e220008340000 */
[----:B--2---:R-:W-:Y:S02]  /*6ca50*/  F2FP.SATFINITE.E4M3.F32.PACK_AB_MERGE_C R68, R68, R80, RZ ;  /* 0x000000504444723e */ /* 0x004fe400048070ff */
[----:B---3--:R-:W-:Y:S02]  /*6ca60*/  F2FP.SATFINITE.E4M3.F32.PACK_AB_MERGE_C R2, R2, R71, RZ ;  /* 0x000000470202723e */ /* 0x008fe400048070ff */
[----:B------:R-:W2:Y:S04]  /*6ca70*/  LDL.LU R71, [R1+0x17dc] ;  /* 0x0017dc0001477983 */ /* 0x000ea80000300800 */
[----:B------:R3:W-:Y:S02]  /*6ca80*/  STL [R1+0x90], R2 ;  /* 0x0000900201007387 */ /* 0x0007e40000100800 */
[----:B---3--:R-:W-:-:S02]  /*6ca90*/  F2FP.SATFINITE.E4M3.F32.PACK_AB_MERGE_C R2, R73, R72, RZ ;  /* 0x000000484902723e */ /* 0x008fc400048070ff */
[----:B------:R-:W3:Y:S04]  /*6caa0*/  LDL.LU R72, [R1+0x17d8] ;  /* 0x0017d80001487983 */ /* 0x000ee80000300800 */
[----:B------:R-:W4:Y:S04]  /*6cab0*/  LDL.LU R73, [R1+0x17d4] ;  /* 0x0017d40001497983 */ /* 0x000f280000300800 */
[----:B------:R0:W-:Y:S02]  /*6cac0*/  STL [R1+0x184], R2 ;  /* 0x0001840201007387 */ /* 0x0001e40000100800 */
[----:B0-----:R-:W-:-:S02]  /*6cad0*/  F2FP.SATFINITE.E4M3.F32.PACK_AB_MERGE_C R2, R79, R78, RZ ;  /* 0x0000004e4f02723e */ /* 0x001fc400048070ff */
[----:B------:R-:W4:Y:S04]  /*6cae0*/  LDL.LU R78, [R1+0x17d0] ;  /* 0x0017d000014e7983 */ /* 0x000f280000300800 */
[----:B------:R-:W4:Y:S04]  /*6caf0*/  LDL.LU R79, [R1+0x17cc] ;  /* 0x0017cc00014f7983 */ /* 0x000f280000300800 */
[----:B------:R-:W4:Y:S04]  /*6cb00*/  LDL.LU R80, [R1+0x17c8] ;  /* 0x0017c80001507983 */ /* 0x000f280000300800 */
[----:B------:R0:W-:Y:S04]  /*6cb10*/  STL [R1+0x80], R2 ;  /* 0x0000800201007387 */ /* 0x0001e80000100800 */
[----:B------:R1:W-:Y:S01]  /*6cb20*/  STL [R1+0x17b4], R68 ;  /* 0x0017b44401007387 */ /* 0x0003e20000100800 */
[----:B0-----:R-:W-:-:S03]  /*6cb30*/  F2FP.SATFINITE.E4M3.F32.PACK_AB_MERGE_C R2, R3, R86, RZ ;  /* 0x000000560302723e */ /* 0x001fc600048070ff */
[----:B------:R-:W4:Y:S01]  /*6cb40*/  LDL.LU R86, [R1+0x17c4] ;  /* 0x0017c40001567983 */ /* 0x000f220000300800 */
[----:B-1----:R-:W-:-:S03]  /*6cb50*/  F2FP.SATFINITE.E4M3.F32.PACK_AB_MERGE_C R68, R0, R93, RZ ;  /* 0x0000005d0044723e */ /* 0x002fc600048070ff */
[----:B------:R-:W4:Y:S04]  /*6cb60*/  LDL.LU R3, [R1+0x17c0] ;  /* 0x0017c00001037983 */ /* 0x000f280000300800 */
[----:B------:R-:W4:Y:S04]  /*6cb70*/  LDL.LU R93, [R1+0x17bc] ;  /* 0x0017bc00015d7983 */ /* 0x000f280000300800 */
[----:B------:R0:W-:Y:S04]  /*6cb80*/  STL [R1+0x60], R2 ;  /* 0x0000600201007387 */ /* 0x0001e80000100800 */
[----:B------:R-:W4:Y:S01]  /*6cb90*/  LDL.LU R0, [R1+0x17b8] ;  /* 0x0017b80001007983 */ /* 0x000f220000300800 */
[----:B0-----:R-:W-:-:S03]  /*6cba0*/  F2FP.SATFINITE.E4M3.F32.PACK_AB_MERGE_C R2, R5, R4, RZ ;  /* 0x000000040502723e */ /* 0x001fc600048070ff */
[----:B------:R-:W-:Y:S01]  /*6cbb0*/  STL [R1+0x180], R68 ;  /* 0x0001804401007387 */ /* 0x000fe20000100800 */
[----:B------:R-:W-:Y:S02]  /*6cbc0*/  F2FP.SATFINITE.E4M3.F32.PACK_AB_MERGE_C R5, R7, R6, RZ ;  /* 0x000000060705723e */ /* 0x000fe400048070ff */
[----:B------:R-:W-:Y:S01]  /*6cbd0*/  F2FP.SATFINITE.E4M3.F32.PACK_AB_MERGE_C R4, R9, R8, RZ ;  /* 0x000000080904723e */ /* 0x000fe200048070ff */
[----:B------:R0:W-:Y:S04]  /*6cbe0*/  STL [R1+0xec], R2 ;  /* 0x0000ec0201007387 */ /* 0x0001e80000100800 */
[----:B------:R1:W-:Y:S01]  /*6cbf0*/  STL [R1+0xe8], R5 ;  /* 0x0000e80501007387 */ /* 0x0003e20000100800 */
[----:B0-----:R-:W-:-:S03]  /*6cc00*/  F2FP.SATFINITE.E4M3.F32.PACK_AB_MERGE_C R2, R11, R10, RZ ;  /* 0x0000000a0b02723e */ /* 0x001fc600048070ff */
[----:B------:R0:W-:Y:S01]  /*6cc10*/  STL [R1+0xe4], R4 ;  /* 0x0000e40401007387 */ /* 0x0001e20000100800 */
[----:B-1----:R-:W-:-:S03]  /*6cc20*/  F2FP.SATFINITE.E4M3.F32.PACK_AB_MERGE_C R5, R13, R12, RZ ;  /* 0x0000000c0d05723e */ /* 0x002fc600048070ff */
[----:B------:R1:W-:Y:S01]  /*6cc30*/  STL [R1+0x17c], R2 ;  /* 0x00017c0201007387 */ /* 0x0003e20000100800 */
[----:B0-----:R-:W-:-:S03]  /*6cc40*/  F2FP.SATFINITE.E4M3.F32.PACK_AB_MERGE_C R4, R15, R14, RZ ;  /* 0x0000000e0f04723e */ /* 0x001fc600048070ff */
[----:B------:R0:W-:Y:S01]  /*6cc50*/  STL [R1+0xe0], R5 ;  /* 0x0000e00501007387 */ /* 0x0001e20000100800 */
[----:B-1----:R-:W-:-:S03]  /*6cc60*/  F2FP.SATFINITE.E4M3.F32.PACK_AB_MERGE_C R2, R17, R16, RZ ;  /* 0x000000101102723e */ /* 0x002fc600048070ff */
[----:B------:R1:W-:Y:S04]  /*6cc70*/  STL [R1+0xdc], R4 ;  /* 0x0000dc0401007387 */ /* 0x0003e80000100800 */
[----:B------:R1:W-:Y:S01]  /*6cc80*/  STL [R1+0xd8], R2 ;  /* 0x0000d80201007387 */ /* 0x0003e20000100800 */
[----:B0-----:R-:W-:Y:S02]  /*6cc90*/  F2FP.SATFINITE.E4M3.F32.PACK_AB_MERGE_C R5, R19, R18, RZ ;  /* 0x000000121305723e */ /* 0x001fe400048070ff */
[----:B-1----:R-:W-:-:S03]  /*6cca0*/  F2FP.SATFINITE.E4M3.F32.PACK_AB_MERGE_C R4, R21, R20, RZ ;  /* 0x000000141504723e */ /* 0x002fc600048070ff */
[----:B------:R0:W-:Y:S01]  /*6ccb0*/  STL [R1+0x178], R5 ;  /* 0x0001780501007387 */ /* 0x0001e20000100800 */
[----:B------:R-:W-:-:S03]  /*6ccc0*/  F2FP.SATFINITE.E4M3.F32.PACK_AB_MERGE_C R2, R23, R22, RZ ;  /* 0x000000161702723e */ /* 0x000fc600048070ff */
        /* <DEDUP_REMOVED lines=40> */
[----:B------:R-:W-:Y:S01]  /*6cf50*/  STL [R1+0x6c], R5 ;  /* 0x00006c0501007387 */ /* 0x000fe20000100800 */
[----:B------:R-:W-:-:S03]  /*6cf60*/  F2FP.SATFINITE.E4M3.F32.PACK_AB_MERGE_C R2, R65, R64, RZ ;  /* 0x000000404102723e */ /* 0x000fc600048070ff */
[----:B------:R0:W-:Y:S04]  /*6cf70*/  STL [R1+0x64], R4 ;  /* 0x0000640401007387 */ /* 0x0001e80000100800 */
[----:B------:R2:W-:Y:S01]  /*6cf80*/  STL [R1+0x5c], R2 ;  /* 0x00005c0201007387 */ /* 0x0005e20000100800 */
[----:B------:R-:W-:Y:S02]  /*6cf90*/  LOP3.LUT R68, R69, 0xffff, RZ, 0xc0, !PT ;  /* 0x0000ffff45447812 */ /* 0x000fe400078ec0ff */
[----:B0-----:R-:W-:Y:S02]  /*6cfa0*/  LOP3.LUT R4, R70, 0xffff, RZ, 0xc0, !PT ;  /* 0x0000ffff46047812 */ /* 0x001fe400078ec0ff */
[----:B------:R-:W-:Y:S02]  /*6cfb0*/  LOP3.LUT R77, R77, 0xffff, RZ, 0xc0, !PT ;  /* 0x0000ffff4d4d7812 */ /* 0x000fe400078ec0ff */
[----:B------:R-:W-:-:S02]  /*6cfc0*/  LOP3.LUT R76, R76, 0xffff, RZ, 0xc0, !PT ;  /* 0x0000ffff4c4c7812 */ /* 0x000fc400078ec0ff */
[----:B------:R-:W-:Y:S02]  /*6cfd0*/  LOP3.LUT R85, R85, 0xffff, RZ, 0xc0, !PT ;  /* 0x0000ffff55557812 */ /* 0x000fe400078ec0ff */
[----:B------:R-:W-:Y:S02]  /*6cfe0*/  LOP3.LUT R82, R82, 0xffff, RZ, 0xc0, !PT ;  /* 0x0000ffff52527812 */ /* 0x000fe400078ec0ff */
[----:B------:R-:W-:Y:S02]  /*6cff0*/  LOP3.LUT R84, R84, 0xffff, RZ, 0xc0, !PT ;  /* 0x0000ffff54547812 */ /* 0x000fe400078ec0ff */
[----:B------:R-:W-:Y:S02]  /*6d000*/  LOP3.LUT R83, R83, 0xffff, RZ, 0xc0, !PT ;  /* 0x0000ffff53537812 */ /* 0x000fe400078ec0ff */
        /* <DEDUP_REMOVED lines=8> */
[----:B--2---:R-:W-:Y:S02]  /*6d090*/  LOP3.LUT R2, R71, 0xffff, RZ, 0xc0, !PT ;  /* 0x0000ffff47027812 */ /* 0x004fe400078ec0ff */
[----:B---3--:R-:W-:Y:S02]  /*6d0a0*/  LOP3.LUT R9, R72, 0xffff, RZ, 0xc0, !PT ;  /* 0x0000ffff48097812 */ /* 0x008fe400078ec0ff */
[----:B----4-:R-:W-:Y:S02]  /*6d0b0*/  LOP3.LUT R7, R73, 0xffff, RZ, 0xc0, !PT ;  /* 0x0000ffff49077812 */ /* 0x010fe400078ec0ff */
[----:B------:R-:W-:Y:S02]  /*6d0c0*/  LOP3.LUT R5, R78, 0xffff, RZ, 0xc0, !PT ;  /* 0x0000ffff4e057812 */ /* 0x000fe400078ec0ff */
[----:B------:R-:W-:Y:S02]  /*6d0d0*/  LOP3.LUT R10, R79, 0xffff, RZ, 0xc0, !PT ;  /* 0x0000ffff4f0a7812 */ /* 0x000fe400078ec0ff */
[----:B------:R-:W-:-:S02]  /*6d0e0*/  LOP3.LUT R8, R80, 0xffff, RZ, 0xc0, !PT ;  /* 0x0000ffff50087812 */ /* 0x000fc400078ec0ff */
[----:B------:R-:W-:-:S05]  /*6d0f0*/  LOP3.LUT R6, R86, 0xffff, RZ, 0xc0, !PT ;  /* 0x0000ffff56067812 */ /* 0x000fca00078ec0ff */
[----:B------:R0:W-:Y:S04]  /*6d100*/  STL [R1+0x20], R6 ;  /* 0x0000200601007387 */ /* 0x0001e80000100800 */
[----:B------:R-:W-:Y:S04]  /*6d110*/  STL [R1+0x1c], R8 ;  /* 0x00001c0801007387 */ /* 0x000fe80000100800 */
[----:B------:R-:W-:Y:S04]  /*6d120*/  STL [R1+0x18], R10 ;  /* 0x0000180a01007387 */ /* 0x000fe80000100800 */
[----:B------:R1:W-:Y:S04]  /*6d130*/  STL [R1+0x14], R5 ;  /* 0x0000140501007387 */ /* 0x0003e80000100800 */
[----:B------:R-:W-:Y:S01]  /*6d140*/  STL [R1+0x10], R7 ;  /* 0x0000100701007387 */ /* 0x000fe20000100800 */
[----:B0-----:R-:W-:-:S03]  /*6d150*/  PRMT R6, R6, 0x3340, R8 ;  /* 0x0000334006067816 */ /* 0x001fc60000000008 */
[----:B------:R-:W-:Y:S01]  /*6d160*/  STL [R1+0xc], R9 ;  /* 0x00000c0901007387 */ /* 0x000fe20000100800 */
[----:B------:R-:W-:-:S03]  /*6d170*/  PRMT R73, R10, 0x3340, R0 ;  /* 0x000033400a497816 */ /* 0x000fc60000000000 */
[----:B------:R-:W-:Y:S01]  /*6d180*/  STL [R1+0x8], R2 ;  /* 0x0000080201007387 */ /* 0x000fe20000100800 */
[----:B-1----:R-:W-:-:S03]  /*6d190*/  PRMT R5, R5, 0x3340, R7 ;  /* 0x0000334005057816 */ /* 0x002fc60000000007 */
[----:B------:R0:W-:Y:S01]  /*6d1a0*/  STL [R1+0x4], R4 ;  /* 0x0000040401007387 */ /* 0x0001e20000100800 */
[--C-:B------:R-:W-:Y:S02]  /*6d1b0*/  PRMT R78, R9, 0x3340, R0.reuse ;  /* 0x00003340094e7816 */ /* 0x100fe40000000000 */
[----:B------:R-:W-:Y:S02]  /*6d1c0*/  PRMT R79, R68, 0x3340, R0 ;  /* 0x00003340444f7816 */ /* 0x000fe40000000000 */
[----:B------:R-:W-:Y:S02]  /*6d1d0*/  PRMT R73, R6, 0x5410, R73 ;  /* 0x0000541006497816 */ /* 0x000fe40000000049 */
[----:B0-----:R-:W-:Y:S02]  /*6d1e0*/  PRMT R4, R2, 0x3340, R4 ;  /* 0x0000334002047816 */ /* 0x001fe40000000004 */
[----:B------:R-:W-:Y:S02]  /*6d1f0*/  F2FP.SATFINITE.E4M3.F32.PACK_AB_MERGE_C R2, R67, R66, RZ ;  /* 0x000000424302723e */ /* 0x000fe400048070ff */
[----:B------:R-:W-:-:S02]  /*6d200*/  PRMT R78, R5, 0x5410, R78 ;  /* 0x00005410054e7816 */ /* 0x000fc4000000004e */
[----:B------:R-:W-:Y:S02]  /*6d210*/  PRMT R79, R4, 0x5410, R79 ;  /* 0x00005410044f7816 */ /* 0x000fe4000000004f */
[----:B------:R-:W0:Y:S01]  /*6d220*/  LDTM.x64 R4, tmem[UR13+0xc0] ;  /* 0x0000c00d000479ee */ /* 0x000e220008340000 */
[--C-:B------:R-:W-:Y:S02]  /*6d230*/  PRMT R80, R85, 0x3340, R0.reuse ;  /* 0x0000334055507816 */ /* 0x100fe40000000000 */
[--C-:B------:R-:W-:Y:S02]  /*6d240*/  PRMT R70, R83, 0x3340, R0.reuse ;  /* 0x0000334053467816 */ /* 0x100fe40000000000 */
[----:B------:R-:W-:Y:S02]  /*6d250*/  PRMT R69, R81, 0x3340, R0 ;  /* 0x0000334051457816 */ /* 0x000fe40000000000 */
[----:B------:R-:W-:Y:S02]  /*6d260*/  PRMT R86, R77, 0x3340, R76 ;  /* 0x000033404d567816 */ /* 0x000fe4000000004c */
[----:B------:R-:W-:-:S02]  /*6d270*/  PRMT R71, R82, 0x3340, R84 ;  /* 0x0000334052477816 */ /* 0x000fc40000000054 */
[----:B------:R-:W-:Y:S01]  /*6d280*/  PRMT R72, R75, 0x3340, R74 ;  /* 0x000033404b487816 */ /* 0x000fe2000000004a */
[----:B------:R1:W-:Y:S01]  /*6d290*/  STL [R1+0x160], R2 ;  /* 0x0001600201007387 */ /* 0x0003e20000100800 */
[----:B------:R-:W-:Y:S01]  /*6d2a0*/  PRMT R80, R86, 0x5410, R80 ;  /* 0x0000541056507816 */ /* 0x000fe20000000050 */
[----:B------:R-:W-:Y:S01]  /*6d2b0*/  NOP ;  /* 0x0000000000007918 */ /* 0x000fe20000000000 */
[----:B------:R-:W-:Y:S02]  /*6d2c0*/  PRMT R70, R71, 0x5410, R70 ;  /* 0x0000541047467816 */ /* 0x000fe40000000046 */
[----:B------:R-:W-:Y:S02]  /*6d2d0*/  LOP3.LUT R86, R92, 0xffff, RZ, 0xc0, !PT ;  /* 0x0000ffff5c567812 */ /* 0x000fe400078ec0ff */
[----:B-1----:R-:W-:Y:S01]  /*6d2e0*/  PRMT R2, R72, 0x5410, R69 ;  /* 0x0000541048027816 */ /* 0x002fe20000000045 */
[----:B------:R-:W-:Y:S01]  /*6d2f0*/  IMAD R69, R93, UR4, RZ ;  /* 0x000000045d457c24 */ /* 0x000fe2000f8e02ff */
[----:B------:R1:W-:Y:S01]  /*6d300*/  STL [R1+0x28], R70 ;  /* 0x0000284601007387 */ /* 0x0003e20000100800 */
[----:B------:R-:W-:Y:S01]  /*6d310*/  PRMT R72, R88, 0x3340, R0 ;  /* 0x0000334058487816 */ /* 0x000fe20000000000 */
[----:B------:R-:W2:Y:S01]  /*6d320*/  LDCU UR4, c[0x0][0x39c] ;  /* 0x00007380ff0477ac */ /* 0x000ea20008000800 */
[----:B------:R-:W-:-:S02]  /*6d330*/  PRMT R93, R86, 0x3340, R87 ;  /* 0x00003340565d7816 */ /* 0x000fc40000000057 */
[----:B------:R-:W-:Y:S02]  /*6d340*/  PRMT R71, R91, 0x3340, R0 ;  /* 0x000033405b477816 */ /* 0x000fe40000000000 */
[----:B------:R-:W-:Y:S02]  /*6d350*/  PRMT R72, R93, 0x5410, R72 ;  /* 0x000054105d487816 */ /* 0x000fe40000000048 */
[----:B-1----:R-:W-:Y:S02]  /*6d360*/  IADD3 R70, P2, PT, R69, UR16, RZ ;  /* 0x0000001045467c10 */ /* 0x002fe4000ff5e0ff */
[----:B------:R-:W-:Y:S02]  /*6d370*/  PRMT R92, R89, 0x3340, R90 ;  /* 0x00003340595c7816 */ /* 0x000fe4000000005a */
[----:B------:R-:W-:Y:S01]  /*6d380*/  LEA.HI.X.SX32 R69, R69, UR17, 0x1, P2 ;  /* 0x0000001145457c11 */ /* 0x000fe200090f0eff */
[----:B------:R1:W-:Y:S01]  /*6d390*/  STL [R1+0x24], R2 ;  /* 0x0000240201007387 */ /* 0x0003e20000100800 */
[----:B------:R-:W-:-:S03]  /*6d3a0*/  PRMT R71, R92, 0x5410, R71 ;  /* 0x000054105c477816 */ /* 0x000fc60000000047 */
[----:B------:R-:W-:Y:S01]  /*6d3b0*/  STL [R1+0x1798], R70 ;  /* 0x0017984601007387 */ /* 0x000fe20000100800 */
[----:B0-----:R-:W-:-:S03]  /*6d3c0*/  F2FP.SATFINITE.E4M3.F32.PACK_AB_MERGE_C R4, R5, R4, RZ ;  /* 0x000000040504723e */ /* 0x001fc600048070ff */
[----:B------:R-:W-:Y:S01]  /*6d3d0*/  STL [R1+0x17a8], R72 ;  /* 0x0017a84801007387 */ /* 0x000fe20000100800 */
[----:B------:R-:W-:-:S03]  /*6d3e0*/  ISETP.LT.AND P2, PT, R3, UR19, !P0 ;  /* 0x0000001303007c0c */ /* 0x000fc6000c741270 */
[----:B------:R-:W-:Y:S01]  /*6d3f0*/  STL [R1+0x179c], R69 ;  /* 0x00179c4501007387 */ /* 0x000fe20000100800 */
[----:B-1----:R-:W-:-:S03]  /*6d400*/  F2FP.SATFINITE.E4M3.F32.PACK_AB_MERGE_C R2, R9, R8, RZ ;  /* 0x000000080902723e */ /* 0x002fc600048070ff */
[----:B------:R0:W-:Y:S04]  /*6d410*/  STL [R1+0x17a0], R3 ;  /* 0x0017a00301007387 */ /* 0x0001e80000100800 */
[----:B------:R-:W-:Y:S01]  /*6d420*/  STL [R1+0x17ac], R71 ;  /* 0x0017ac4701007387 */ /* 0x000fe20000100800 */
[----:B0-----:R-:W-:-:S03]  /*6d430*/  F2FP.SATFINITE.E4M3.F32.PACK_AB_MERGE_C R3, R7, R6, RZ ;  /* 0x000000060703723e */ /* 0x001fc600048070ff */
[----:B------:R0:W-:Y:S04]  /*6d440*/  STL [R1+0xf0], R4 ;  /* 0x0000f00401007387 */ /* 0x0001e80000100800 */
[----:B------:R1:W-:Y:S01]  /*6d450*/  STL [R1+0xc4], R3 ;  /* 0x0000c40301007387 */ /* 0x0003e20000100800 */
[----:B0-----:R-:W-:-:S03]  /*6d460*/  F2FP.SATFINITE.E4M3.F32.PACK_AB_MERGE_C R4, R11, R10, RZ ;  /* 0x0000000a0b04723e */ /* 0x001fc600048070ff */
[----:B------:R0:W-:Y:S01]  /*6d470*/  STL [R1+0xbc], R2 ;  /* 0x0000bc0201007387 */ /* 0x0001e20000100800 */
[----:B-1----:R-:W-:-:S03]  /*6d480*/  F2FP.SATFINITE.E4M3.F32.PACK_AB_MERGE_C R3, R13, R12, RZ ;  /* 0x0000000c0d03723e */ /* 0x002fc600048070ff */
[----:B------:R1:W-:Y:S04]  /*6d490*/  STL [R1+0x15c], R4 ;  /* 0x00015c0401007387 */ /* 0x0003e80000100800 */
[----:B------:R-:W3:Y:S01]  /*6d4a0*/  LDL.LU R6, [R1+0x20] ;  /* 0x0000200001067983 */ /* 0x000ee20000300800 */
[----:B0-----:R-:W-:-:S03]  /*6d4b0*/  F2FP.SATFINITE.E4M3.F32.PACK_AB_MERGE_C R2, R15, R14, RZ ;  /* 0x0000000e0f02723e */ /* 0x001fc600048070ff */
[----:B------:R0:W-:Y:S04]  /*6d4c0*/  STL [R1+0x68], R3 ;  /* 0x0000680301007387 */ /* 0x0001e80000100800 */
[----:B------:R-:W4:Y:S01]  /*6d4d0*/  LDL.LU R7, [R1+0x1c] ;  /* 0x00001c0001077983 */ /* 0x000f220000300800 */
[----:B-1----:R-:W-:-:S03]  /*6d4e0*/  F2FP.SATFINITE.E4M3.F32.PACK_AB_MERGE_C R4, R21, R20, RZ ;  /* 0x000000141504723e */ /* 0x002fc600048070ff */
[----:B------:R1:W-:Y:S01]  /*6d4f0*/  STL [R1+0x54], R2 ;  /* 0x0000540201007387 */ /* 0x0003e20000100800 */
[----:B0-----:R-:W-:-:S03]  /*6d500*/  F2FP.SATFINITE.E4M3.F32.PACK_AB_MERGE_C R3, R17, R16, RZ ;  /* 0x000000101103723e */ /* 0x001fc600048070ff */
[----:B------:R-:W2:Y:S01]  /*6d510*/  LDL.LU R70, [R1+0x18] ;  /* 0x0000180001467983 */ /* 0x000ea20000300800 */
[----:B-1----:R-:W-:-:S03]  /*6d520*/  F2FP.SATFINITE.E4M3.F32.PACK_AB_MERGE_C R2, R19, R18, RZ ;  /* 0x000000121302723e */ /* 0x002fc600048070ff */
[----:B------:R0:W-:Y:S04]  /*6d530*/  STL [R1+0x50], R3 ;  /* 0x0000500301007387 */ /* 0x0001e80000100800 */
[----:B------:R1:W-:Y:S04]  /*6d540*/  STL [R1+0x158], R2 ;  /* 0x0001580201007387 */ /* 0x0003e80000100800 */
[----:B------:R1:W-:Y:S01]  /*6d550*/  STL [R1+0x4c], R4 ;  /* 0x00004c0401007387 */ /* 0x0003e20000100800 */
[----:B0-----:R-:W-:Y:S02]  /*6d560*/  F2FP.SATFINITE.E4M3.F32.PACK_AB_MERGE_C R3, R23, R22, RZ ;  /* 0x000000161703723e */ /* 0x001fe400048070ff */
[----:B-1----:R-:W-:-:S03]  /*6d570*/  F2FP.SATFINITE.E4M3.F32.PACK_AB_MERGE_C R2, R25, R24, RZ ;  /* 0x000000181902723e */ /* 0x002fc600048070ff */
[----:B------:R0:W-:Y:S01]  /*6d580*/  STL [R1+0x48], R3 ;  /* 0x0000480301007387 */ /* 0x0001e20000100800 */
[----:B------:R-:W-:-:S03]  /*6d590*/  F2FP.SATFINITE.E4M3.F32.PACK_AB_MERGE_C R4, R27, R26, RZ ;  /* 0x0000001a1b04723e */ /* 0x000fc600048070ff */
[----:B------:R1:W-:Y:S04]  /*6d5a0*/  STL [R1+0x44], R2 ;  /* 0x0000440201007387 */ /* 0x0003e80000100800 */
[----:B------:R-:W-:Y:S04]  /*6d5b0*/  STL [R1+0x154], R4 ;  /* 0x0001540401007387 */ /* 0x000fe80000100800 */
[----:B------:R-:W2:Y:S01]  /*6d5c0*/  LDL.LU R13, [R1+0x14] ;  /* 0x00001400010d7983 */ /* 0x000ea20000300800 */
[----:B0-----:R-:W-:Y:S02]  /*6d5d0*/  F2FP.SATFINITE.E4M3.F32.PACK_AB_MERGE_C R3, R29, R28, RZ ;  /* 0x0000001c1d03723e */ /* 0x001fe400048070ff */
[----:B-1----:R-:W-:-:S03]  /*6d5e0*/  F2FP.SATFINITE.E4M3.F32.PACK_AB_MERGE_C R2, R31, R30, RZ ;  /* 0x0000001e1f02723e */ /* 0x002fc600048070ff */
[----:B------:R0:W-:Y:S04]  /*6d5f0*/  STL [R1+0x3c], R3 ;  /* 0x00003c0301007387 */ /* 0x0001e80000100800 */
[----:B------:R-:W2:Y:S04]  /*6d600*/  LDL.LU R9, [R1+0x10] ;  /* 0x0000100001097983 */ /* 0x000ea80000300800 */
[----:B------:R1:W-:Y:S01]  /*6d610*/  STL [R1+0x38], R2 ;  /* 0x0000380201007387 */ /* 0x0003e20000100800 */
[----:B0-----:R-:W-:-:S03]  /*6d620*/  F2FP.SATFINITE.E4M3.F32.PACK_AB_MERGE_C R3, R35, R34, RZ ;  /* 0x000000222303723e */ /* 0x001fc600048070ff */
[----:B------:R-:W2:Y:S01]  /*6d630*/  LDL.LU R10, [R1+0xc] ;  /* 0x00000c00010a7983 */ /* 0x000ea20000300800 */
[----:B------:R-:W-:-:S03]  /*6d640*/  F2FP.SATFINITE.E4M3.F32.PACK_AB_MERGE_C R4, R39, R38, RZ ;  /* 0x000000262704723e */ /* 0x000fc600048070ff */
[----:B------:R-:W2:Y:S01]  /*6d650*/  LDL.LU R11, [R1+0x8] ;  /* 0x00000800010b7983 */ /* 0x000ea20000300800 */
[----:B-1----:R-:W-:-:S03]  /*6d660*/  F2FP.SATFINITE.E4M3.F32.PACK_AB_MERGE_C R2, R37, R36, RZ ;  /* 0x000000242502723e */ /* 0x002fc600048070ff */
[----:B------:R-:W2:Y:S04]  /*6d670*/  LDL.LU R12, [R1+0x4] ;  /* 0x00000400010c7983 */ /* 0x000ea80000300800 */
[----:B------:R0:W-:Y:S04]  /*6d680*/  STL [R1+0xfc], R3 ;  /* 0x0000fc0301007387 */ /* 0x0001e80000100800 */
[----:B------:R1:W-:Y:S01]  /*6d690*/  STL [R1+0x70], R2 ;  /* 0x0000700201007387 */ /* 0x0003e20000100800 */
[----:B0-----:R-:W-:-:S03]  /*6d6a0*/  F2FP.SATFINITE.E4M3.F32.PACK_AB_MERGE_C R3, R41, R40, RZ ;  /* 0x000000282903723e */ /* 0x001fc600048070ff */
[----:B------:R-:W-:Y:S01]  /*6d6b0*/  STL [R1+0x58], R4 ;  /* 0x0000580401007387 */ /* 0x000fe20000100800 */
[----:B-1----:R-:W-:-:S03]  /*6d6c0*/  F2FP.SATFINITE.E4M3.F32.PACK_AB_MERGE_C R2, R43, R42, RZ ;  /* 0x0000002a2b02723e */ /* 0x002fc600048070ff */
[----:B------:R-:W-:Y:S04]  /*6d6d0*/  STL [R1+0x40], R3 ;  /* 0x0000400301007387 */ /* 0x000fe80000100800 */
[----:B------:R0:W-:Y:S01]  /*6d6e0*/  STL [R1+0x150], R2 ;  /* 0x0001500201007387 */ /* 0x0001e20000100800 */
[----:B---3--:R-:W-:-:S04]  /*6d6f0*/  SHF.R.U32.HI R6, RZ, 0x8, R6 ;  /* 0x00000008ff067819 */ /* 0x008fc80000011606 */
[----:B------:R-:W-:Y:S02]  /*6d700*/  LOP3.LUT R6, R6, 0xffff, RZ, 0xc0, !PT ;  /* 0x0000ffff06067812 */ /* 0x000fe400078ec0ff */
[----:B----4-:R-:W-:-:S04]  /*6d710*/  SHF.R.U32.HI R7, RZ, 0x8, R7 ;  /* 0x00000008ff077819 */ /* 0x010fc80000011607 */
[----:B------:R-:W-:Y:S02]  /*6d720*/  LOP3.LUT R7, R7, 0xffff, RZ, 0xc0, !PT ;  /* 0x0000ffff07077812 */ /* 0x000fe400078ec0ff */
[----:B--2---:R-:W-:-:S04]  /*6d730*/  SHF.R.U32.HI R8, RZ, 0x8, R70 ;  /* 0x00000008ff087819 */ /* 0x004fc80000011646 */
[----:B------:R-:W-:Y:S02]  /*6d740*/  LOP3.LUT R8, R8, 0xffff, RZ, 0xc0, !PT ;  /* 0x0000ffff08087812 */ /* 0x000fe400078ec0ff */
[----:B------:R-:W-:Y:S02]  /*6d750*/  PRMT R6, R6, 0x3340, R7 ;  /* 0x0000334006067816 */ /* 0x000fe40000000007 */
[----:B------:R-:W-:Y:S02]  /*6d760*/  PRMT R7, R8, 0x3340, R0 ;  /* 0x0000334008077816 */ /* 0x000fe40000000000 */
[----:B------:R-:W-:Y:S02]  /*6d770*/  SHF.R.U32.HI R8, RZ, 0x8, R13 ;  /* 0x00000008ff087819 */ /* 0x000fe4000001160d */
[----:B------:R-:W-:Y:S02]  /*6d780*/  SHF.R.U32.HI R13, RZ, 0x8, R68 ;  /* 0x00000008ff0d7819 */ /* 0x000fe40000011644 */
[----:B------:R-:W2:Y:S04]  /*6d790*/  LDL.LU R68, [R1+0x17b4] ;  /* 0x0017b40001447983 */ /* 0x000ea80000300800 */
[----:B------:R-:W3:Y:S04]  /*6d7a0*/  LDL.LU R25, [R1+0x13c] ;  /* 0x00013c0001197983 */ /* 0x000ee80000300800 */
[----:B------:R-:W4:Y:S04]  /*6d7b0*/  LDL.LU R24, [R1+0x138] ;  /* 0x0001380001187983 */ /* 0x000f280000300800 */
[----:B------:R-:W2:Y:S04]  /*6d7c0*/  LDL.LU R23, [R1+0x134] ;  /* 0x0001340001177983 */ /* 0x000ea80000300800 */
[----:B------:R-:W2:Y:S04]  /*6d7d0*/  LDL.LU R22, [R1+0x130] ;  /* 0x0001300001167983 */ /* 0x000ea80000300800 */
[----:B------:R-:W2:Y:S01]  /*6d7e0*/  LDL.LU R21, [R1+0x12c] ;  /* 0x00012c0001157983 */ /* 0x000ea20000300800 */
[----:B------:R-:W-:-:S03]  /*6d7f0*/  F2FP.SATFINITE.E4M3.F32.PACK_AB_MERGE_C R5, R33, R32, RZ ;  /* 0x000000202105723e */ /* 0x000fc600048070ff */
[----:B------:R-:W2:Y:S04]  /*6d800*/  LDL.LU R20, [R1+0x124] ;  /* 0x0001240001147983 */ /* 0x000ea80000300800 */
[----:B------:R-:W2:Y:S01]  /*6d810*/  LDL.LU R15, [R1+0x128] ;  /* 0x00012800010f7983 */ /* 0x000ea20000300800 */
[----:B0-----:R-:W-:-:S03]  /*6d820*/  F2FP.SATFINITE.E4M3.F32.PACK_AB_MERGE_C R2, R49, R48, RZ ;  /* 0x000000303102723e */ /* 0x001fc600048070ff */
[----:B------:R-:W2:Y:S01]  /*6d830*/  LDL.LU R14, [R1+0x120] ;  /* 0x00012000010e7983 */ /* 0x000ea20000300800 */
[----:B------:R-:W-:-:S03]  /*6d840*/  F2FP.SATFINITE.E4M3.F32.PACK_AB_MERGE_C R3, R51, R50, RZ ;  /* 0x000000323303723e */ /* 0x000fc600048070ff */
[----:B------:R-:W2:Y:S01]  /*6d850*/  LDL.LU R39, [R1+0x11c] ;  /* 0x00011c0001277983 */ /* 0x000ea20000300800 */
[----:B------:R-:W-:-:S03]  /*6d860*/  F2FP.SATFINITE.E4M3.F32.PACK_AB_MERGE_C R71, R45, R44, RZ ;  /* 0x0000002c2d47723e */ /* 0x000fc600048070ff */
[----:B------:R-:W2:Y:S01]  /*6d870*/  LDL.LU R33, [R1+0x118] ;  /* 0x0001180001217983 */ /* 0x000ea20000300800 */
[----:B------:R-:W-:-:S03]  /*6d880*/  F2FP.SATFINITE.E4M3.F32.PACK_AB_MERGE_C R72, R47, R46, RZ ;  /* 0x0000002e2f48723e */ /* 0x000fc600048070ff */
[----:B------:R-:W2:Y:S04]  /*6d890*/  LDL.LU R32, [R1+0x114] ;  /* 0x0001140001207983 */ /* 0x000ea80000300800 */
[----:B------:R-:W2:Y:S01]  /*6d8a0*/  LDL.LU R29, [R1+0x110] ;  /* 0x00011000011d7983 */ /* 0x000ea20000300800 */
[----:B------:R-:W-:Y:S02]  /*6d8b0*/  F2FP.SATFINITE.E4M3.F32.PACK_AB_MERGE_C R60, R61, R60, RZ ;  /* 0x0000003c3d3c723e */ /* 0x000fe400048070ff */
[----:B------:R-:W-:Y:S02]  /*6d8c0*/  F2FP.SATFINITE.E4M3.F32.PACK_AB_MERGE_C R69, R59, R58, RZ ;  /* 0x0000003a3b45723e */ /* 0x000fe400048070ff */
[----:B------:R-:W-:Y:S02]  /*6d8d0*/  F2FP.SATFINITE.E4M3.F32.PACK_AB_MERGE_C R4, R57, R56, RZ ;  /* 0x000000383904723e */ /* 0x000fe400048070ff */
[----:B---3--:R-:W-:-:S02]  /*6d8e0*/  LOP3.LUT R46, R25, 0xffff, RZ, 0xc0, !PT ;  /* 0x0000ffff192e7812 */ /* 0x008fc400078ec0ff */
[----:B----4-:R-:W-:Y:S02]  /*6d8f0*/  LOP3.LUT R45, R24, 0xffff, RZ, 0xc0, !PT ;  /* 0x0000ffff182d7812 */ /* 0x010fe400078ec0ff */
[----:B--2---:R-:W-:Y:S02]  /*6d900*/  LOP3.LUT R51, R23, 0xffff, RZ, 0xc0, !PT ;  /* 0x0000ffff17337812 */ /* 0x004fe400078ec0ff */
[----:B------:R-:W-:Y:S02]  /*6d910*/  LOP3.LUT R48, R22, 0xffff, RZ, 0xc0, !PT ;  /* 0x0000ffff16307812 */ /* 0x000fe400078ec0ff */
[----:B------:R-:W2:Y:S04]  /*6d920*/  LDL.LU R22, [R1+0x10c] ;  /* 0x00010c0001167983 */ /* 0x000ea80000300800 */
[----:B------:R-:W3:Y:S04]  /*6d930*/  LDL.LU R23, [R1+0x108] ;  /* 0x0001080001177983 */ /* 0x000ee80000300800 */
[----:B------:R-:W4:Y:S04]  /*6d940*/  LDL.LU R24, [R1+0x104] ;  /* 0x0001040001187983 */ /* 0x000f280000300800 */
[----:B------:R-:W2:Y:S04]  /*6d950*/  LDL.LU R25, [R1+0x8c] ;  /* 0x00008c0001197983 */ /* 0x000ea80000300800 */
[----:B------:R-:W2:Y:S04]  /*6d960*/  LDL.LU R26, [R1+0x84] ;  /* 0x00008400011a7983 */ /* 0x000ea80000300800 */
[----:B------:R-:W2:Y:S04]  /*6d970*/  LDL.LU R27, [R1+0x78] ;  /* 0x00007800011b7983 */ /* 0x000ea80000300800 */
[----:B------:R-:W2:Y:S01]  /*6d980*/  LDL.LU R61, [R1+0x14c] ;  /* 0x00014c00013d7983 */ /* 0x000ea20000300800 */
[----:B------:R-:W-:-:S03]  /*6d990*/  LOP3.LUT R50, R21, 0xffff, RZ, 0xc0, !PT ;  /* 0x0000ffff15327812 */ /* 0x000fc600078ec0ff */
[----:B------:R-:W2:Y:S04]  /*6d9a0*/  LDL.LU R59, [R1+0x148] ;  /* 0x00014800013b7983 */ /* 0x000ea80000300800 */
[----:B------:R-:W2:Y:S04]  /*6d9b0*/  LDL.LU R58, [R1+0x144] ;  /* 0x00014400013a7983 */ /* 0x000ea80000300800 */
[----:B------:R-:W2:Y:S04]  /*6d9c0*/  LDL.LU R57, [R1+0x140] ;  /* 0x0001400001397983 */ /* 0x000ea80000300800 */
[----:B------:R-:W2:Y:S04]  /*6d9d0*/  LDL.LU R30, [R1+0x98] ;  /* 0x00009800011e7983 */ /* 0x000ea80000300800 */
[----:B------:R-:W2:Y:S01]  /*6d9e0*/  LDL.LU R21, [R1+0x94] ;  /* 0x0000940001157983 */ /* 0x000ea20000300800 */
[----:B------:R-:W-:-:S02]  /*6d9f0*/  LOP3.LUT R13, R13, 0xffff, RZ, 0xc0, !PT ;  /* 0x0000ffff0d0d7812 */ /* 0x000fc400078ec0ff */
[----:B------:R-:W-:Y:S02]  /*6da00*/  LOP3.LUT R38, R14, 0xffff, RZ, 0xc0, !PT ;  /* 0x0000ffff0e267812 */ /* 0x000fe400078ec0ff */
[----:B------:R-:W-:Y:S01]  /*6da10*/  PRMT R16, R13, 0x3340, R0 ;  /* 0x000033400d107816 */ /* 0x000fe20000000000 */
[----:B------:R-:W3:Y:S01]  /*6da20*/  LDL.LU R14, [R1+0x90] ;  /* 0x00009000010e7983 */ /* 0x000ee20000300800 */
[----:B------:R-:W-:Y:S02]  /*6da30*/  LOP3.LUT R37, R15, 0xffff, RZ, 0xc0, !PT ;  /* 0x0000ffff0f257812 */ /* 0x000fe400078ec0ff */
[----:B------:R-:W-:Y:S01]  /*6da40*/  LOP3.LUT R49, R20, 0xffff, RZ, 0xc0, !PT ;  /* 0x0000ffff14317812 */ /* 0x000fe200078ec0ff */
[----:B------:R-:W3:Y:S04]  /*6da50*/  LDL.LU R15, [R1+0x60] ;  /* 0x00006000010f7983 */ /* 0x000ee80000300800 */
[----:B------:R-:W3:Y:S01]  /*6da60*/  LDL.LU R20, [R1+0x80] ;  /* 0x0000800001147983 */ /* 0x000ee20000300800 */
[----:B------:R-:W-:-:S02]  /*6da70*/  SHF.R.U32.HI R84, RZ, 0x8, R84 ;  /* 0x00000008ff547819 */ /* 0x000fc40000011654 */
[----:B------:R-:W-:Y:S02]  /*6da80*/  SHF.R.U32.HI R82, RZ, 0x8, R82 ;  /* 0x00000008ff527819 */ /* 0x000fe40000011652 */
[----:B------:R-:W-:Y:S02]  /*6da90*/  LOP3.LUT R84, R84, 0xffff, RZ, 0xc0, !PT ;  /* 0x0000ffff54547812 */ /* 0x000fe400078ec0ff */
[----:B------:R-:W-:-:S04]  /*6daa0*/  LOP3.LUT R31, R82, 0xffff, RZ, 0xc0, !PT ;  /* 0x0000ffff521f7812 */ /* 0x000fc800078ec0ff */
[----:B------:R-:W-:Y:S02]  /*6dab0*/  PRMT R31, R31, 0x3340, R84 ;  /* 0x000033401f1f7816 */ /* 0x000fe40000000054 */
[----:B--2---:R-:W-:Y:S02]  /*6dac0*/  LOP3.LUT R13, R21, 0xffff, RZ, 0xc0, !PT ;  /* 0x0000ffff150d7812 */ /* 0x004fe400078ec0ff */
[----:B------:R-:W-:Y:S02]  /*6dad0*/  LOP3.LUT R21, R68, 0xffff, RZ, 0xc0, !PT ;  /* 0x0000ffff44157812 */ /* 0x000fe400078ec0ff */
[----:B------:R-:W2:Y:S04]  /*6dae0*/  LDL.LU R68, [R1+0x17b0] ;  /* 0x0017b00001447983 */ /* 0x000ea80000300800 */
[----:B------:R-:W2:Y:S01]  /*6daf0*/  LDL.LU R84, [R1+0xec] ;  /* 0x0000ec0001547983 */ /* 0x000ea20000300800 */
[----:B------:R-:W-:-:S02]  /*6db00*/  SHF.R.U32.HI R9, RZ, 0x8, R9 ;  /* 0x00000008ff097819 */ /* 0x000fc40000011609 */
[----:B------:R-:W-:Y:S02]  /*6db10*/  LOP3.LUT R8, R8, 0xffff, RZ, 0xc0, !PT ;  /* 0x0000ffff08087812 */ /* 0x000fe400078ec0ff */
[----:B------:R-:W-:Y:S02]  /*6db20*/  LOP3.LUT R9, R9, 0xffff, RZ, 0xc0, !PT ;  /* 0x0000ffff09097812 */ /* 0x000fe400078ec0ff */
[----:B------:R-:W-:Y:S02]  /*6db30*/  SHF.R.U32.HI R10, RZ, 0x8, R10 ;  /* 0x00000008ff0a7819 */ /* 0x000fe4000001160a */
[----:B------:R-:W-:Y:S02]  /*6db40*/  SHF.R.U32.HI R11, RZ, 0x8, R11 ;  /* 0x00000008ff0b7819 */ /* 0x000fe4000001160b */
[----:B------:R-:W-:Y:S02]  /*6db50*/  SHF.R.U32.HI R12, RZ, 0x8, R12 ;  /* 0x00000008ff0c7819 */ /* 0x000fe4000001160c */
[----:B------:R-:W-:-:S02]  /*6db60*/  F2FP.SATFINITE.E4M3.F32.PACK_AB_MERGE_C R93, R53, R52, RZ ;  /* 0x00000034355d723e */ /* 0x000fc400048070ff */
[----:B------:R-:W-:Y:S02]  /*6db70*/  PRMT R19, R8, 0x3340, R9 ;  /* 0x0000334008137816 */ /* 0x000fe40000000009 */
[----:B------:R-:W-:Y:S02]  /*6db80*/  LOP3.LUT R10, R10, 0xffff, RZ, 0xc0, !PT ;  /* 0x0000ffff0a0a7812 */ /* 0x000fe400078ec0ff */
[----:B------:R-:W-:Y:S02]  /*6db90*/  LOP3.LUT R11, R11, 0xffff, RZ, 0xc0, !PT ;  /* 0x0000ffff0b0b7812 */ /* 0x000fe400078ec0ff */
[----:B------:R-:W-:Y:S02]  /*6dba0*/  LOP3.LUT R12, R12, 0xffff, RZ, 0xc0, !PT ;  /* 0x0000ffff0c0c7812 */ /* 0x000fe400078ec0ff */
[--C-:B------:R-:W-:Y:S02]  /*6dbb0*/  PRMT R53, R51, 0x3340, R0.reuse ;  /* 0x0000334033357816 */ /* 0x100fe40000000000 */
[----:B------:R-:W-:-:S02]  /*6dbc0*/  PRMT R35, R49, 0x3340, R0 ;  /* 0x0000334031237816 */ /* 0x000fc40000000000 */
[----:B------:R-:W-:Y:S02]  /*6dbd0*/  PRMT R9, R46, 0x3340, R45 ;  /* 0x000033402e097816 */ /* 0x000fe4000000002d */
[----:B------:R-:W-:Y:S02]  /*6dbe0*/  PRMT R8, R48, 0x3340, R50 ;  /* 0x0000334030087816 */ /* 0x000fe40000000032 */
[----:B------:R-:W-:Y:S02]  /*6dbf0*/  LOP3.LUT R39, R39, 0xffff, RZ, 0xc0, !PT ;  /* 0x0000ffff27277812 */ /* 0x000fe400078ec0ff */
[----:B------:R-:W-:Y:S02]  /*6dc00*/  LOP3.LUT R40, R33, 0xffff, RZ, 0xc0, !PT ;  /* 0x0000ffff21287812 */ /* 0x000fe400078ec0ff */
[----:B------:R-:W-:Y:S02]  /*6dc10*/  LOP3.LUT R41, R32, 0xffff, RZ, 0xc0, !PT ;  /* 0x0000ffff20297812 */ /* 0x000fe400078ec0ff */
[----:B------:R-:W-:-:S02]  /*6dc20*/  LOP3.LUT R42, R29, 0xffff, RZ, 0xc0, !PT ;  /* 0x0000ffff1d2a7812 */ /* 0x000fc400078ec0ff */
[----:B------:R-:W-:Y:S02]  /*6dc30*/  LOP3.LUT R22, R22, 0xffff, RZ, 0xc0, !PT ;  /* 0x0000ffff16167812 */ /* 0x000fe400078ec0ff */
[----:B---3--:R-:W-:Y:S02]  /*6dc40*/  LOP3.LUT R23, R23, 0xffff, RZ, 0xc0, !PT ;  /* 0x0000ffff17177812 */ /* 0x008fe400078ec0ff */
[----:B----4-:R-:W-:Y:S02]  /*6dc50*/  LOP3.LUT R24, R24, 0xffff, RZ, 0xc0, !PT ;  /* 0x0000ffff18187812 */ /* 0x010fe400078ec0ff */
[----:B------:R-:W-:Y:S02]  /*6dc60*/  LOP3.LUT R25, R25, 0xffff, RZ, 0xc0, !PT ;  /* 0x0000ffff19197812 */ /* 0x000fe400078ec0ff */
[----:B------:R-:W-:Y:S02]  /*6dc70*/  LOP3.LUT R26, R26, 0xffff, RZ, 0xc0, !PT ;  /* 0x0000ffff1a1a7812 */ /* 0x000fe400078ec0ff */
[----:B------:R-:W-:-:S02]  /*6dc80*/  LOP3.LUT R27, R27, 0xffff, RZ, 0xc0, !PT ;  /* 0x0000ffff1b1b7812 */ /* 0x000fc400078ec0ff */
[----:B------:R-:W-:Y:S02]  /*6dc90*/  F2FP.SATFINITE.E4M3.F32.PACK_AB_MERGE_C R70, R67, R66, RZ ;  /* 0x000000424346723e */ /* 0x000fe400048070ff */
[----:B------:R-:W-:Y:S02]  /*6dca0*/  PRMT R18, R10, 0x3340, R0 ;  /* 0x000033400a127816 */ /* 0x000fe40000000000 */
[----:B------:R-:W-:Y:S02]  /*6dcb0*/  PRMT R17, R11, 0x3340, R12 ;  /* 0x000033400b117816 */ /* 0x000fe4000000000c */
[----:B------:R-:W-:Y:S02]  /*6dcc0*/  PRMT R53, R9, 0x5410, R53 ;  /* 0x0000541009357816 */ /* 0x000fe40000000035 */
[----:B------:R-:W-:Y:S02]  /*6dcd0*/  PRMT R35, R8, 0x5410, R35 ;  /* 0x0000541008237816 */ /* 0x000fe40000000023 */
[----:B------:R-:W-:-:S02]  /*6dce0*/  F2FP.SATFINITE.E4M3.F32.PACK_AB_MERGE_C R62, R63, R62, RZ ;  /* 0x0000003e3f3e723e */ /* 0x000fc400048070ff */
[----:B------:R-:W-:Y:S02]  /*6dcf0*/  F2FP.SATFINITE.E4M3.F32.PACK_AB_MERGE_C R64, R65, R64, RZ ;  /* 0x000000404140723e */ /* 0x000fe400048070ff */
[----:B------:R-:W-:Y:S02]  /*6dd00*/  SHF.R.U32.HI R86, RZ, 0x8, R86 ;  /* 0x00000008ff567819 */ /* 0x000fe40000011656 */
[----:B------:R-:W-:Y:S02]  /*6dd10*/  SHF.R.U32.HI R87, RZ, 0x8, R87 ;  /* 0x00000008ff577819 */ /* 0x000fe40000011657 */
[--C-:B------:R-:W-:Y:S02]  /*6dd20*/  PRMT R33, R39, 0x3340, R0.reuse ;  /* 0x0000334027217816 */ /* 0x100fe40000000000 */
[--C-:B------:R-:W-:Y:S02]  /*6dd30*/  PRMT R32, R42, 0x3340, R0.reuse ;  /* 0x000033402a207816 */ /* 0x100fe40000000000 */
[----:B------:R-:W-:-:S02]  /*6dd40*/  PRMT R56, R24, 0x3340, R0 ;  /* 0x0000334018387816 */ /* 0x000fc40000000000 */
[----:B------:R-:W-:Y:S02]  /*6dd50*/  PRMT R29, R27, 0x3340, R0 ;  /* 0x000033401b1d7816 */ /* 0x000fe40000000000 */
[----:B------:R-:W-:Y:S02]  /*6dd60*/  PRMT R11, R37, 0x3340, R38 ;  /* 0x00003340250b7816 */ /* 0x000fe40000000026 */
[----:B------:R-:W-:Y:S02]  /*6dd70*/  PRMT R10, R40, 0x3340, R41 ;  /* 0x00003340280a7816 */ /* 0x000fe40000000029 */
[----:B------:R-:W-:Y:S02]  /*6dd80*/  PRMT R9, R22, 0x3340, R23 ;  /* 0x0000334016097816 */ /* 0x000fe40000000017 */
[----:B------:R-:W-:Y:S02]  /*6dd90*/  PRMT R8, R25, 0x3340, R26 ;  /* 0x0000334019087816 */ /* 0x000fe4000000001a */
[----:B------:R-:W-:-:S02]  /*6dda0*/  LOP3.LUT R66, R61, 0xffff, RZ, 0xc0, !PT ;  /* 0x0000ffff3d427812 */ /* 0x000fc400078ec0ff */
[----:B------:R-:W-:Y:S02]  /*6ddb0*/  SHF.R.U32.HI R83, RZ, 0x8, R83 ;  /* 0x00000008ff537819 */ /* 0x000fe40000011653 */
[----:B------:R-:W-:Y:S02]  /*6ddc0*/  SHF.R.U32.HI R88, RZ, 0x8, R88 ;  /* 0x00000008ff587819 */ /* 0x000fe40000011658 */
[----:B------:R-:W-:Y:S02]  /*6ddd0*/  LOP3.LUT R65, R59, 0xffff, RZ, 0xc0, !PT ;  /* 0x0000ffff3b417812 */ /* 0x000fe400078ec0ff */
[----:B------:R-:W-:Y:S02]  /*6dde0*/  LOP3.LUT R63, R58, 0xffff, RZ, 0xc0, !PT ;  /* 0x0000ffff3a3f7812 */ /* 0x000fe400078ec0ff */
[----:B------:R-:W-:Y:S02]  /*6ddf0*/  LOP3.LUT R61, R57, 0xffff, RZ, 0xc0, !PT ;  /* 0x0000ffff393d7812 */ /* 0x000fe400078ec0ff */
[----:B------:R-:W-:-:S02]  /*6de00*/  SHF.R.U32.HI R85, RZ, 0x8, R85 ;  /* 0x00000008ff557819 */ /* 0x000fc40000011655 */
[----:B------:R-:W-:Y:S02]  /*6de10*/  LOP3.LUT R44, R86, 0xffff, RZ, 0xc0, !PT ;  /* 0x0000ffff562c7812 */ /* 0x000fe400078ec0ff */
[----:B------:R-:W-:Y:S02]  /*6de20*/  LOP3.LUT R87, R87, 0xffff, RZ, 0xc0, !PT ;  /* 0x0000ffff57577812 */ /* 0x000fe400078ec0ff */
[----:B------:R-:W-:Y:S02]  /*6de30*/  PRMT R33, R11, 0x5410, R33 ;  /* 0x000054100b217816 */ /* 0x000fe40000000021 */
[----:B------:R-:W-:Y:S02]  /*6de40*/  PRMT R32, R10, 0x5410, R32 ;  /* 0x000054100a207816 */ /* 0x000fe40000000020 */
[----:B------:R-:W-:Y:S02]  /*6de50*/  PRMT R56, R9, 0x5410, R56 ;  /* 0x0000541009387816 */ /* 0x000fe40000000038 */
[----:B------:R-:W-:-:S02]  /*6de60*/  PRMT R29, R8, 0x5410, R29 ;  /* 0x00005410081d7816 */ /* 0x000fc4000000001d */
[----:B------:R-:W-:Y:S02]  /*6de70*/  SHF.R.U32.HI R77, RZ, 0x8, R77 ;  /* 0x00000008ff4d7819 */ /* 0x000fe4000001164d */
[----:B------:R-:W-:Y:S02]  /*6de80*/  SHF.R.U32.HI R76, RZ, 0x8, R76 ;  /* 0x00000008ff4c7819 */ /* 0x000fe4000001164c */
[----:B------:R-:W-:Y:S02]  /*6de90*/  LOP3.LUT R43, R88, 0xffff, RZ, 0xc0, !PT ;  /* 0x0000ffff582b7812 */ /* 0x000fe400078ec0ff */
[----:B------:R-:W-:Y:S02]  /*6dea0*/  PRMT R8, R73, 0x4210, R66 ;  /* 0x0000421049087816 */ /* 0x000fe40000000042 */
[----:B------:R-:W-:Y:S02]  /*6deb0*/  PRMT R9, R78, 0x4210, R65 ;  /* 0x000042104e097816 */ /* 0x000fe40000000041 */
[----:B------:R-:W-:-:S02]  /*6dec0*/  PRMT R10, R79, 0x4210, R63 ;  /* 0x000042104f0a7816 */ /* 0x000fc4000000003f */
[----:B------:R-:W-:Y:S02]  /*6ded0*/  PRMT R11, R80, 0x4210, R61 ;  /* 0x00004210500b7816 */ /* 0x000fe4000000003d */
[----:B------:R-:W-:Y:S02]  /*6dee0*/  SHF.R.U32.HI R46, RZ, 0x8, R46 ;  /* 0x00000008ff2e7819 */ /* 0x000fe4000001162e */
[----:B------:R-:W-:Y:S02]  /*6def0*/  LOP3.LUT R28, R83, 0xffff, RZ, 0xc0, !PT ;  /* 0x0000ffff531c7812 */ /* 0x000fe400078ec0ff */
[----:B------:R-:W-:Y:S01]  /*6df00*/  SHF.R.U32.HI R45, RZ, 0x8, R45 ;  /* 0x00000008ff2d7819 */ /* 0x000fe2000001162d */
[----:B------:R-:W3:Y:S01]  /*6df10*/  LDL.LU R83, [R1+0xe8] ;  /* 0x0000e80001537983 */ /* 0x000ee20000300800 */
[----:B------:R-:W-:Y:S02]  /*6df20*/  SHF.R.U32.HI R50, RZ, 0x8, R50 ;  /* 0x00000008ff327819 */ /* 0x000fe40000011632 */
[----:B------:R-:W-:Y:S01]  /*6df30*/  LOP3.LUT R34, R85, 0xffff, RZ, 0xc0, !PT ;  /* 0x0000ffff55227812 */ /* 0x000fe200078ec0ff */
[----:B------:R-:W4:Y:S01]  /*6df40*/  LDL.LU R82, [R1+0xe4] ;  /* 0x0000e40001527983 */ /* 0x000f220000300800 */
[----:B------:R-:W-:-:S02]  /*6df50*/  PRMT R44, R44, 0x3340, R87 ;  /* 0x000033402c2c7816 */ /* 0x000fc40000000057 */
[----:B------:R-:W-:Y:S01]  /*6df60*/  SHF.R.U32.HI R48, RZ, 0x8, R48 ;  /* 0x00000008ff307819 */ /* 0x000fe20000011630 */
[----:B------:R-:W3:Y:S01]  /*6df70*/  LDL.LU R85, [R1+0xe0] ;  /* 0x0000e00001557983 */ /* 0x000ee20000300800 */
[----:B------:R-:W-:Y:S02]  /*6df80*/  LOP3.LUT R36, R77, 0xffff, RZ, 0xc0, !PT ;  /* 0x0000ffff4d247812 */ /* 0x000fe400078ec0ff */
[----:B------:R-:W-:Y:S01]  /*6df90*/  LOP3.LUT R76, R76, 0xffff, RZ, 0xc0, !PT ;  /* 0x0000ffff4c4c7812 */ /* 0x000fe200078ec0ff */
[----:B------:R-:W4:Y:S01]  /*6dfa0*/  LDL.LU R67, [R1+0xdc] ;  /* 0x0000dc0001437983 */ /* 0x000f220000300800 */
[----:B------:R-:W-:Y:S02]  /*6dfb0*/  SHF.R.U32.HI R81, RZ, 0x8, R81 ;  /* 0x00000008ff517819 */ /* 0x000fe40000011651 */
[----:B------:R-:W-:Y:S01]  /*6dfc0*/  PRMT R43, R43, 0x3340, R0 ;  /* 0x000033402b2b7816 */ /* 0x000fe20000000000 */
[----:B------:R-:W4:Y:S01]  /*6dfd0*/  LDL.LU R73, [R1+0xd8] ;  /* 0x0000d80001497983 */ /* 0x000f220000300800 */
[----:B------:R-:W-:-:S02]  /*6dfe0*/  LOP3.LUT R46, R46, 0xffff, RZ, 0xc0, !PT ;  /* 0x0000ffff2e2e7812 */ /* 0x000fc400078ec0ff */
[----:B------:R-:W-:Y:S02]  /*6dff0*/  SHF.R.U32.HI R90, RZ, 0x8, R90 ;  /* 0x00000008ff5a7819 */ /* 0x000fe4000001165a */
[----:B------:R-:W-:Y:S02]  /*6e000*/  LOP3.LUT R45, R45, 0xffff, RZ, 0xc0, !PT ;  /* 0x0000ffff2d2d7812 */ /* 0x000fe400078ec0ff */
[----:B------:R-:W-:Y:S02]  /*6e010*/  SHF.R.U32.HI R89, RZ, 0x8, R89 ;  /* 0x00000008ff597819 */ /* 0x000fe40000011659 */
[----:B------:R-:W-:Y:S02]  /*6e020*/  LOP3.LUT R50, R50, 0xffff, RZ, 0xc0, !PT ;  /* 0x0000ffff32327812 */ /* 0x000fe400078ec0ff */
[----:B------:R-:W-:Y:S02]  /*6e030*/  SHF.R.U32.HI R75, RZ, 0x8, R75 ;  /* 0x00000008ff4b7819 */ /* 0x000fe4000001164b */
[----:B------:R-:W-:-:S02]  /*6e040*/  SHF.R.U32.HI R74, RZ, 0x8, R74 ;  /* 0x00000008ff4a7819 */ /* 0x000fc4000001164a */
[----:B------:R-:W-:Y:S02]  /*6e050*/  LOP3.LUT R48, R48, 0xffff, RZ, 0xc0, !PT ;  /* 0x0000ffff30307812 */ /* 0x000fe400078ec0ff */
[----:B------:R-:W-:Y:S02]  /*6e060*/  PRMT R36, R36, 0x3340, R76 ;  /* 0x0000334024247816 */ /* 0x000fe4000000004c */
[----:B------:R-:W-:Y:S02]  /*6e070*/  LOP3.LUT R47, R81, 0xffff, RZ, 0xc0, !PT ;  /* 0x0000ffff512f7812 */ /* 0x000fe400078ec0ff */
[----:B------:R-:W-:Y:S02]  /*6e080*/  F2FP.SATFINITE.E4M3.F32.PACK_AB_MERGE_C R92, R55, R54, RZ ;  /* 0x00000036375c723e */ /* 0x000fe400048070ff */
[----:B------:R-:W-:Y:S02]  /*6e090*/  PRMT R34, R34, 0x3340, R0 ;  /* 0x0000334022227816 */ /* 0x000fe40000000000 */
[----:B------:R-:W-:-:S02]  /*6e0a0*/  LOP3.LUT R90, R90, 0xffff, RZ, 0xc0, !PT ;  /* 0x0000ffff5a5a7812 */ /* 0x000fc400078ec0ff */
[----:B------:R-:W-:Y:S02]  /*6e0b0*/  PRMT R81, R46, 0x3340, R45 ;  /* 0x000033402e517816 */ /* 0x000fe4000000002d */
[----:B------:R-:W-:Y:S02]  /*6e0c0*/  SHF.R.U32.HI R91, RZ, 0x8, R91 ;  /* 0x00000008ff5b7819 */ /* 0x000fe4000001165b */
[----:B------:R-:W-:Y:S02]  /*6e0d0*/  LOP3.LUT R54, R89, 0xffff, RZ, 0xc0, !PT ;  /* 0x0000ffff59367812 */ /* 0x000fe400078ec0ff */
[----:B------:R-:W-:Y:S02]  /*6e0e0*/  LOP3.LUT R52, R75, 0xffff, RZ, 0xc0, !PT ;  /* 0x0000ffff4b347812 */ /* 0x000fe400078ec0ff */
[----:B------:R-:W-:Y:S02]  /*6e0f0*/  LOP3.LUT R74, R74, 0xffff, RZ, 0xc0, !PT ;  /* 0x0000ffff4a4a7812 */ /* 0x000fe400078ec0ff */
[----:B------:R-:W-:-:S02]  /*6e100*/  PRMT R80, R48, 0x3340, R50 ;  /* 0x0000334030507816 */ /* 0x000fc40000000032 */
[----:B------:R-:W-:Y:S02]  /*6e110*/  PRMT R54, R54, 0x3340, R90 ;  /* 0x0000334036367816 */ /* 0x000fe4000000005a */
[----:B------:R-:W-:Y:S02]  /*6e120*/  PRMT R52, R52, 0x3340, R74 ;  /* 0x0000334034347816 */ /* 0x000fe4000000004a */
[----:B------:R-:W-:Y:S02]  /*6e130*/  PRMT R47, R47, 0x3340, R0 ;  /* 0x000033402f2f7816 */ /* 0x000fe40000000000 */
[----:B------:R-:W-:Y:S01]  /*6e140*/  LOP3.LUT R55, R91, 0xffff, RZ, 0xc0, !PT ;  /* 0x0000ffff5b377812 */ /* 0x000fe200078ec0ff */
[----:B--2---:R0:W-:Y:S02]  /*6e150*/  STS.128 [R68], R8 ;  /* 0x0000000844007388 */ /* 0x0041e40000000c00 */
[----:B0-----:R-:W-:Y:S02]  /*6e160*/  PRMT R8, R6, 0x5410, R7 ;  /* 0x0000541006087816 */ /* 0x001fe40000000007 */
[----:B------:R-:W2:Y:S01]  /*6e170*/  LDL.LU R6, [R1+0xa4] ;  /* 0x0000a40001067983 */ /* 0x000ea20000300800 */
[----:B------:R-:W-:-:S02]  /*6e180*/  PRMT R9, R19, 0x5410, R18 ;  /* 0x0000541013097816 */ /* 0x000fc40000000012 */
[----:B------:R-:W-:Y:S01]  /*6e190*/  PRMT R18, R44, 0x5410, R43 ;  /* 0x000054102c127816 */ /* 0x000fe2000000002b */
[----:B------:R-:W2:Y:S04]  /*6e1a0*/  LDL.LU R7, [R1+0xa0] ;  /* 0x0000a00001077983 */ /* 0x000ea80000300800 */
[----:B------:R-:W2:Y:S01]  /*6e1b0*/  LDL.LU R44, [R1+0xac] ;  /* 0x0000ac00012c7983 */ /* 0x000ea20000300800 */
[----:B------:R-:W-:-:S03]  /*6e1c0*/  PRMT R11, R36, 0x5410, R34 ;  /* 0x00005410240b7816 */ /* 0x000fc60000000022 */
[----:B------:R-:W2:Y:S04]  /*6e1d0*/  LDL.LU R46, [R1+0xc0] ;  /* 0x0000c000012e7983 */ /* 0x000ea80000300800 */
[----:B------:R-:W2:Y:S04]  /*6e1e0*/  LDL.LU R45, [R1+0xb8] ;  /* 0x0000b800012d7983 */ /* 0x000ea80000300800 */
[----:B------:R-:W2:Y:S04]  /*6e1f0*/  LDL.LU R50, [R1+0xcc] ;  /* 0x0000cc0001327983 */ /* 0x000ea80000300800 */
[----:B------:R-:W2:Y:S04]  /*6e200*/  LDL.LU R43, [R1+0xd4] ;  /* 0x0000d400012b7983 */ /* 0x000ea80000300800 */
[----:B------:R-:W2:Y:S01]  /*6e210*/  LDL.LU R36, [R1+0xd0] ;  /* 0x0000d00001247983 */ /* 0x000ea20000300800 */
[----:B------:R-:W-:-:S03]  /*6e220*/  PRMT R10, R17, 0x5410, R16 ;  /* 0x00005410110a7816 */ /* 0x000fc60000000010 */
[----:B------:R-:W2:Y:S01]  /*6e230*/  LDL.LU R90, [R1+0xc8] ;  /* 0x0000c800015a7983 */ /* 0x000ea20000300800 */
[----:B------:R-:W-:-:S03]  /*6e240*/  PRMT R17, R52, 0x5410, R47 ;  /* 0x0000541034117816 */ /* 0x000fc6000000002f */
        /* <DEDUP_REMOVED lines=8> */
[----:B------:R-:W-:Y:S02]  /*6e2d0*/  SHF.R.U32.HI R51, RZ, 0x8, R51 ;  /* 0x00000008ff337819 */ /* 0x000fe40000011633 */
[----:B------:R-:W-:Y:S02]  /*6e2e0*/  PRMT R55, R55, 0x3340, R0 ;  /* 0x0000334037377816 */ /* 0x000fe40000000000 */
[----:B------:R-:W-:Y:S02]  /*6e2f0*/  PRMT R59, R12, 0x3340, R13 ;  /* 0x000033400c3b7816 */ /* 0x000fe4000000000d */
[----:B------:R-:W-:Y:S02]  /*6e300*/  LOP3.LUT R51, R51, 0xffff, RZ, 0xc0, !PT ;  /* 0x0000ffff33337812 */ /* 0x000fe400078ec0ff */
[----:B------:R-:W-:Y:S02]  /*6e310*/  SHF.R.U32.HI R27, RZ, 0x8, R27 ;  /* 0x00000008ff1b7819 */ /* 0x000fe4000001161b */
[----:B------:R-:W-:-:S02]  /*6e320*/  SHF.R.U32.HI R12, RZ, 0x8, R12 ;  /* 0x00000008ff0c7819 */ /* 0x000fc4000001160c */
[----:B------:R-:W-:Y:S02]  /*6e330*/  SHF.R.U32.HI R13, RZ, 0x8, R13 ;  /* 0x00000008ff0d7819 */ /* 0x000fe4000001160d */
[----:B------:R-:W-:Y:S02]  /*6e340*/  SHF.R.U32.HI R37, RZ, 0x8, R37 ;  /* 0x00000008ff257819 */ /* 0x000fe40000011625 */
[----:B------:R-:W-:Y:S02]  /*6e350*/  SHF.R.U32.HI R38, RZ, 0x8, R38 ;  /* 0x00000008ff267819 */ /* 0x000fe40000011626 */
[----:B------:R-:W-:Y:S02]  /*6e360*/  PRMT R28, R28, 0x3340, R0 ;  /* 0x000033401c1c7816 */ /* 0x000fe40000000000 */
[----:B------:R-:W-:Y:S02]  /*6e370*/  PRMT R19, R54, 0x5410, R55 ;  /* 0x0000541036137816 */ /* 0x000fe40000000037 */
[----:B------:R-:W-:-:S02]  /*6e380*/  SHF.R.U32.HI R39, RZ, 0x8, R39 ;  /* 0x00000008ff277819 */ /* 0x000fc40000011627 */
[----:B------:R-:W-:Y:S02]  /*6e390*/  PRMT R55, R51, 0x3340, R0 ;  /* 0x0000334033377816 */ /* 0x000fe40000000000 */
        /* <DEDUP_REMOVED lines=8> */
[----:B------:R-:W-:Y:S02]  /*6e420*/  PRMT R16, R31, 0x5410, R28 ;  /* 0x000054101f107816 */ /* 0x000fe4000000001c */
[----:B------:R-:W-:Y:S02]  /*6e430*/  SHF.R.U32.HI R49, RZ, 0x8, R49 ;  /* 0x00000008ff317819 */ /* 0x000fe40000011631 */
[----:B------:R-:W-:-:S02]  /*6e440*/  SHF.R.U32.HI R40, RZ, 0x8, R40 ;  /* 0x00000008ff287819 */ /* 0x000fc40000011628 */
[----:B------:R-:W-:Y:S02]  /*6e450*/  SHF.R.U32.HI R41, RZ, 0x8, R41 ;  /* 0x00000008ff297819 */ /* 0x000fe40000011629 */
[----:B------:R-:W-:Y:S02]  /*6e460*/  LOP3.LUT R39, R39, 0xffff, RZ, 0xc0, !PT ;  /* 0x0000ffff27277812 */ /* 0x000fe400078ec0ff */
[----:B------:R-:W-:Y:S02]  /*6e470*/  SHF.R.U32.HI R22, RZ, 0x8, R22 ;  /* 0x00000008ff167819 */ /* 0x000fe40000011616 */
[----:B------:R-:W-:Y:S02]  /*6e480*/  SHF.R.U32.HI R23, RZ, 0x8, R23 ;  /* 0x00000008ff177819 */ /* 0x000fe40000011617 */
[----:B------:R-:W-:Y:S02]  /*6e490*/  SHF.R.U32.HI R25, RZ, 0x8, R25 ;  /* 0x00000008ff197819 */ /* 0x000fe40000011619 */
[----:B------:R-:W-:-:S02]  /*6e4a0*/  SHF.R.U32.HI R26, RZ, 0x8, R26 ;  /* 0x00000008ff1a7819 */ /* 0x000fc4000001161a */
[----:B------:R-:W-:Y:S02]  /*6e4b0*/  PRMT R76, R27, 0x3340, R0 ;  /* 0x000033401b4c7816 */ /* 0x000fe40000000000 */
[----:B------:R-:W-:Y:S02]  /*6e4c0*/  PRMT R31, R12, 0x3340, R13 ;  /* 0x000033400c1f7816 */ /* 0x000fe4000000000d */
[----:B---3--:R-:W-:Y:S02]  /*6e4d0*/  LOP3.LUT R51, R85, 0xffff, RZ, 0xc0, !PT ;  /* 0x0000ffff55337812 */ /* 0x008fe400078ec0ff */
[----:B----4-:R-:W-:Y:S02]  /*6e4e0*/  LOP3.LUT R67, R67, 0xffff, RZ, 0xc0, !PT ;  /* 0x0000ffff43437812 */ /* 0x010fe400078ec0ff */
[----:B------:R-:W-:Y:S02]  /*6e4f0*/  LOP3.LUT R73, R73, 0xffff, RZ, 0xc0, !PT ;  /* 0x0000ffff49497812 */ /* 0x000fe400078ec0ff */
[----:B------:R-:W-:-:S02]  /*6e500*/  PRMT R12, R51, 0x3340, R67 ;  /* 0x00003340330c7816 */ /* 0x000fc40000000043 */
[----:B------:R-:W-:Y:S02]  /*6e510*/  PRMT R27, R73, 0x3340, R0 ;  /* 0x00003340491b7816 */ /* 0x000fe40000000000 */
[----:B------:R-:W-:Y:S02]  /*6e520*/  PRMT R79, R37, 0x3340, R38 ;  /* 0x00003340254f7816 */ /* 0x000fe40000000026 */
[--C-:B------:R-:W-:Y:S02]  /*6e530*/  PRMT R57, R14, 0x3340, R0.reuse ;  /* 0x000033400e397816 */ /* 0x100fe40000000000 */
[----:B------:R-:W-:Y:S02]  /*6e540*/  PRMT R30, R15, 0x3340, R0 ;  /* 0x000033400f1e7816 */ /* 0x000fe40000000000 */
[----:B------:R-:W-:Y:S02]  /*6e550*/  PRMT R58, R20, 0x3340, R21 ;  /* 0x00003340143a7816 */ /* 0x000fe40000000015 */
[----:B------:R-:W-:-:S02]  /*6e560*/  LOP3.LUT R49, R49, 0xffff, RZ, 0xc0, !PT ;  /* 0x0000ffff31317812 */ /* 0x000fc400078ec0ff */
[----:B------:R-:W-:Y:S02]  /*6e570*/  SHF.R.U32.HI R42, RZ, 0x8, R42 ;  /* 0x00000008ff2a7819 */ /* 0x000fe4000001162a */
[----:B------:R-:W-:Y:S02]  /*6e580*/  LOP3.LUT R40, R40, 0xffff, RZ, 0xc0, !PT ;  /* 0x0000ffff28287812 */ /* 0x000fe400078ec0ff */
[----:B------:R-:W-:Y:S02]  /*6e590*/  LOP3.LUT R41, R41, 0xffff, RZ, 0xc0, !PT ;  /* 0x0000ffff29297812 */ /* 0x000fe400078ec0ff */
[----:B------:R-:W-:Y:S02]  /*6e5a0*/  PRMT R52, R39, 0x3340, R0 ;  /* 0x0000334027347816 */ /* 0x000fe40000000000 */
[----:B------:R-:W-:Y:S02]  /*6e5b0*/  SHF.R.U32.HI R24, RZ, 0x8, R24 ;  /* 0x00000008ff187819 */ /* 0x000fe40000011618 */
[----:B------:R-:W-:-:S02]  /*6e5c0*/  LOP3.LUT R22, R22, 0xffff, RZ, 0xc0, !PT ;  /* 0x0000ffff16167812 */ /* 0x000fc400078ec0ff */
[----:B------:R-:W-:Y:S02]  /*6e5d0*/  LOP3.LUT R23, R23, 0xffff, RZ, 0xc0, !PT ;  /* 0x0000ffff17177812 */ /* 0x000fe400078ec0ff */
[----:B------:R-:W-:Y:S02]  /*6e5e0*/  LOP3.LUT R25, R25, 0xffff, RZ, 0xc0, !PT ;  /* 0x0000ffff19197812 */ /* 0x000fe400078ec0ff */
[----:B------:R-:W-:Y:S02]  /*6e5f0*/  LOP3.LUT R26, R26, 0xffff, RZ, 0xc0, !PT ;  /* 0x0000ffff1a1a7812 */ /* 0x000fe400078ec0ff */
[----:B------:R-:W-:Y:S02]  /*6e600*/  SHF.R.U32.HI R14, RZ, 0x8, R14 ;  /* 0x00000008ff0e7819 */ /* 0x000fe4000001160e */
[----:B------:R-:W-:Y:S02]  /*6e610*/  SHF.R.U32.HI R15, RZ, 0x8, R15 ;  /* 0x00000008ff0f7819 */ /* 0x000fe4000001160f */
[----:B------:R-:W-:-:S02]  /*6e620*/  LOP3.LUT R48, R83, 0xffff, RZ, 0xc0, !PT ;  /* 0x0000ffff53307812 */ /* 0x000fc400078ec0ff */
[----:B------:R-:W-:Y:S01]  /*6e630*/  PRMT R27, R12, 0x5410, R27 ;  /* 0x000054100c1b7816 */ /* 0x000fe2000000001b */
[----:B------:R-:W3:Y:S01]  /*6e640*/  LDL.LU R83, [R1+0x6c] ;  /* 0x00006c0001537983 */ /* 0x000ee20000300800 */
[----:B------:R-:W-:Y:S02]  /*6e650*/  SHF.R.U32.HI R20, RZ, 0x8, R20 ;  /* 0x00000008ff147819 */ /* 0x000fe40000011614 */
[----:B------:R-:W-:Y:S02]  /*6e660*/  SHF.R.U32.HI R21, RZ, 0x8, R21 ;  /* 0x00000008ff157819 */ /* 0x000fe40000011615 */
[----:B------:R-:W-:Y:S02]  /*6e670*/  PRMT R30, R58, 0x5410, R30 ;  /* 0x000054103a1e7816 */ /* 0x000fe4000000001e */
[----:B------:R-:W-:Y:S02]  /*6e680*/  PRMT R54, R49, 0x3340, R0 ;  /* 0x0000334031367816 */ /* 0x000fe40000000000 */
[----:B------:R-:W-:-:S02]  /*6e690*/  LOP3.LUT R34, R42, 0xffff, RZ, 0xc0, !PT ;  /* 0x0000ffff2a227812 */ /* 0x000fc400078ec0ff */
[----:B------:R-:W-:Y:S02]  /*6e6a0*/  PRMT R78, R40, 0x3340, R41 ;  /* 0x00003340284e7816 */ /* 0x000fe40000000029 */
[----:B------:R-:W-:Y:S02]  /*6e6b0*/  LOP3.LUT R24, R24, 0xffff, RZ, 0xc0, !PT ;  /* 0x0000ffff18187812 */ /* 0x000fe400078ec0ff */
[----:B------:R-:W-:Y:S02]  /*6e6c0*/  PRMT R77, R22, 0x3340, R23 ;  /* 0x00003340164d7816 */ /* 0x000fe40000000017 */
[----:B------:R-:W-:Y:S02]  /*6e6d0*/  PRMT R58, R25, 0x3340, R26 ;  /* 0x00003340193a7816 */ /* 0x000fe4000000001a */
[----:B------:R-:W-:Y:S02]  /*6e6e0*/  LOP3.LUT R14, R14, 0xffff, RZ, 0xc0, !PT ;  /* 0x0000ffff0e0e7812 */ /* 0x000fe400078ec0ff */
[----:B------:R-:W-:-:S02]  /*6e6f0*/  LOP3.LUT R49, R82, 0xffff, RZ, 0xc0, !PT ;  /* 0x0000ffff52317812 */ /* 0x000fc400078ec0ff */
[----:B------:R-:W-:Y:S01]  /*6e700*/  LOP3.LUT R15, R15, 0xffff, RZ, 0xc0, !PT ;  /* 0x0000ffff0f0f7812 */ /* 0x000fe200078ec0ff */
[----:B------:R-:W4:Y:S01]  /*6e710*/  LDL.LU R82, [R1+0x64] ;  /* 0x0000640001527983 */ /* 0x000f220000300800 */
[----:B------:R-:W-:Y:S02]  /*6e720*/  PRMT R13, R47, 0x3340, R48 ;  /* 0x000033402f0d7816 */ /* 0x000fe40000000030 */
[----:B------:R-:W-:Y:S01]  /*6e730*/  PRMT R57, R59, 0x5410, R57 ;  /* 0x000054103b397816 */ /* 0x000fe20000000039 */
[----:B------:R-:W4:Y:S01]  /*6e740*/  LDL.LU R85, [R1+0x5c] ;  /* 0x00005c0001557983 */ /* 0x000f220000300800 */
[----:B------:R-:W-:Y:S02]  /*6e750*/  LOP3.LUT R20, R20, 0xffff, RZ, 0xc0, !PT ;  /* 0x0000ffff14147812 */ /* 0x000fe400078ec0ff */
[----:B------:R-:W-:Y:S02]  /*6e760*/  LOP3.LUT R21, R21, 0xffff, RZ, 0xc0, !PT ;  /* 0x0000ffff15157812 */ /* 0x000fe400078ec0ff */
[----:B------:R-:W-:-:S02]  /*6e770*/  SHF.R.U32.HI R47, RZ, 0x8, R47 ;  /* 0x00000008ff2f7819 */ /* 0x000fc4000001162f */
[----:B------:R-:W-:Y:S02]  /*6e780*/  PRMT R59, R24, 0x3340, R0 ;  /* 0x00003340183b7816 */ /* 0x000fe40000000000 */
[----:B------:R-:W-:Y:S02]  /*6e790*/  SHF.R.U32.HI R48, RZ, 0x8, R48 ;  /* 0x00000008ff307819 */ /* 0x000fe40000011630 */
[--C-:B------:R-:W-:Y:S02]  /*6e7a0*/  PRMT R75, R14, 0x3340, R0.reuse ;  /* 0x000033400e4b7816 */ /* 0x100fe40000000000 */
[----:B------:R-:W-:Y:S02]  /*6e7b0*/  SHF.R.U32.HI R67, RZ, 0x8, R67 ;  /* 0x00000008ff437819 */ /* 0x000fe40000011643 */
[----:B------:R-:W-:Y:S02]  /*6e7c0*/  PRMT R74, R15, 0x3340, R0 ;  /* 0x000033400f4a7816 */ /* 0x000fe40000000000 */
[----:B------:R-:W-:-:S02]  /*6e7d0*/  PRMT R55, R81, 0x5410, R55 ;  /* 0x0000541051377816 */ /* 0x000fc40000000037 */
[----:B------:R-:W-:Y:S02]  /*6e7e0*/  SHF.R.U32.HI R51, RZ, 0x8, R51 ;  /* 0x00000008ff337819 */ /* 0x000fe40000011633 */
[----:B------:R-:W-:Y:S02]  /*6e7f0*/  SHF.R.U32.HI R73, RZ, 0x8, R73 ;  /* 0x00000008ff497819 */ /* 0x000fe40000011649 */
[----:B------:R-:W-:Y:S02]  /*6e800*/  PRMT R28, R20, 0x3340, R21 ;  /* 0x00003340141c7816 */ /* 0x000fe40000000015 */
[----:B------:R-:W-:Y:S02]  /*6e810*/  PRMT R52, R79, 0x5410, R52 ;  /* 0x000054104f347816 */ /* 0x000fe40000000034 */
[----:B------:R-:W-:Y:S02]  /*6e820*/  LOP3.LUT R47, R47, 0xffff, RZ, 0xc0, !PT ;  /* 0x0000ffff2f2f7812 */ /* 0x000fe400078ec0ff */
[----:B------:R-:W-:-:S02]  /*6e830*/  PRMT R59, R77, 0x5410, R59 ;  /* 0x000054104d3b7816 */ /* 0x000fc4000000003b */
[----:B------:R-:W-:Y:S02]  /*6e840*/  LOP3.LUT R48, R48, 0xffff, RZ, 0xc0, !PT ;  /* 0x0000ffff30307812 */ /* 0x000fe400078ec0ff */
[----:B------:R-:W-:Y:S02]  /*6e850*/  PRMT R58, R58, 0x5410, R76 ;  /* 0x000054103a3a7816 */ /* 0x000fe4000000004c */
[----:B------:R-:W-:Y:S02]  /*6e860*/  LOP3.LUT R67, R67, 0xffff, RZ, 0xc0, !PT ;  /* 0x0000ffff43437812 */ /* 0x000fe400078ec0ff */
[----:B------:R-:W-:Y:S02]  /*6e870*/  PRMT R31, R31, 0x5410, R75 ;  /* 0x000054101f1f7816 */ /* 0x000fe4000000004b */
[----:B------:R-:W-:Y:S02]  /*6e880*/  LOP3.LUT R51, R51, 0xffff, RZ, 0xc0, !PT ;  /* 0x0000ffff33337812 */ /* 0x000fe400078ec0ff */
[----:B------:R-:W-:-:S02]  /*6e890*/  LOP3.LUT R73, R73, 0xffff, RZ, 0xc0, !PT ;  /* 0x0000ffff49497812 */ /* 0x000fc400078ec0ff */
[----:B------:R-:W-:Y:S02]  /*6e8a0*/  PRMT R28, R28, 0x5410, R74 ;  /* 0x000054101c1c7816 */ /* 0x000fe4000000004a */
[----:B------:R-:W-:Y:S02]  /*6e8b0*/  PRMT R51, R51, 0x3340, R67 ;  /* 0x0000334033337816 */ /* 0x000fe40000000043 */
[----:B--2---:R-:W-:Y:S02]  /*6e8c0*/  LOP3.LUT R44, R44, 0xffff, RZ, 0xc0, !PT ;  /* 0x0000ffff2c2c7812 */ /* 0x004fe400078ec0ff */
[----:B------:R-:W-:Y:S02]  /*6e8d0*/  LOP3.LUT R40, R46, 0xffff, RZ, 0xc0, !PT ;  /* 0x0000ffff2e287812 */ /* 0x000fe400078ec0ff */
[----:B------:R-:W-:Y:S02]  /*6e8e0*/  LOP3.LUT R46, R7, 0xffff, RZ, 0xc0, !PT ;  /* 0x0000ffff072e7812 */ /* 0x000fe400078ec0ff */
[----:B------:R-:W-:-:S02]  /*6e8f0*/  LOP3.LUT R42, R45, 0xffff, RZ, 0xc0, !PT ;  /* 0x0000ffff2d2a7812 */ /* 0x000fc400078ec0ff */
[----:B------:R-:W-:Y:S02]  /*6e900*/  LOP3.LUT R45, R6, 0xffff, RZ, 0xc0, !PT ;  /* 0x0000ffff062d7812 */ /* 0x000fe400078ec0ff */
[----:B------:R-:W-:Y:S02]  /*6e910*/  LOP3.LUT R26, R50, 0xffff, RZ, 0xc0, !PT ;  /* 0x0000ffff321a7812 */ /* 0x000fe400078ec0ff */
[--C-:B------:R-:W-:Y:S02]  /*6e920*/  PRMT R50, R49, 0x3340, R0.reuse ;  /* 0x0000334031327816 */ /* 0x100fe40000000000 */
[----:B------:R-:W-:Y:S02]  /*6e930*/  PRMT R24, R46, 0x3340, R0 ;  /* 0x000033402e187816 */ /* 0x000fe40000000000 */
[----:B------:R-:W-:Y:S02]  /*6e940*/  LOP3.LUT R22, R36, 0xffff, RZ, 0xc0, !PT ;  /* 0x0000ffff24167812 */ /* 0x000fe400078ec0ff */
[----:B------:R-:W-:-:S02]  /*6e950*/  LOP3.LUT R37, R91, 0xffff, RZ, 0xc0, !PT ;  /* 0x0000ffff5b257812 */ /* 0x000fc400078ec0ff */
[----:B------:R-:W-:Y:S02]  /*6e960*/  LOP3.LUT R38, R89, 0xffff, RZ, 0xc0, !PT ;  /* 0x0000ffff59267812 */ /* 0x000fe400078ec0ff */
[----:B------:R-:W-:Y:S02]  /*6e970*/  LOP3.LUT R39, R87, 0xffff, RZ, 0xc0, !PT ;  /* 0x0000ffff57277812 */ /* 0x000fe400078ec0ff */
[----:B------:R-:W-:Y:S02]  /*6e980*/  LOP3.LUT R36, R90, 0xffff, RZ, 0xc0, !PT ;  /* 0x0000ffff5a247812 */ /* 0x000fe400078ec0ff */
[----:B------:R-:W-:Y:S01]  /*6e990*/  PRMT R41, R39, 0x3340, R0 ;  /* 0x0000334027297816 */ /* 0x000fe20000000000 */
[----:B------:R-:W2:Y:S01]  /*6e9a0*/  LDL.LU R90, [R1+0x58] ;  /* 0x00005800015a7983 */ /* 0x000ea20000300800 */
[----:B------:R-:W-:-:S03]  /*6e9b0*/  LOP3.LUT R12, R84, 0xffff, RZ, 0xc0, !PT ;  /* 0x0000ffff540c7812 */ /* 0x000fc600078ec0ff */
[----:B------:R-:W2:Y:S01]  /*6e9c0*/  LDL.LU R91, [R1+0x40] ;  /* 0x00004000015b7983 */ /* 0x000ea20000300800 */
[----:B------:R-:W-:Y:S02]  /*6e9d0*/  PRMT R84, R37, 0x3340, R38 ;  /* 0x0000334025547816 */ /* 0x000fe40000000026 */
[----:B------:R-:W-:Y:S02]  /*6e9e0*/  PRMT R7, R26, 0x3340, R40 ;  /* 0x000033401a077816 */ /* 0x000fe40000000028 */
[----:B------:R-:W-:Y:S02]  /*6e9f0*/  PRMT R41, R84, 0x5410, R41 ;  /* 0x0000541054297816 */ /* 0x000fe40000000029 */
[----:B------:R-:W-:Y:S01]  /*6ea00*/  PRMT R6, R44, 0x3340, R45 ;  /* 0x000033402c067816 */ /* 0x000fe2000000002d */
[----:B------:R-:W2:Y:S01]  /*6ea10*/  LDL.LU R84, [R1+0x70] ;  /* 0x0000700001547983 */ /* 0x000ea20000300800 */
[----:B------:R-:W-:Y:S02]  /*6ea20*/  SHF.R.U32.HI R49, RZ, 0x8, R49 ;  /* 0x00000008ff317819 */ /* 0x000fe40000011631 */
[----:B------:R-:W-:Y:S01]  /*6ea30*/  SHF.R.U32.HI R26, RZ, 0x8, R26 ;  /* 0x00000008ff1a7819 */ /* 0x000fe2000001161a */
[----:B------:R-:W2:Y:S01]  /*6ea40*/  LDL.LU R81, [R1+0x38] ;  /* 0x0000380001517983 */ /* 0x000ea20000300800 */
[----:B------:R-:W-:-:S02]  /*6ea50*/  SHF.R.U32.HI R40, RZ, 0x8, R40 ;  /* 0x00000008ff287819 */ /* 0x000fc40000011628 */
[----:B------:R-:W-:Y:S01]  /*6ea60*/  SHF.R.U32.HI R45, RZ, 0x8, R45 ;  /* 0x00000008ff2d7819 */ /* 0x000fe2000001162d */
[----:B------:R-:W2:Y:S01]  /*6ea70*/  LDL.LU R79, [R1+0x3c] ;  /* 0x00003c00014f7983 */ /* 0x000ea20000300800 */
[----:B------:R-:W-:Y:S02]  /*6ea80*/  SHF.R.U32.HI R44, RZ, 0x8, R44 ;  /* 0x00000008ff2c7819 */ /* 0x000fe4000001162c */
[----:B------:R-:W-:Y:S01]  /*6ea90*/  PRMT R24, R6, 0x5410, R24 ;  /* 0x0000541006187816 */ /* 0x000fe20000000018 */
[----:B------:R-:W2:Y:S01]  /*6eaa0*/  LDL.LU R77, [R1+0x44] ;  /* 0x00004400014d7983 */ /* 0x000ea20000300800 */
[----:B------:R-:W-:Y:S02]  /*6eab0*/  LOP3.LUT R49, R49, 0xffff, RZ, 0xc0, !PT ;  /* 0x0000ffff31317812 */ /* 0x000fe400078ec0ff */
[----:B------:R-:W-:Y:S01]  /*6eac0*/  LOP3.LUT R6, R88, 0xffff, RZ, 0xc0, !PT ;  /* 0x0000ffff58067812 */ /* 0x000fe200078ec0ff */
[----:B------:R-:W2:Y:S01]  /*6ead0*/  LDL.LU R76, [R1+0x48] ;  /* 0x00004800014c7983 */ /* 0x000ea20000300800 */
[----:B------:R-:W-:-:S02]  /*6eae0*/  LOP3.LUT R26, R26, 0xffff, RZ, 0xc0, !PT ;  /* 0x0000ffff1a1a7812 */ /* 0x000fc400078ec0ff */
[----:B------:R-:W-:Y:S01]  /*6eaf0*/  LOP3.LUT R40, R40, 0xffff, RZ, 0xc0, !PT ;  /* 0x0000ffff28287812 */ /* 0x000fe200078ec0ff */
[----:B------:R-:W2:Y:S01]  /*6eb00*/  LDL.LU R75, [R1+0x4c] ;  /* 0x00004c00014b7983 */ /* 0x000ea20000300800 */
[----:B------:R-:W-:Y:S02]  /*6eb10*/  LOP3.LUT R45, R45, 0xffff, RZ, 0xc0, !PT ;  /* 0x0000ffff2d2d7812 */ /* 0x000fe400078ec0ff */
[----:B------:R-:W-:Y:S01]  /*6eb20*/  PRMT R88, R47, 0x3340, R48 ;  /* 0x000033402f587816 */ /* 0x000fe20000000030 */
[----:B------:R-:W2:Y:S01]  /*6eb30*/  LDL.LU R74, [R1+0x50] ;  /* 0x00005000014a7983 */ /* 0x000ea20000300800 */
[----:B------:R-:W-:Y:S02]  /*6eb40*/  LOP3.LUT R44, R44, 0xffff, RZ, 0xc0, !PT ;  /* 0x0000ffff2c2c7812 */ /* 0x000fe400078ec0ff */
[--C-:B------:R-:W-:Y:S01]  /*6eb50*/  PRMT R89, R49, 0x3340, R0.reuse ;  /* 0x0000334031597816 */ /* 0x100fe20000000000 */
[----:B------:R-:W2:Y:S01]  /*6eb60*/  LDL.LU R47, [R1+0x68] ;  /* 0x00006800012f7983 */ /* 0x000ea20000300800 */
[----:B------:R-:W-:-:S02]  /*6eb70*/  PRMT R87, R73, 0x3340, R0 ;  /* 0x0000334049577816 */ /* 0x000fc40000000000 */
[----:B------:R-:W-:Y:S01]  /*6eb80*/  PRMT R49, R26, 0x3340, R40 ;  /* 0x000033401a317816 */ /* 0x000fe20000000028 */
[----:B------:R-:W2:Y:S01]  /*6eb90*/  LDL.LU R48, [R1+0x54] ;  /* 0x0000540001307983 */ /* 0x000ea20000300800 */
[----:B------:R-:W-:-:S03]  /*6eba0*/  PRMT R26, R44, 0x3340, R45 ;  /* 0x000033402c1a7816 */ /* 0x000fc6000000002d */
[----:B------:R-:W2:Y:S04]  /*6ebb0*/  LDL.LU R67, [R1+0xbc] ;  /* 0x0000bc0001437983 */ /* 0x000ea80000300800 */
[----:B------:R-:W2:Y:S04]  /*6ebc0*/  LDL.LU R73, [R1+0xc4] ;  /* 0x0000c40001497983 */ /* 0x000ea80000300800 */
[----:B------:R-:W2:Y:S01]  /*6ebd0*/  LDL.LU R45, [R1+0xf0] ;  /* 0x0000f000012d7983 */ /* 0x000ea20000300800 */
[----:B------:R-:W-:Y:S02]  /*6ebe0*/  PRMT R25, R42, 0x3340, R0 ;  /* 0x000033402a197816 */ /* 0x000fe40000000000 */
[----:B------:R-:W-:-:S02]  /*6ebf0*/  PRMT R50, R13, 0x5410, R50 ;  /* 0x000054100d327816 */ /* 0x000fc40000000032 */
[----:B------:R-:W-:Y:S02]  /*6ec00*/  LOP3.LUT R20, R43, 0xffff, RZ, 0xc0, !PT ;  /* 0x0000ffff2b147812 */ /* 0x000fe400078ec0ff */
[----:B------:R-:W-:Y:S02]  /*6ec10*/  PRMT R25, R7, 0x5410, R25 ;  /* 0x0000541007197816 */ /* 0x000fe40000000019 */
[--C-:B------:R-:W-:Y:S02]  /*6ec20*/  PRMT R23, R12, 0x3340, R0.reuse ;  /* 0x000033400c177816 */ /* 0x100fe40000000000 */
[----:B------:R-:W-:Y:S02]  /*6ec30*/  LOP3.LUT R7, R86, 0xffff, RZ, 0xc0, !PT ;  /* 0x0000ffff56077812 */ /* 0x000fe400078ec0ff */
[----:B------:R-:W-:Y:S02]  /*6ec40*/  PRMT R43, R36, 0x3340, R0 ;  /* 0x00003340242b7816 */ /* 0x000fe40000000000 */
[----:B------:R-:W-:-:S02]  /*6ec50*/  SHF.R.U32.HI R42, RZ, 0x8, R42 ;  /* 0x00000008ff2a7819 */ /* 0x000fc4000001162a */
[----:B------:R-:W-:Y:S02]  /*6ec60*/  SHF.R.U32.HI R12, RZ, 0x8, R12 ;  /* 0x00000008ff0c7819 */ /* 0x000fe4000001160c */
[----:B------:R-:W-:Y:S02]  /*6ec70*/  SHF.R.U32.HI R46, RZ, 0x8, R46 ;  /* 0x00000008ff2e7819 */ /* 0x000fe4000001162e */
[----:B------:R-:W-:Y:S02]  /*6ec80*/  SHF.R.U32.HI R36, RZ, 0x8, R36 ;  /* 0x00000008ff247819 */ /* 0x000fe40000011624 */
[----:B------:R-:W-:Y:S02]  /*6ec90*/  SHF.R.U32.HI R37, RZ, 0x8, R37 ;  /* 0x00000008ff257819 */ /* 0x000fe40000011625 */
[----:B------:R-:W-:Y:S02]  /*6eca0*/  SHF.R.U32.HI R38, RZ, 0x8, R38 ;  /* 0x00000008ff267819 */ /* 0x000fe40000011626 */
        /* <DEDUP_REMOVED lines=9> */
[----:B------:R-:W-:Y:S02]  /*6ed40*/  PRMT R54, R80, 0x5410, R54 ;  /* 0x0000541050367816 */ /* 0x000fe40000000036 */
[----:B------:R-:W-:Y:S02]  /*6ed50*/  PRMT R34, R78, 0x5410, R34 ;  /* 0x000054104e227816 */ /* 0x000fe40000000022 */
[--C-:B------:R-:W-:Y:S02]  /*6ed60*/  PRMT R86, R42, 0x3340, R0.reuse ;  /* 0x000033402a567816 */ /* 0x100fe40000000000 */
[----:B------:R-:W-:-:S02]  /*6ed70*/  PRMT R80, R12, 0x3340, R0 ;  /* 0x000033400c507816 */ /* 0x000fc40000000000 */
[----:B---3--:R-:W-:Y:S02]  /*6ed80*/  LOP3.LUT R13, R83, 0xffff, RZ, 0xc0, !PT ;  /* 0x0000ffff530d7812 */ /* 0x008fe400078ec0ff */
[--C-:B------:R-:W-:Y:S02]  /*6ed90*/  PRMT R83, R6, 0x3340, R7.reuse ;  /* 0x0000334006537816 */ /* 0x100fe40000000007 */
[----:B------:R-:W-:Y:S02]  /*6eda0*/  SHF.R.U32.HI R6, RZ, 0x8, R6 ;  /* 0x00000008ff067819 */ /* 0x000fe40000011606 */
[----:B------:R-:W-:Y:S02]  /*6edb0*/  SHF.R.U32.HI R7, RZ, 0x8, R7 ;  /* 0x00000008ff077819 */ /* 0x000fe40000011607 */
[----:B------:R-:W-:Y:S02]  /*6edc0*/  PRMT R23, R83, 0x5410, R23 ;  /* 0x0000541053177816 */ /* 0x000fe40000000017 */
[----:B------:R-:W-:-:S02]  /*6edd0*/  PRMT R83, R36, 0x3340, R0 ;  /* 0x0000334024537816 */ /* 0x000fc40000000000 */
[----:B------:R-:W-:Y:S02]  /*6ede0*/  PRMT R40, R37, 0x3340, R38 ;  /* 0x0000334025287816 */ /* 0x000fe40000000026 */
[----:B----4-:R-:W-:Y:S02]  /*6edf0*/  LOP3.LUT R14, R82, 0xffff, RZ, 0xc0, !PT ;  /* 0x0000ffff520e7812 */ /* 0x010fe400078ec0ff */
[----:B------:R-:W-:Y:S02]  /*6ee00*/  LOP3.LUT R15, R85, 0xffff, RZ, 0xc0, !PT ;  /* 0x0000ffff550f7812 */ /* 0x000fe400078ec0ff */
[----:B------:R-:W-:Y:S02]  /*6ee10*/  PRMT R85, R20, 0x3340, R22 ;  /* 0x0000334014557816 */ /* 0x000fe40000000016 */
[----:B------:R-:W-:Y:S02]  /*6ee20*/  PRMT R21, R15, 0x3340, R0 ;  /* 0x000033400f157816 */ /* 0x000fe40000000000 */
[----:B------:R-:W-:-:S02]  /*6ee30*/  SHF.R.U32.HI R15, RZ, 0x8, R15 ;  /* 0x00000008ff0f7819 */ /* 0x000fc4000001160f */
[----:B------:R-:W-:Y:S02]  /*6ee40*/  PRMT R82, R13, 0x3340, R14 ;  /* 0x000033400d527816 */ /* 0x000fe4000000000e */
[----:B------:R-:W-:Y:S02]  /*6ee50*/  SHF.R.U32.HI R20, RZ, 0x8, R20 ;  /* 0x00000008ff147819 */ /* 0x000fe40000011614 */
[----:B------:R-:W-:Y:S02]  /*6ee60*/  SHF.R.U32.HI R22, RZ, 0x8, R22 ;  /* 0x00000008ff167819 */ /* 0x000fe40000011616 */
[----:B------:R-:W-:Y:S02]  /*6ee70*/  SHF.R.U32.HI R13, RZ, 0x8, R13 ;  /* 0x00000008ff0d7819 */ /* 0x000fe4000001160d */
[----:B------:R-:W-:Y:S02]  /*6ee80*/  SHF.R.U32.HI R14, RZ, 0x8, R14 ;  /* 0x00000008ff0e7819 */ /* 0x000fe4000001160e */
[----:B------:R-:W-:-:S02]  /*6ee90*/  LOP3.LUT R15, R15, 0xffff, RZ, 0xc0, !PT ;  /* 0x0000ffff0f0f7812 */ /* 0x000fc400078ec0ff */
[----:B------:R-:W-:Y:S02]  /*6eea0*/  LOP3.LUT R20, R20, 0xffff, RZ, 0xc0, !PT ;  /* 0x0000ffff14147812 */ /* 0x000fe400078ec0ff */
[----:B------:R-:W-:Y:S02]  /*6eeb0*/  LOP3.LUT R22, R22, 0xffff, RZ, 0xc0, !PT ;  /* 0x0000ffff16167812 */ /* 0x000fe400078ec0ff */
[----:B------:R-:W-:Y:S02]  /*6eec0*/  LOP3.LUT R13, R13, 0xffff, RZ, 0xc0, !PT ;  /* 0x0000ffff0d0d7812 */ /* 0x000fe400078ec0ff */
[----:B------:R-:W-:Y:S02]  /*6eed0*/  LOP3.LUT R14, R14, 0xffff, RZ, 0xc0, !PT ;  /* 0x0000ffff0e0e7812 */ /* 0x000fe400078ec0ff */
[----:B------:R-:W-:Y:S02]  /*6eee0*/  PRMT R43, R85, 0x5410, R43 ;  /* 0x00005410552b7816 */ /* 0x000fe4000000002b */
[----:B------:R-:W-:-:S02]  /*6eef0*/  PRMT R21, R82, 0x5410, R21 ;  /* 0x0000541052157816 */ /* 0x000fc40000000015 */
[--C-:B------:R-:W-:Y:S02]  /*6ef00*/  PRMT R78, R15, 0x3340, R0.reuse ;  /* 0x000033400f4e7816 */ /* 0x100fe40000000000 */
[----:B------:R-:W-:Y:S02]  /*6ef10*/  PRMT R85, R46, 0x3340, R0 ;  /* 0x000033402e557816 */ /* 0x000fe40000000000 */
[----:B------:R-:W-:Y:S02]  /*6ef20*/  PRMT R42, R20, 0x3340, R22 ;  /* 0x00003340142a7816 */ /* 0x000fe40000000016 */
[----:B------:R-:W-:Y:S02]  /*6ef30*/  PRMT R82, R39, 0x3340, R0 ;  /* 0x0000334027527816 */ /* 0x000fe40000000000 */
[----:B------:R-:W-:Y:S02]  /*6ef40*/  LOP3.LUT R6, R6, 0xffff, RZ, 0xc0, !PT ;  /* 0x0000ffff06067812 */ /* 0x000fe400078ec0ff */
[----:B------:R-:W-:-:S02]  /*6ef50*/  LOP3.LUT R7, R7, 0xffff, RZ, 0xc0, !PT ;  /* 0x0000ffff07077812 */ /* 0x000fc400078ec0ff */
[----:B------:R-:W-:Y:S02]  /*6ef60*/  PRMT R20, R13, 0x3340, R14 ;  /* 0x000033400d147816 */ /* 0x000fe4000000000e */
[----:B------:R-:W-:Y:S02]  /*6ef70*/  PRMT R22, R6, 0x3340, R7 ;  /* 0x0000334006167816 */ /* 0x000fe40000000007 */
[----:B------:R-:W-:Y:S02]  /*6ef80*/  PRMT R10, R10, 0x5210, R63 ;  /* 0x000052100a0a7816 */ /* 0x000fe4000000003f */
[----:B------:R-:W-:Y:S02]  /*6ef90*/  PRMT R11, R11, 0x5210, R61 ;  /* 0x000052100b0b7816 */ /* 0x000fe4000000003d */
[----:B------:R-:W-:Y:S02]  /*6efa0*/  PRMT R9, R9, 0x5210, R65 ;  /* 0x0000521009097816 */ /* 0x000fe40000000041 */
        /* <DEDUP_REMOVED lines=24> */
[----:B------:R-:W-:-:S02]  /*6f130*/  PRMT R7, R74, 0x5410, R7 ;  /* 0x000054104a077816 */ /* 0x000fc40000000007 */
[----:B------:R-:W-:Y:S02]  /*6f140*/  PRMT R6, R73, 0x5410, R6 ;  /* 0x0000541049067816 */ /* 0x000fe40000000006 */
[----:B------:R-:W-:Y:S02]  /*6f150*/  PRMT R5, R67, 0x5410, R5 ;  /* 0x0000541043057816 */ /* 0x000fe40000000005 */
[----:B------:R-:W-:Y:S02]  /*6f160*/  LOP3.LUT R61, R84, 0xffff, RZ, 0xc0, !PT ;  /* 0x0000ffff543d7812 */ /* 0x000fe400078ec0ff */
[----:B------:R-:W-:Y:S02]  /*6f170*/  PRMT R48, R75, 0x5410, R48 ;  /* 0x000054104b307816 */ /* 0x000fe40000000030 */
[----:B------:R-:W-:Y:S02]  /*6f180*/  LOP3.LUT R67, R91, 0xffff, RZ, 0xc0, !PT ;  /* 0x0000ffff5b437812 */ /* 0x000fe400078ec0ff */
[----:B------:R-:W-:-:S02]  /*6f190*/  LOP3.LUT R73, R71, 0xffff, RZ, 0xc0, !PT ;  /* 0x0000ffff47497812 */ /* 0x000fc400078ec0ff */
[----:B------:R-:W-:Y:S01]  /*6f1a0*/  LOP3.LUT R74, R72, 0xffff, RZ, 0xc0, !PT ;  /* 0x0000ffff484a7812 */ /* 0x000fe200078ec0ff */
[----:B------:R-:W2:Y:S01]  /*6f1b0*/  LDL.LU R71, [R1+0x17ac] ;  /* 0x0017ac0001477983 */ /* 0x000ea20000300800 */
[----:B------:R-:W-:Y:S02]  /*6f1c0*/  LOP3.LUT R75, R2, 0xffff, RZ, 0xc0, !PT ;  /* 0x0000ffff024b7812 */ /* 0x000fe400078ec0ff */
[----:B------:R-:W-:Y:S01]  /*6f1d0*/  LOP3.LUT R76, R93, 0xffff, RZ, 0xc0, !PT ;  /* 0x0000ffff5d4c7812 */ /* 0x000fe200078ec0ff */
[----:B------:R-:W3:Y:S01]  /*6f1e0*/  LDL.LU R72, [R1+0x17a8] ;  /* 0x0017a80001487983 */ /* 0x000ee20000300800 */
[----:B------:R-:W-:Y:S02]  /*6f1f0*/  LOP3.LUT R77, R92, 0xffff, RZ, 0xc0, !PT ;  /* 0x0000ffff5c4d7812 */ /* 0x000fe400078ec0ff */
[----:B------:R-:W-:Y:S01]  /*6f200*/  LOP3.LUT R79, R4, 0xffff, RZ, 0xc0, !PT ;  /* 0x0000ffff044f7812 */ /* 0x000fe200078ec0ff */
[----:B------:R-:W4:Y:S01]  /*6f210*/  LDL.LU R2, [R1+0x17a4] ;  /* 0x0017a40001027983 */ /* 0x000f220000300800 */
[----:B------:R-:W-:-:S02]  /*6f220*/  LOP3.LUT R84, R64, 0xffff, RZ, 0xc0, !PT ;  /* 0x0000ffff40547812 */ /* 0x000fc400078ec0ff */
[----:B------:R-:W-:Y:S01]  /*6f230*/  PRMT R92, R61, 0x3340, R63 ;  /* 0x000033403d5c7816 */ /* 0x000fe2000000003f */
[----:B------:R-:W2:Y:S01]  /*6f240*/  LDL.LU R93, [R1+0x19c] ;  /* 0x00019c00015d7983 */ /* 0x000ea20000300800 */
[----:B------:R-:W-:Y:S02]  /*6f250*/  LOP3.LUT R81, R60, 0xffff, RZ, 0xc0, !PT ;  /* 0x0000ffff3c517812 */ /* 0x000fe400078ec0ff */
[----:B------:R-:W-:Y:S02]  /*6f260*/  PRMT R64, R67, 0x3340, R0 ;  /* 0x0000334043407816 */ /* 0x000fe40000000000 */
[----:B------:R-:W-:Y:S02]  /*6f270*/  PRMT R91, R73, 0x3340, R74 ;  /* 0x00003340495b7816 */ /* 0x000fe4000000004a */
[----:B------:R-:W-:Y:S02]  /*6f280*/  PRMT R65, R75, 0x3340, R0 ;  /* 0x000033404b417816 */ /* 0x000fe40000000000 */
[----:B------:R-:W-:-:S02]  /*6f290*/  PRMT R90, R76, 0x3340, R77 ;  /* 0x000033404c5a7816 */ /* 0x000fc4000000004d */
[--C-:B------:R-:W-:Y:S02]  /*6f2a0*/  PRMT R66, R79, 0x3340, R0.reuse ;  /* 0x000033404f427816 */ /* 0x100fe40000000000 */
[----:B------:R-:W-:Y:S02]  /*6f2b0*/  PRMT R4, R84, 0x3340, R0 ;  /* 0x0000334054047816 */ /* 0x000fe40000000000 */
[----:B------:R-:W-:Y:S02]  /*6f2c0*/  PRMT R60, R81, 0x3340, R62 ;  /* 0x00003340513c7816 */ /* 0x000fe4000000003e */
[----:B------:R-:W-:Y:S02]  /*6f2d0*/  PRMT R64, R92, 0x5410, R64 ;  /* 0x000054105c407816 */ /* 0x000fe40000000040 */
[----:B------:R-:W2:Y:S01]  /*6f2e0*/  LDL.LU R92, [R1+0x198] ;  /* 0x00019800015c7983 */ /* 0x000ea20000300800 */
[----:B------:R-:W-:Y:S02]  /*6f2f0*/  PRMT R65, R91, 0x5410, R65 ;  /* 0x000054105b417816 */ /* 0x000fe40000000041 */
[----:B------:R-:W-:Y:S01]  /*6f300*/  PRMT R66, R90, 0x5410, R66 ;  /* 0x000054105a427816 */ /* 0x000fe20000000042 */
[----:B------:R-:W2:Y:S01]  /*6f310*/  LDL.LU R91, [R1+0x1a4] ;  /* 0x0001a400015b7983 */ /* 0x000ea20000300800 */
[----:B------:R-:W-:-:S03]  /*6f320*/  PRMT R4, R60, 0x5410, R4 ;  /* 0x000054103c047816 */ /* 0x000fc60000000004 */
[----:B------:R-:W2:Y:S01]  /*6f330*/  LDL.LU R90, [R1+0x1ac] ;  /* 0x0001ac00015a7983 */ /* 0x000ea20000300800 */
[----:B------:R-:W-:-:S03]  /*6f340*/  PRMT R60, R88, 0x5410, R89 ;  /* 0x00005410583c7816 */ /* 0x000fc60000000059 */
[----:B------:R-:W3:Y:S04]  /*6f350*/  LDL.LU R88, [R1+0x24] ;  /* 0x0000240001587983 */ /* 0x000ee80000300800 */
[----:B------:R-:W3:Y:S01]  /*6f360*/  LDL.LU R87, [R1+0x28] ;  /* 0x0000280001577983 */ /* 0x000ee20000300800 */
[----:B------:R-:W-:-:S03]  /*6f370*/  PRMT R49, R49, 0x5410, R86 ;  /* 0x0000541031317816 */ /* 0x000fc60000000056 */
[----:B------:R-:W4:Y:S01]  /*6f380*/  LDL.LU R86, [R1+0x1a8] ;  /* 0x0001a80001567983 */ /* 0x000f220000300800 */
[----:B------:R-:W-:Y:S02]  /*6f390*/  SHF.R.U32.HI R38, RZ, 0x8, R38 ;  /* 0x00000008ff267819 */ /* 0x000fe40000011626 */
[----:B------:R-:W-:Y:S01]  /*6f3a0*/  SHF.R.U32.HI R39, RZ, 0x8, R39 ;  /* 0x00000008ff277819 */ /* 0x000fe20000011627 */
[----:B------:R0:W-:Y:S01]  /*6f3b0*/  STS.128 [R68+0x400], R8 ;  /* 0x0004000844007388 */ /* 0x0001e20000000c00 */
[----:B------:R-:W-:Y:S02]  /*6f3c0*/  SHF.R.U32.HI R44, RZ, 0x8, R44 ;  /* 0x00000008ff2c7819 */ /* 0x000fe4000001162c */
[----:B------:R-:W-:Y:S01]  /*6f3d0*/  SHF.R.U32.HI R45, RZ, 0x8, R45 ;  /* 0x00000008ff2d7819 */ /* 0x000fe2000001162d */
[----:B------:R-:W4:Y:S01]  /*6f3e0*/  LDL.LU R89, [R1+0x194] ;  /* 0x0001940001597983 */ /* 0x000f220000300800 */
[----:B------:R-:W-:Y:S02]  /*6f3f0*/  SHF.R.U32.HI R46, RZ, 0x8, R46 ;  /* 0x00000008ff2e7819 */ /* 0x000fe4000001162e */
[----:B------:R-:W-:-:S02]  /*6f400*/  SHF.R.U32.HI R12, RZ, 0x8, R12 ;  /* 0x00000008ff0c7819 */ /* 0x000fc4000001160c */
[----:B------:R-:W-:Y:S02]  /*6f410*/  SHF.R.U32.HI R13, RZ, 0x8, R13 ;  /* 0x00000008ff0d7819 */ /* 0x000fe4000001160d */
[----:B------:R-:W-:Y:S02]  /*6f420*/  SHF.R.U32.HI R14, RZ, 0x8, R14 ;  /* 0x00000008ff0e7819 */ /* 0x000fe4000001160e */
        /* <DEDUP_REMOVED lines=8> */
[----:B------:R-:W-:Y:S02]  /*6f4b0*/  PRMT R38, R38, 0x3340, R39 ;  /* 0x0000334026267816 */ /* 0x000fe40000000027 */
[----:B0-----:R-:W-:-:S02]  /*6f4c0*/  PRMT R8, R44, 0x3340, R0 ;  /* 0x000033402c087816 */ /* 0x001fc40000000000 */
[----:B------:R-:W-:Y:S02]  /*6f4d0*/  PRMT R9, R45, 0x3340, R46 ;  /* 0x000033402d097816 */ /* 0x000fe4000000002e */
[----:B------:R-:W-:Y:S02]  /*6f4e0*/  PRMT R12, R12, 0x3340, R13 ;  /* 0x000033400c0c7816 */ /* 0x000fe4000000000d */
[----:B------:R-:W-:Y:S02]  /*6f4f0*/  PRMT R14, R14, 0x3340, R0 ;  /* 0x000033400e0e7816 */ /* 0x000fe40000000000 */
[----:B------:R-:W-:Y:S02]  /*6f500*/  PRMT R46, R38, 0x5410, R8 ;  /* 0x00005410262e7816 */ /* 0x000fe40000000008 */
[----:B------:R-:W-:Y:S02]  /*6f510*/  PRMT R44, R12, 0x5410, R14 ;  /* 0x000054100c2c7816 */ /* 0x000fe4000000000e */
[----:B------:R-:W-:-:S02]  /*6f520*/  SHF.R.U32.HI R47, RZ, 0x8, R47 ;  /* 0x00000008ff2f7819 */ /* 0x000fc4000001162f */
[----:B------:R-:W-:Y:S02]  /*6f530*/  SHF.R.U32.HI R73, RZ, 0x8, R73 ;  /* 0x00000008ff497819 */ /* 0x000fe40000011649 */
[----:B------:R-:W-:Y:S02]  /*6f540*/  SHF.R.U32.HI R74, RZ, 0x8, R74 ;  /* 0x00000008ff4a7819 */ /* 0x000fe4000001164a */
[----:B------:R-:W-:Y:S02]  /*6f550*/  SHF.R.U32.HI R75, RZ, 0x8, R75 ;  /* 0x00000008ff4b7819 */ /* 0x000fe4000001164b */
[----:B------:R-:W-:Y:S02]  /*6f560*/  LOP3.LUT R47, R47, 0xffff, RZ, 0xc0, !PT ;  /* 0x0000ffff2f2f7812 */ /* 0x000fe400078ec0ff */
[----:B------:R-:W-:Y:S02]  /*6f570*/  SHF.R.U32.HI R76, RZ, 0x8, R76 ;  /* 0x00000008ff4c7819 */ /* 0x000fe4000001164c */
[----:B------:R-:W-:-:S02]  /*6f580*/  SHF.R.U32.HI R77, RZ, 0x8, R77 ;  /* 0x00000008ff4d7819 */ /* 0x000fc4000001164d */
[----:B------:R-:W-:Y:S02]  /*6f590*/  SHF.R.U32.HI R79, RZ, 0x8, R79 ;  /* 0x00000008ff4f7819 */ /* 0x000fe4000001164f */
[----:B------:R-:W-:Y:S02]  /*6f5a0*/  LOP3.LUT R73, R73, 0xffff, RZ, 0xc0, !PT ;  /* 0x0000ffff49497812 */ /* 0x000fe400078ec0ff */
[----:B------:R-:W-:Y:S02]  /*6f5b0*/  LOP3.LUT R74, R74, 0xffff, RZ, 0xc0, !PT ;  /* 0x0000ffff4a4a7812 */ /* 0x000fe400078ec0ff */
[----:B------:R-:W-:Y:S02]  /*6f5c0*/  LOP3.LUT R75, R75, 0xffff, RZ, 0xc0, !PT ;  /* 0x0000ffff4b4b7812 */ /* 0x000fe400078ec0ff */
[----:B------:R-:W-:Y:S02]  /*6f5d0*/  PRMT R47, R47, 0x3340, R0 ;  /* 0x000033402f2f7816 */ /* 0x000fe40000000000 */
[----:B------:R-:W-:-:S02]  /*6f5e0*/  LOP3.LUT R11, R76, 0xffff, RZ, 0xc0, !PT ;  /* 0x0000ffff4c0b7812 */ /* 0x000fc400078ec0ff */
[----:B------:R-:W-:Y:S02]  /*6f5f0*/  LOP3.LUT R77, R77, 0xffff, RZ, 0xc0, !PT ;  /* 0x0000ffff4d4d7812 */ /* 0x000fe400078ec0ff */
[----:B------:R-:W-:Y:S02]  /*6f600*/  LOP3.LUT R13, R79, 0xffff, RZ, 0xc0, !PT ;  /* 0x0000ffff4f0d7812 */ /* 0x000fe400078ec0ff */
[----:B------:R-:W-:Y:S02]  /*6f610*/  PRMT R73, R73, 0x3340, R74 ;  /* 0x0000334049497816 */ /* 0x000fe4000000004a */
[--C-:B------:R-:W-:Y:S02]  /*6f620*/  PRMT R75, R75, 0x3340, R0.reuse ;  /* 0x000033404b4b7816 */ /* 0x100fe40000000000 */
[----:B------:R-:W-:Y:S02]  /*6f630*/  PRMT R11, R11, 0x3340, R77 ;  /* 0x000033400b0b7816 */ /* 0x000fe4000000004d */
[----:B------:R-:W-:-:S02]  /*6f640*/  PRMT R13, R13, 0x3340, R0 ;  /* 0x000033400d0d7816 */ /* 0x000fc40000000000 */
[----:B------:R-:W-:Y:S02]  /*6f650*/  PRMT R47, R9, 0x5410, R47 ;  /* 0x00005410092f7816 */ /* 0x000fe4000000002f */
[----:B------:R-:W-:Y:S02]  /*6f660*/  PRMT R73, R73, 0x5410, R75 ;  /* 0x0000541049497816 */ /* 0x000fe4000000004b */
[----:B------:R-:W-:Y:S02]  /*6f670*/  PRMT R75, R11, 0x5410, R13 ;  /* 0x000054100b4b7816 */ /* 0x000fe4000000000d */
[----:B--2---:R-:W-:Y:S02]  /*6f680*/  LOP3.LUT R8, R90, 0xffff, RZ, 0xc0, !PT ;  /* 0x0000ffff5a087812 */ /* 0x004fe400078ec0ff */
[----:B------:R-:W2:Y:S02]  /*6f690*/  LDL.LU R90, [R1+0x190] ;  /* 0x00019000015a7983 */ /* 0x000ea40000300800 */
[----:B------:R-:W-:-:S02]  /*6f6a0*/  PRMT R16, R16, 0x5210, R8 ;  /* 0x0000521010107816 */ /* 0x000fc40000000008 */
[----:B---3--:R-:W-:Y:S02]  /*6f6b0*/  PRMT R12, R87, 0x4210, R8 ;  /* 0x00004210570c7816 */ /* 0x008fe40000000008 */
[----:B------:R-:W-:Y:S02]  /*6f6c0*/  LOP3.LUT R8, R91, 0xffff, RZ, 0xc0, !PT ;  /* 0x0000ffff5b087812 */ /* 0x000fe400078ec0ff */
[----:B------:R-:W3:Y:S01]  /*6f6d0*/  LDL.LU R91, [R1+0x18c] ;  /* 0x00018c00015b7983 */ /* 0x000ee20000300800 */
[----:B----4-:R-:W-:-:S03]  /*6f6e0*/  LOP3.LUT R9, R86, 0xffff, RZ, 0xc0, !PT ;  /* 0x0000ffff56097812 */ /* 0x010fc600078ec0ff */
[----:B------:R-:W4:Y:S01]  /*6f6f0*/  LDL.LU R87, [R1+0x188] ;  /* 0x0001880001577983 */ /* 0x000f220000300800 */
[--C-:B------:R-:W-:Y:S02]  /*6f700*/  PRMT R13, R88, 0x4210, R9.reuse ;  /* 0x00004210580d7816 */ /* 0x100fe40000000009 */
[----:B------:R-:W-:Y:S01]  /*6f710*/  PRMT R17, R17, 0x5210, R9 ;  /* 0x0000521011117816 */ /* 0x000fe20000000009 */
[----:B------:R-:W4:Y:S01]  /*6f720*/  LDL.LU R88, [R1+0x184] ;  /* 0x0001840001587983 */ /* 0x000f220000300800 */
[----:B------:R-:W-:Y:S02]  /*6f730*/  LOP3.LUT R9, R2, 0xffff, RZ, 0xc0, !PT ;  /* 0x0000ffff02097812 */ /* 0x000fe400078ec0ff */
[----:B------:R-:W0:Y:S02]  /*6f740*/  S2R R2, SR_TID.X ;  /* 0x0000000000027919 */ /* 0x000e240000002100 */
[----:B0-----:R-:W-:-:S04]  /*6f750*/  LOP3.LUT R2, R2, 0x7f, RZ, 0xc0, !PT ;  /* 0x0000007f02027812 */ /* 0x001fc800078ec0ff */
[----:B------:R-:W-:Y:S02]  /*6f760*/  LEA R77, R2, UR10, 0x4 ;  /* 0x0000000a024d7c11 */ /* 0x000fe4000f8e20ff */
[----:B------:R-:W-:Y:S02]  /*6f770*/  LOP3.LUT R2, R92, 0xffff, RZ, 0xc0, !PT ;  /* 0x0000ffff5c027812 */ /* 0x000fe400078ec0ff */
[----:B------:R-:W4:Y:S01]  /*6f780*/  LDL.LU R92, [R1+0x180] ;  /* 0x00018000015c7983 */ /* 0x000f220000300800 */
[----:B------:R-:W-:Y:S02]  /*6f790*/  SHF.R.U32.HI R15, RZ, 0x8, R15 ;  /* 0x00000008ff0f7819 */ /* 0x000fe4000001160f */
[----:B------:R-:W-:Y:S02]  /*6f7a0*/  SHF.R.U32.HI R36, RZ, 0x8, R36 ;  /* 0x00000008ff247819 */ /* 0x000fe40000011624 */
[----:B------:R-:W-:Y:S02]  /*6f7b0*/  SHF.R.U32.HI R37, RZ, 0x8, R37 ;  /* 0x00000008ff257819 */ /* 0x000fe40000011625 */
[----:B------:R-:W-:-:S02]  /*6f7c0*/  SHF.R.U32.HI R61, RZ, 0x8, R61 ;  /* 0x00000008ff3d7819 */ /* 0x000fc4000001163d */
[----:B------:R-:W-:Y:S02]  /*6f7d0*/  SHF.R.U32.HI R63, RZ, 0x8, R63 ;  /* 0x00000008ff3f7819 */ /* 0x000fe4000001163f */
        /* <DEDUP_REMOVED lines=19> */
[----:B------:R-:W-:Y:S01]  /*6f910*/  PRMT R45, R15, 0x5410, R37 ;  /* 0x000054100f2d7816 */ /* 0x000fe20000000025 */
[----:B------:R-:W-:Y:S01]  /*6f920*/  BAR.SYNC.DEFER_BLOCKING 0x0 ;  /* 0x0000000000007b1d */ /* 0x000fe20000010000 */
[----:B------:R-:W-:Y:S02]  /*6f930*/  PRMT R74, R61, 0x5410, R67 ;  /* 0x000054103d4a7816 */ /* 0x000fe40000000043 */
[----:B------:R-:W-:Y:S02]  /*6f940*/  PRMT R76, R76, 0x5410, R10 ;  /* 0x000054104c4c7816 */ /* 0x000fe4000000000a */
[----:B------:R-:W-:-:S02]  /*6f950*/  PRMT R14, R72, 0x4210, R8 ;  /* 0x00004210480e7816 */ /* 0x000fc40000000008 */
[----:B------:R-:W-:Y:S02]  /*6f960*/  PRMT R18, R18, 0x5210, R8 ;  /* 0x0000521012127816 */ /* 0x000fe40000000008 */
[--C-:B------:R-:W-:Y:S02]  /*6f970*/  PRMT R15, R71, 0x4210, R9.reuse ;  /* 0x00004210470f7816 */ /* 0x100fe40000000009 */
[----:B------:R-:W-:Y:S02]  /*6f980*/  PRMT R19, R19, 0x5210, R9 ;  /* 0x0000521013137816 */ /* 0x000fe40000000009 */
[----:B------:R-:W-:Y:S02]  /*6f990*/  LOP3.LUT R61, R93, 0xffff, RZ, 0xc0, !PT ;  /* 0x0000ffff5d3d7812 */ /* 0x000fe400078ec0ff */
[----:B------:R-:W4:Y:S04]  /*6f9a0*/  LDL.LU R93, [R1+0x17c] ;  /* 0x00017c00015d7983 */ /* 0x000f280000300800 */
[----:B------:R-:W0:Y:S04]  /*6f9b0*/  LDS.128 R8, [R77] ;  /* 0x000000004d087984 */ /* 0x000e280000000c00 */
[----:B------:R-:W-:Y:S01]  /*6f9c0*/  LDS.128 R36, [R77+0x800] ;  /* 0x000800004d247984 */ /* 0x000fe20000000c00 */
[----:B------:R-:W-:Y:S06]  /*6f9d0*/  BAR.SYNC.DEFER_BLOCKING 0x0 ;  /* 0x0000000000007b1d */ /* 0x000fec0000010000 */
[----:B------:R1:W-:Y:S04]  /*6f9e0*/  STS.128 [R68], R12 ;  /* 0x0000000c44007388 */ /* 0x0003e80000000c00 */
[----:B------:R1:W-:Y:S02]  /*6f9f0*/  STS.128 [R68+0x400], R16 ;  /* 0x0004001044007388 */ /* 0x0003e40000000c00 */
[----:B-1----:R-:W-:-:S02]  /*6fa00*/  PRMT R12, R53, 0x4210, R2 ;  /* 0x00004210350c7816 */ /* 0x002fc40000000002 */
[----:B------:R-:W-:Y:S02]  /*6fa10*/  PRMT R16, R55, 0x5210, R2 ;  /* 0x0000521037107816 */ /* 0x000fe40000000002 */
[----:B------:R-:W-:Y:S02]  /*6fa20*/  LOP3.LUT R2, R89, 0xffff, RZ, 0xc0, !PT ;  /* 0x0000ffff59027812 */ /* 0x000fe400078ec0ff */
[----:B------:R-:W4:Y:S02]  /*6fa30*/  LDL.LU R89, [R1+0x178] ;  /* 0x0001780001597983 */ /* 0x000f240000300800 */
[--C-:B------:R-:W-:Y:S02]  /*6fa40*/  PRMT R14, R33, 0x4210, R2.reuse ;  /* 0x00004210210e7816 */ /* 0x100fe40000000002 */
[----:B------:R-:W-:Y:S02]  /*6fa50*/  PRMT R18, R52, 0x5210, R2 ;  /* 0x0000521034127816 */ /* 0x000fe40000000002 */
[----:B--2---:R-:W-:-:S02]  /*6fa60*/  LOP3.LUT R53, R90, 0xffff, RZ, 0xc0, !PT ;  /* 0x0000ffff5a357812 */ /* 0x004fc400078ec0ff */
[----:B------:R-:W2:Y:S01]  /*6fa70*/  LDL.LU R90, [R1+0x174] ;  /* 0x00017400015a7983 */ /* 0x000ea20000300800 */
[----:B---3--:R-:W-:-:S03]  /*6fa80*/  LOP3.LUT R2, R91, 0xffff, RZ, 0xc0, !PT ;  /* 0x0000ffff5b027812 */ /* 0x008fc600078ec0ff */
[----:B------:R-:W3:Y:S01]  /*6fa90*/  LDL.LU R91, [R1+0x170] ;  /* 0x00017000015b7983 */ /* 0x000ee20000300800 */
[--C-:B------:R-:W-:Y:S02]  /*6faa0*/  PRMT R13, R35, 0x4210, R61.reuse ;  /* 0x00004210230d7816 */ /* 0x100fe4000000003d */
[----:B------:R-:W-:Y:S02]  /*6fab0*/  PRMT R17, R54, 0x5210, R61 ;  /* 0x0000521036117816 */ /* 0x000fe4000000003d */
[--C-:B------:R-:W-:Y:S01]  /*6fac0*/  PRMT R15, R32, 0x4210, R53.reuse ;  /* 0x00004210200f7816 */ /* 0x100fe20000000035 */
[----:B------:R-:W-:Y:S01]  /*6fad0*/  BAR.SYNC.DEFER_BLOCKING 0x0 ;  /* 0x0000000000007b1d */ /* 0x000fe20000010000 */
[----:B------:R-:W-:-:S05]  /*6fae0*/  PRMT R19, R34, 0x5210, R53 ;  /* 0x0000521022137816 */ /* 0x000fca0000000035 */
[----:B------:R-:W1:Y:S04]  /*6faf0*/  LDS.128 R52, [R77] ;  /* 0x000000004d347984 */ /* 0x000e680000000c00 */
[----:B------:R-:W-:Y:S01]  /*6fb00*/  LDS.128 R32, [R77+0x800] ;  /* 0x000800004d207984 */ /* 0x000fe20000000c00 */
[----:B------:R-:W-:Y:S06]  /*6fb10*/  BAR.SYNC.DEFER_BLOCKING 0x0 ;  /* 0x0000000000007b1d */ /* 0x000fec0000010000 */
[----:B------:R0:W-:Y:S02]  /*6fb20*/  STS.128 [R68+0x400], R16 ;  /* 0x0004001044007388 */ /* 0x0001e40000000c00 */
[----:B0-----:R-:W-:-:S02]  /*6fb30*/  PRMT R16, R59, 0x5210, R2 ;  /* 0x000052103b107816 */ /* 0x001fc40000000002 */
[----:B----4-:R-:W-:Y:S02]  /*6fb40*/  LOP3.LUT R59, R92, 0xffff, RZ, 0xc0, !PT ;  /* 0x0000ffff5c3b7812 */ /* 0x010fe400078ec0ff */
[----:B------:R-:W4:Y:S04]  /*6fb50*/  LDL.LU R92, [R1+0x16c] ;  /* 0x00016c00015c7983 */ /* 0x000f280000300800 */
[----:B------:R0:W-:Y:S01]  /*6fb60*/  STS.128 [R68], R12 ;  /* 0x0000000c44007388 */ /* 0x0001e20000000c00 */
[----:B------:R-:W-:-:S03]  /*6fb70*/  LOP3.LUT R61, R87, 0xffff, RZ, 0xc0, !PT ;  /* 0x0000ffff573d7812 */ /* 0x000fc600078ec0ff */
[----:B------:R-:W4:Y:S01]  /*6fb80*/  LDL.LU R87, [R1+0x168] ;  /* 0x0001680001577983 */ /* 0x000f220000300800 */
[----:B------:R-:W-:Y:S02]  /*6fb90*/  PRMT R17, R58, 0x5210, R61 ;  /* 0x000052103a117816 */ /* 0x000fe4000000003d */
[----:B------:R-:W-:Y:S02]  /*6fba0*/  PRMT R19, R28, 0x5210, R59 ;  /* 0x000052101c137816 */ /* 0x000fe4000000003b */
[----:B0-----:R-:W-:Y:S02]  /*6fbb0*/  PRMT R12, R56, 0x4210, R2 ;  /* 0x00004210380c7816 */ /* 0x001fe40000000002 */
[----:B------:R-:W-:Y:S02]  /*6fbc0*/  LOP3.LUT R2, R88, 0xffff, RZ, 0xc0, !PT ;  /* 0x0000ffff58027812 */ /* 0x000fe400078ec0ff */
[----:B------:R-:W-:Y:S01]  /*6fbd0*/  PRMT R13, R29, 0x4210, R61 ;  /* 0x000042101d0d7816 */ /* 0x000fe2000000003d */
[----:B------:R-:W4:Y:S01]  /*6fbe0*/  LDL.LU R88, [R1+0x164] ;  /* 0x0001640001587983 */ /* 0x000f220000300800 */
[----:B------:R-:W-:-:S02]  /*6fbf0*/  PRMT R14, R57, 0x4210, R2 ;  /* 0x00004210390e7816 */ /* 0x000fc40000000002 */
[----:B------:R-:W-:Y:S01]  /*6fc00*/  PRMT R18, R31, 0x5210, R2 ;  /* 0x000052101f127816 */ /* 0x000fe20000000002 */
[----:B------:R-:W-:Y:S01]  /*6fc10*/  BAR.SYNC.DEFER_BLOCKING 0x0 ;  /* 0x0000000000007b1d */ /* 0x000fe20000010000 */
[----:B------:R-:W-:-:S05]  /*6fc20*/  LOP3.LUT R61, R93, 0xffff, RZ, 0xc0, !PT ;  /* 0x0000ffff5d3d7812 */ /* 0x000fca00078ec0ff */
[----:B------:R-:W4:Y:S01]  /*6fc30*/  LDL.LU R93, [R1+0x160] ;  /* 0x00016000015d7983 */ /* 0x000f220000300800 */
[----:B------:R-:W-:-:S03]  /*6fc40*/  PRMT R15, R30, 0x4210, R59 ;  /* 0x000042101e0f7816 */ /* 0x000fc6000000003b */
[----:B------:R-:W0:Y:S04]  /*6fc50*/  LDS.128 R56, [R77] ;  /* 0x000000004d387984 */ /* 0x000e280000000c00 */
[----:B------:R-:W-:Y:S01]  /*6fc60*/  LDS.128 R28, [R77+0x800] ;  /* 0x000800004d1c7984 */ /* 0x000fe20000000c00 */
[----:B------:R-:W-:Y:S06]  /*6fc70*/  BAR.SYNC.DEFER_BLOCKING 0x0 ;  /* 0x0000000000007b1d */ /* 0x000fec0000010000 */
[----:B------:R1:W-:Y:S04]  /*6fc80*/  STS.128 [R68], R12 ;  /* 0x0000000c44007388 */ /* 0x0003e80000000c00 */
[----:B------:R1:W-:Y:S01]  /*6fc90*/  STS.128 [R68+0x400], R16 ;  /* 0x0004001044007388 */ /* 0x0003e20000000c00 */
[----:B------:R-:W-:-:S03]  /*6fca0*/  LOP3.LUT R2, R89, 0xffff, RZ, 0xc0, !PT ;  /* 0x0000ffff59027812 */ /* 0x000fc600078ec0ff */
[----:B------:R-:W4:Y:S01]  /*6fcb0*/  LDL.LU R89, [R1+0x15c] ;  /* 0x00015c0001597983 */ /* 0x000f220000300800 */
[--C-:B-1----:R-:W-:Y:S02]  /*6fcc0*/  PRMT R12, R50, 0x4210, R61.reuse ;  /* 0x00004210320c7816 */ /* 0x102fe4000000003d */
[----:B------:R-:W-:Y:S02]  /*6fcd0*/  PRMT R16, R60, 0x5210, R61 ;  /* 0x000052103c107816 */ /* 0x000fe4000000003d */
[----:B--2---:R-:W-:Y:S02]  /*6fce0*/  LOP3.LUT R50, R90, 0xffff, RZ, 0xc0, !PT ;  /* 0x0000ffff5a327812 */ /* 0x004fe400078ec0ff */
[----:B------:R-:W2:Y:S01]  /*6fcf0*/  LDL.LU R90, [R1+0x158] ;  /* 0x00015800015a7983 */ /* 0x000ea20000300800 */
[----:B---3--:R-:W-:-:S03]  /*6fd00*/  LOP3.LUT R61, R91, 0xffff, RZ, 0xc0, !PT ;  /* 0x0000ffff5b3d7812 */ /* 0x008fc600078ec0ff */
[----:B------:R-:W3:Y:S01]  /*6fd10*/  LDL.LU R91, [R1+0x154] ;  /* 0x00015400015b7983 */ /* 0x000ee20000300800 */
[--C-:B------:R-:W-:Y:S02]  /*6fd20*/  PRMT R13, R27, 0x4210, R2.reuse ;  /* 0x000042101b0d7816 */ /* 0x100fe40000000002 */
[----:B------:R-:W-:Y:S02]  /*6fd30*/  PRMT R17, R51, 0x5210, R2 ;  /* 0x0000521033117816 */ /* 0x000fe40000000002 */
[----:B------:R-:W-:Y:S02]  /*6fd40*/  PRMT R26, R26, 0x5410, R85 ;  /* 0x000054101a1a7816 */ /* 0x000fe40000000055 */
[----:B------:R-:W-:Y:S02]  /*6fd50*/  PRMT R14, R25, 0x4210, R50 ;  /* 0x00004210190e7816 */ /* 0x000fe40000000032 */
[--C-:B------:R-:W-:Y:S01]  /*6fd60*/  PRMT R15, R24, 0x4210, R61.reuse ;  /* 0x00004210180f7816 */ /* 0x100fe2000000003d */
[----:B------:R-:W-:Y:S01]  /*6fd70*/  BAR.SYNC.DEFER_BLOCKING 0x0 ;  /* 0x0000000000007b1d */ /* 0x000fe20000010000 */
[----:B------:R-:W-:-:S02]  /*6fd80*/  PRMT R19, R26, 0x5210, R61 ;  /* 0x000052101a137816 */ /* 0x000fc4000000003d */
[----:B------:R-:W-:-:S03]  /*6fd90*/  PRMT R18, R49, 0x5210, R50 ;  /* 0x0000521031127816 */ /* 0x000fc60000000032 */
[----:B------:R-:W1:Y:S04]  /*6fda0*/  LDS.128 R60, [R77] ;  /* 0x000000004d3c7984 */ /* 0x000e680000000c00 */
[----:B------:R-:W-:Y:S01]  /*6fdb0*/  LDS.128 R24, [R77+0x800] ;  /* 0x000800004d187984 */ /* 0x000fe20000000c00 */
[----:B------:R-:W-:Y:S01]  /*6fdc0*/  BAR.SYNC.DEFER_BLOCKING 0x0 ;  /* 0x0000000000007b1d */ /* 0x000fe20000010000 */
[----:B----4-:R-:W-:-:S05]  /*6fdd0*/  LOP3.LUT R2, R92, 0xffff, RZ, 0xc0, !PT ;  /* 0x0000ffff5c027812 */ /* 0x010fca00078ec0ff */
[----:B------:R-:W4:Y:S04]  /*6fde0*/  LDL.LU R92, [R1+0xfc] ;  /* 0x0000fc00015c7983 */ /* 0x000f280000300800 */
[----:B------:R0:W-:Y:S04]  /*6fdf0*/  STS.128 [R68], R12 ;  /* 0x0000000c44007388 */ /* 0x0001e80000000c00 */
[----:B------:R1:W-:Y:S01]  /*6fe00*/  STS.128 [R68+0x400], R16 ;  /* 0x0004001044007388 */ /* 0x0003e20000000c00 */
[----:B------:R-:W-:Y:S02]  /*6fe10*/  PRMT R42, R42, 0x5410, R83 ;  /* 0x000054102a2a7816 */ /* 0x000fe40000000053 */
[----:B------:R-:W-:-:S02]  /*6fe20*/  PRMT R40, R40, 0x5410, R82 ;  /* 0x0000541028287816 */ /* 0x000fc40000000052 */
[----:B------:R-:W-:Y:S02]  /*6fe30*/  PRMT R22, R22, 0x5410, R80 ;  /* 0x0000541016167816 */ /* 0x000fe40000000050 */
[----:B------:R-:W-:Y:S02]  /*6fe40*/  PRMT R20, R20, 0x5410, R78 ;  /* 0x0000541014147816 */ /* 0x000fe4000000004e */
[----:B------:R-:W-:Y:S02]  /*6fe50*/  LOP3.LUT R49, R87, 0xffff, RZ, 0xc0, !PT ;  /* 0x0000ffff57317812 */ /* 0x000fe400078ec0ff */
[--C-:B0-----:R-:W-:Y:S02]  /*6fe60*/  PRMT R12, R43, 0x4210, R2.reuse ;  /* 0x000042102b0c7816 */ /* 0x101fe40000000002 */
[----:B-1----:R-:W-:Y:S02]  /*6fe70*/  PRMT R16, R42, 0x5210, R2 ;  /* 0x000052102a107816 */ /* 0x002fe40000000002 */
[----:B------:R-:W-:-:S02]  /*6fe80*/  LOP3.LUT R2, R88, 0xffff, RZ, 0xc0, !PT ;  /* 0x0000ffff58027812 */ /* 0x000fc400078ec0ff */
[--C-:B------:R-:W-:Y:S02]  /*6fe90*/  PRMT R13, R41, 0x4210, R49.reuse ;  /* 0x00004210290d7816 */ /* 0x100fe40000000031 */
[----:B------:R-:W-:Y:S02]  /*6fea0*/  PRMT R17, R40, 0x5210, R49 ;  /* 0x0000521028117816 */ /* 0x000fe40000000031 */
[----:B------:R-:W-:Y:S02]  /*6feb0*/  LOP3.LUT R42, R93, 0xffff, RZ, 0xc0, !PT ;  /* 0x0000ffff5d2a7812 */ /* 0x000fe400078ec0ff */
[--C-:B------:R-:W-:Y:S01]  /*6fec0*/  PRMT R14, R23, 0x4210, R2.reuse ;  /* 0x00004210170e7816 */ /* 0x100fe20000000002 */
[----:B------:R-:W4:Y:S01]  /*6fed0*/  LDL.LU R93, [R1+0x150] ;  /* 0x00015000015d7983 */ /* 0x000f220000300800 */
[----:B------:R-:W-:Y:S02]  /*6fee0*/  PRMT R18, R22, 0x5210, R2 ;  /* 0x0000521016127816 */ /* 0x000fe40000000002 */
[--C-:B------:R-:W-:Y:S01]  /*6fef0*/  PRMT R15, R21, 0x4210, R42.reuse ;  /* 0x00004210150f7816 */ /* 0x100fe2000000002a */
[----:B------:R-:W-:Y:S01]  /*6ff00*/  BAR.SYNC.DEFER_BLOCKING 0x0 ;  /* 0x0000000000007b1d */ /* 0x000fe20000010000 */
[----:B------:R-:W-:-:S05]  /*6ff10*/  PRMT R19, R20, 0x5210, R42 ;  /* 0x0000521014137816 */ /* 0x000fca000000002a */
[----:B------:R-:W0:Y:S04]  /*6ff20*/  LDS.128 R40, [R77] ;  /* 0x000000004d287984 */ /* 0x000e280000000c00 */
[----:B------:R-:W-:Y:S01]  /*6ff30*/  LDS.128 R20, [R77+0x800] ;  /* 0x000800004d147984 */ /* 0x000fe20000000c00 */
[----:B------:R-:W-:Y:S01]  /*6ff40*/  BAR.SYNC.DEFER_BLOCKING 0x0 ;  /* 0x0000000000007b1d */ /* 0x000fe20000010000 */
[----:B------:R-:W-:Y:S02]  /*6ff50*/  LOP3.LUT R71, R70, 0xffff, RZ, 0xc0, !PT ;  /* 0x0000ffff46477812 */ /* 0x000fe400078ec0ff */
[----:B------:R-:W-:-:S03]  /*6ff60*/  LOP3.LUT R49, R89, 0xffff, RZ, 0xc0, !PT ;  /* 0x0000ffff59317812 */ /* 0x000fc600078ec0ff */
[----:B------:R1:W-:Y:S01]  /*6ff70*/  STS.128 [R68], R12 ;  /* 0x0000000c44007388 */ /* 0x0003e20000000c00 */
[--C-:B------:R-:W-:Y:S02]  /*6ff80*/  PRMT R44, R44, 0x5210, R49.reuse ;  /* 0x000052102c2c7816 */ /* 0x100fe40000000031 */
[----:B-1----:R-:W-:Y:S02]  /*6ff90*/  PRMT R12, R48, 0x4210, R49 ;  /* 0x00004210300c7816 */ /* 0x002fe40000000031 */
[----:B--2---:R-:W-:Y:S02]  /*6ffa0*/  LOP3.LUT R2, R90, 0xffff, RZ, 0xc0, !PT ;  /* 0x0000ffff5a027812 */ /* 0x004fe400078ec0ff */
[----:B---3--:R-:W-:-:S04]  /*6ffb0*/  LOP3.LUT R49, R91, 0xffff, RZ, 0xc0, !PT ;  /* 0x0000ffff5b317812 */ /* 0x008fc800078ec0ff */
[--C-:B------:R-:W-:Y:S02]  /*6ffc0*/  PRMT R14, R6, 0x4210, R49.reuse ;  /* 0x00004210060e7816 */ /* 0x100fe40000000031 */
[----:B------:R-:W-:Y:S02]  /*6ffd0*/  LOP3.LUT R6, R3, 0xffff, RZ, 0xc0, !PT ;  /* 0x0000ffff03067812 */ /* 0x000fe400078ec0ff */
[----:B------:R-:W2:Y:S01]  /*6ffe0*/  LDL.LU R3, [R1+0x17a0] ;  /* 0x0017a00001037983 */ /* 0x000ea20000300800 */
[----:B------:R-:W-:Y:S02]  /*6fff0*/  PRMT R13, R7, 0x4210, R2 ;  /* 0x00004210070d7816 */ /* 0x000fe40000000002 */
[----:B------:R-:W-:Y:S02]  /*70000*/  LOP3.LUT R7, R69, 0xffff, RZ, 0xc0, !PT ;  /* 0x0000ffff45077812 */ /* 0x000fe400078ec0ff */
[----:B------:R-:W3:Y:S04]  /*70010*/  LDL.LU R69, [R1+0x179c] ;  /* 0x00179c0001457983 */ /* 0x000ee80000300800 */
[----:B------:R-:W3:Y:S04]  /*70020*/  LDL.LU R70, [R1+0x1798] ;  /* 0x0017980001467983 */ /* 0x000ee80000300800 */
[----:B------:R-:W-:Y:S01]  /*70030*/  STS.128 [R68+0x400], R16 ;  /* 0x0004001044007388 */ /* 0x000fe20000000c00 */
[----:B------:R-:W-:Y:S01]  /*70040*/  BAR.SYNC.DEFER_BLOCKING 0x0 ;  /* 0x0000000000007b1d */ /* 0x000fe20000010000 */
[----:B------:R-:W-:-:S02]  /*70050*/  PRMT R46, R46, 0x5210, R49 ;  /* 0x000052102e2e7816 */ /* 0x000fc40000000031 */
[----:B------:R-:W-:-:S05]  /*70060*/  PRMT R45, R45, 0x5210, R2 ;  /* 0x000052102d2d7816 */ /* 0x000fca0000000002 */
[----:B------:R-:W1:Y:S01]  /*70070*/  LDC R2, c[0x0][0x3b8] ;  /* 0x0000ee00ff027b82 */ /* 0x000e620000000800 */
[----:B------:R-:W-:Y:S01]  /*70080*/  LDS.128 R16, [R77+0x800] ;  /* 0x000800004d107984 */ /* 0x000fe20000000c00 */
[----:B----4-:R-:W-:-:S04]  /*70090*/  LOP3.LUT R48, R92, 0xffff, RZ, 0xc0, !PT ;  /* 0x0000ffff5c307812 */ /* 0x010fc800078ec0ff */
[--C-:B------:R-:W-:Y:S02]  /*700a0*/  PRMT R15, R5, 0x4210, R48.reuse ;  /* 0x00004210050f7816 */ /* 0x100fe40000000030 */
[----:B------:R-:W-:Y:S02]  /*700b0*/  PRMT R47, R47, 0x5210, R48 ;  /* 0x000052102f2f7816 */ /* 0x000fe40000000030 */
[----:B------:R-:W4:Y:S01]  /*700c0*/  LDS.128 R48, [R77] ;  /* 0x000000004d307984 */ /* 0x000f220000000c00 */
[----:B------:R-:W-:Y:S06]  /*700d0*/  BAR.SYNC.DEFER_BLOCKING 0x0 ;  /* 0x0000000000007b1d */ /* 0x000fec0000010000 */
[----:B------:R-:W-:Y:S04]  /*700e0*/  STS.128 [R68], R12 ;  /* 0x0000000c44007388 */ /* 0x000fe80000000c00 */
[----:B------:R-:W-:Y:S01]  /*700f0*/  STS.128 [R68+0x400], R44 ;  /* 0x0004002c44007388 */ /* 0x000fe20000000c00 */
[----:B------:R-:W-:Y:S06]  /*70100*/  BAR.SYNC.DEFER_BLOCKING 0x0 ;  /* 0x0000000000007b1d */ /* 0x000fec0000010000 */
[----:B------:R-:W0:Y:S01]  /*70110*/  S2R R78, SR_TID.X ;  /* 0x00000000004e7919 */ /* 0x000e220000002100 */
[----:B------:R-:W-:Y:S01]  /*70120*/  LOP3.LUT R5, R93, 0xffff, RZ, 0xc0, !PT ;  /* 0x0000ffff5d057812 */ /* 0x000fe200078ec0ff */
[----:B------:R-:W2:Y:S04]  /*70130*/  LDS.128 R44, [R77] ;  /* 0x000000004d2c7984 */ /* 0x000ea80000000c00 */
[----:B------:R-:W-:Y:S01]  /*70140*/  LDS.128 R12, [R77+0x800] ;  /* 0x000800004d0c7984 */ /* 0x000fe20000000c00 */
[----:B------:R-:W-:-:S02]  /*70150*/  PRMT R72, R74, 0x5210, R5 ;  /* 0x000052104a487816 */ /* 0x000fc40000000005 */
[----:B------:R-:W-:Y:S02]  /*70160*/  PRMT R74, R75, 0x5210, R7 ;  /* 0x000052104b4a7816 */ /* 0x000fe40000000007 */
[----:B------:R-:W-:Y:S02]  /*70170*/  PRMT R64, R64, 0x4210, R5 ;  /* 0x0000421040407816 */ /* 0x000fe40000000005 */
[--C-:B------:R-:W-:Y:S02]  /*70180*/  PRMT R65, R65, 0x4210, R6.reuse ;  /* 0x0000421041417816 */ /* 0x100fe40000000006 */
[----:B------:R-:W-:Y:S02]  /*70190*/  PRMT R66, R66, 0x4210, R7 ;  /* 0x0000421042427816 */ /* 0x000fe40000000007 */
[----:B------:R-:W-:Y:S01]  /*701a0*/  PRMT R67, R4, 0x4210, R71 ;  /* 0x0000421004437816 */ /* 0x000fe20000000047 */
[----:B------:R-:W-:Y:S01]  /*701b0*/  BAR.SYNC.DEFER_BLOCKING 0x0 ;  /* 0x0000000000007b1d */ /* 0x000fe20000010000 */
[----:B------:R-:W-:-:S02]  /*701c0*/  PRMT R73, R73, 0x5210, R6 ;  /* 0x0000521049497816 */ /* 0x000fc40000000006 */
[----:B------:R-:W-:Y:S02]  /*701d0*/  PRMT R75, R76, 0x5210, R71 ;  /* 0x000052104c4b7816 */ /* 0x000fe40000000047 */
[----:B0-----:R-:W-:-:S04]  /*701e0*/  SHF.R.U32.HI R93, RZ, 0x6, R78 ;  /* 0x00000006ff5d7819 */ /* 0x001fc8000001164e */
[----:B------:R-:W-:-:S04]  /*701f0*/  SGXT.U32 R93, R93, 0x1 ;  /* 0x000000015d5d781a */ /* 0x000fc80000000000 */
[--C-:B------:R-:W-:Y:S01]  /*70200*/  LOP3.LUT R7, R0, 0x2, R93.reuse, 0xfe, !PT ;  /* 0x0000000200077812 */ /* 0x100fe200078efe5d */
[----:B------:R0:W-:Y:S04]  /*70210*/  STS.128 [R68], R64 ;  /* 0x0000004044007388 */ /* 0x0001e80000000c00 */
[----:B------:R4:W-:Y:S01]  /*70220*/  STS.128 [R68+0x400], R72 ;  /* 0x0004004844007388 */ /* 0x0009e20000000c00 */
[C---:B------:R-:W-:Y:S01]  /*70230*/  ISETP.LT.AND P3, PT, R7.reuse, UR4, !P0 ;  /* 0x0000000407007c0c */ /* 0x040fe2000c761270 */
[----:B------:R-:W2:Y:S01]  /*70240*/  LDCU UR4, c[0x0][0x39c] ;  /* 0x00007380ff0477ac */ /* 0x000ea20008000800 */
[----:B-1----:R-:W-:Y:S01]  /*70250*/  IMAD R7, R7, R2, RZ ;  /* 0x0000000207077224 */ /* 0x002fe200078e02ff */
[----:B------:R-:W-:Y:S02]  /*70260*/  PRMT R71, R8, 0x7770, RZ ;  /* 0x0000777008477816 */ /* 0x000fe400000000ff */
[----:B0-----:R-:W-:-:S02]  /*70270*/  LOP3.LUT R65, R0, 0x4, R93, 0xfe, !PT ;  /* 0x0000000400417812 */ /* 0x001fc400078efe5d */
[----:B------:R-:W-:Y:S02]  /*70280*/  PRMT R67, R8, 0x7771, RZ ;  /* 0x0000777108437816 */ /* 0x000fe400000000ff */
[C-C-:B----4-:R-:W-:Y:S02]  /*70290*/  LOP3.LUT R73, R0.reuse, 0x6, R93.reuse, 0xfe, !PT ;  /* 0x0000000600497812 */ /* 0x150fe400078efe5d */
[----:B------:R-:W-:Y:S01]  /*702a0*/  LOP3.LUT R75, R0, 0xa, R93, 0xfe, !PT ;  /* 0x0000000a004b7812 */ /* 0x000fe200078efe5d */
[----:B------:R-:W-:Y:S03]  /*702b0*/  BAR.SYNC.DEFER_BLOCKING 0x0 ;  /* 0x0000000000007b1d */ /* 0x000fe60000010000 */
[----:B------:R-:W-:-:S03]  /*702c0*/  ISETP.LT.AND P6, PT, R75, UR7, !P0 ;  /* 0x000000074b007c0c */ /* 0x000fc6000c7c1270 */
[----:B------:R-:W0:Y:S01]  /*702d0*/  LDCU UR7, c[0x0][0x39c] ;  /* 0x00007380ff0777ac */ /* 0x000e220008000800 */
[C---:B------:R-:W-:Y:S02]  /*702e0*/  PRMT R83, R9.reuse, 0x7771, RZ ;  /* 0x0000777109537816 */ /* 0x040fe400000000ff */
[C---:B------:R-:W-:Y:S02]  /*702f0*/  PRMT R79, R9.reuse, 0x7773, RZ ;  /* 0x00007773094f7816 */ /* 0x040fe400000000ff */
[----:B------:R-:W-:Y:S02]  /*70300*/  PRMT R81, R9, 0x7772, RZ ;  /* 0x0000777209517816 */ /* 0x000fe400000000ff */
[----:B------:R-:W-:Y:S01]  /*70310*/  LOP3.LUT R85, R0, 0x14, R93, 0xfe, !PT ;  /* 0x0000001400557812 */ /* 0x000fe200078efe5d */
[----:B--2---:R-:W-:-:S05]  /*70320*/  IMAD R5, R3, R2, RZ ;  /* 0x0000000203057224 */ /* 0x004fca00078e02ff */
[----:B---3--:R-:W-:-:S04]  /*70330*/  IADD3 R4, P1, PT, R5, R70, RZ ;  /* 0x0000004605047210 */ /* 0x008fc80007f3e0ff */
[----:B------:R-:W-:Y:S02]  /*70340*/  LEA.HI.X.SX32 R5, R5, R69, 0x1, P1 ;  /* 0x0000004505057211 */ /* 0x000fe400008f0eff */
[----:B------:R-:W-:-:S03]  /*70350*/  IADD3 R6, P1, PT, R7, R70, RZ ;  /* 0x0000004607067210 */ /* 0x000fc60007f3e0ff */
[----:B------:R1:W-:Y:S01]  /*70360*/  @P2 STG.E.U8 desc[UR20][R4.64], R71 ;  /* 0x0000004704002986 */ /* 0x0003e2000c101114 */
[-C--:B------:R-:W-:Y:S02]  /*70370*/  LEA.HI.X.SX32 R7, R7, R69.reuse, 0x1, P1 ;  /* 0x0000004507077211 */ /* 0x080fe400008f0eff */
[C---:B------:R-:W-:Y:S01]  /*70380*/  ISETP.LT.AND P2, PT, R65.reuse, UR5, !P0 ;  /* 0x0000000541007c0c */ /* 0x040fe2000c741270 */
[-C--:B------:R-:W-:Y:S01]  /*70390*/  IMAD R65, R65, R2.reuse, RZ ;  /* 0x0000000241417224 */ /* 0x080fe200078e02ff */
[----:B------:R-:W2:Y:S01]  /*703a0*/  LDCU UR5, c[0x0][0x39c] ;  /* 0x00007380ff0577ac */ /* 0x000ea20008000800 */
[----:B------:R3:W-:Y:S01]  /*703b0*/  @P3 STG.E.U8 desc[UR20][R6.64], R67 ;  /* 0x0000004306003986 */ /* 0x0007e2000c101114 */
[----:B-1----:R-:W-:Y:S01]  /*703c0*/  LOP3.LUT R71, R0, 0x8, R93, 0xfe, !PT ;  /* 0x0000000800477812 */ /* 0x002fe200078efe5d */
[----:B------:R-:W-:Y:S01]  /*703d0*/  IMAD R5, R73, R2, RZ ;  /* 0x0000000249057224 */ /* 0x000fe200078e02ff */
[----:B------:R-:W-:Y:S02]  /*703e0*/  IADD3 R64, P3, PT, R65, R70, RZ ;  /* 0x0000004641407210 */ /* 0x000fe40007f7e0ff */
[----:B------:R-:W-:Y:S01]  /*703f0*/  ISETP.LT.AND P4, PT, R71, UR4, !P0 ;  /* 0x0000000447007c0c */ /* 0x000fe2000c781270 */
[----:B------:R-:W1:Y:S01]  /*70400*/  LDCU UR4, c[0x0][0x39c] ;  /* 0x00007380ff0477ac */ /* 0x000e620008000800 */
[----:B------:R-:W-:Y:S01]  /*70410*/  ISETP.LT.AND P1, PT, R73, UR6, !P0 ;  /* 0x0000000649007c0c */ /* 0x000fe2000c721270 */
[----:B------:R-:W-:Y:S01]  /*70420*/  IMAD R66, R71, R2, RZ ;  /* 0x0000000247427224 */ /* 0x000fe200078e02ff */
[----:B------:R-:W-:Y:S01]  /*70430*/  LEA.HI.X.SX32 R65, R65, R69, 0x1, P3 ;  /* 0x0000004541417211 */ /* 0x000fe200018f0eff */
[----:B------:R-:W4:Y:S01]  /*70440*/  LDCU UR6, c[0x0][0x39c] ;  /* 0x00007380ff0677ac */ /* 0x000f220008000800 */
[----:B------:R-:W-:-:S02]  /*70450*/  PRMT R73, R8, 0x7772, RZ ;  /* 0x0000777208497816 */ /* 0x000fc400000000ff */
[C---:B------:R-:W-:Y:S02]  /*70460*/  IADD3 R4, P3, PT, R5.reuse, R70, RZ ;  /* 0x0000004605047210 */ /* 0x040fe40007f7e0ff */
[----:B------:R-:W-:Y:S01]  /*70470*/  PRMT R71, R8, 0x7773, RZ ;  /* 0x0000777308477816 */ /* 0x000fe200000000ff */
[----:B------:R0:W-:Y:S01]  /*70480*/  @P2 STG.E.U8 desc[UR20][R64.64], R73 ;  /* 0x0000004940002986 */ /* 0x0001e2000c101114 */
[-C--:B------:R-:W-:Y:S01]  /*70490*/  LEA.HI.X.SX32 R5, R5, R69.reuse, 0x1, P3 ;  /* 0x0000004505057211 */ /* 0x080fe200018f0eff */
[----:B------:R-:W-:Y:S01]  /*704a0*/  IMAD R8, R75, R2, RZ ;  /* 0x000000024b087224 */ /* 0x000fe200078e02ff */
[C---:B---3--:R-:W-:Y:S02]  /*704b0*/  IADD3 R6, P2, PT, R66.reuse, R70, RZ ;  /* 0x0000004642067210 */ /* 0x048fe40007f5e0ff */
[----:B------:R-:W-:Y:S01]  /*704c0*/  PRMT R67, R9, 0x7770, RZ ;  /* 0x0000777009437816 */ /* 0x000fe200000000ff */
[----:B------:R3:W-:Y:S01]  /*704d0*/  @P1 STG.E.U8 desc[UR20][R4.64], R71 ;  /* 0x0000004704001986 */ /* 0x0007e2000c101114 */
[----:B------:R-:W-:-:S02]  /*704e0*/  LEA.HI.X.SX32 R7, R66, R69, 0x1, P2 ;  /* 0x0000004542077211 */ /* 0x000fc400010f0eff */
[C-C-:B0-----:R-:W-:Y:S02]  /*704f0*/  LOP3.LUT R73, R0.reuse, 0xc, R93.reuse, 0xfe, !PT ;  /* 0x0000000c00497812 */ /* 0x141fe400078efe5d */
[----:B------:R-:W-:Y:S02]  /*70500*/  LOP3.LUT R65, R0, UR15, RZ, 0xfc, !PT ;  /* 0x0000000f00417c12 */ /* 0x000fe4000f8efcff */
[----:B------:R-:W-:Y:S02]  /*70510*/  IADD3 R64, P1, PT, R8, R70, RZ ;  /* 0x0000004608407210 */ /* 0x000fe40007f3e0ff */
[----:B---3--:R-:W-:Y:S01]  /*70520*/  LOP3.LUT R71, R0, 0x10, R93, 0xfe, !PT ;  /* 0x0000001000477812 */ /* 0x008fe200078efe5d */
[CC--:B------:R-:W-:Y:S01]  /*70530*/  IMAD R5, R73.reuse, R2.reuse, RZ ;  /* 0x0000000249057224 */ /* 0x0c0fe200078e02ff */
[----:B-1----:R-:W-:Y:S01]  /*70540*/  ISETP.LT.AND P3, PT, R73, UR4, !P0 ;  /* 0x0000000449007c0c */ /* 0x002fe2000c761270 */
[CC--:B------:R-:W-:Y:S01]  /*70550*/  IMAD R66, R65.reuse, R2.reuse, RZ ;  /* 0x0000000241427224 */ /* 0x0c0fe200078e02ff */
[----:B--2---:R-:W-:Y:S01]  /*70560*/  ISETP.LT.AND P2, PT, R65, UR5, !P0 ;  /* 0x0000000541007c0c */ /* 0x004fe2000c741270 */
[----:B------:R-:W0:Y:S01]  /*70570*/  LDCU UR4, c[0x0][0x39c] ;  /* 0x00007380ff0477ac */ /* 0x000e220008000800 */
[----:B------:R1:W-:Y:S01]  /*70580*/  @P4 STG.E.U8 desc[UR20][R6.64], R67 ;  /* 0x0000004306004986 */ /* 0x0003e2000c101114 */
[----:B------:R-:W-:Y:S01]  /*70590*/  LEA.HI.X.SX32 R65, R8, R69, 0x1, P1 ;  /* 0x0000004508417211 */ /* 0x000fe200008f0eff */
[----:B------:R-:W-:Y:S01]  /*705a0*/  IMAD R68, R71, R2, RZ ;  /* 0x0000000247447224 */ /* 0x000fe200078e02ff */
[----:B------:R-:W2:Y:S01]  /*705b0*/  LDCU UR5, c[0x0][0x39c] ;  /* 0x00007380ff0577ac */ /* 0x000ea20008000800 */
[----:B------:R-:W-:-:S02]  /*705c0*/  IADD3 R4, P4, PT, R5, R70, RZ ;  /* 0x0000004605047210 */ /* 0x000fc40007f9e0ff */
[----:B----4-:R-:W-:Y:S01]  /*705d0*/  ISETP.LT.AND P1, PT, R71, UR6, !P0 ;  /* 0x0000000647007c0c */ /* 0x010fe2000c721270 */
[----:B------:R3:W-:Y:S01]  /*705e0*/  @P6 STG.E.U8 desc[UR20][R64.64], R83 ;  /* 0x0000005340006986 */ /* 0x0007e2000c101114 */
[-C--:B------:R-:W-:Y:S01]  /*705f0*/  LEA.HI.X.SX32 R5, R5, R69.reuse, 0x1, P4 ;  /* 0x0000004505057211 */ /* 0x080fe200020f0eff */
[----:B------:R-:W4:Y:S01]  /*70600*/  LDCU UR6, c[0x0][0x39c] ;  /* 0x00007380ff0677ac */ /* 0x000f220008000800 */
[-C--:B------:R-:W-:Y:S02]  /*70610*/  IADD3 R8, P4, PT, R68, R70.reuse, RZ ;  /* 0x0000004644087210 */ /* 0x080fe40007f9e0ff */
[----:B-1----:R-:W-:Y:S02]  /*70620*/  IADD3 R6, P6, PT, R66, R70, RZ ;  /* 0x0000004642067210 */ /* 0x002fe40007fde0ff */
[----:B------:R-:W-:Y:S02]  /*70630*/  LEA.HI.X.SX32 R9, R68, R69, 0x1, P4 ;  /* 0x0000004544097211 */ /* 0x000fe400020f0eff */
[----:B---3--:R-:W-:-:S02]  /*70640*/  LOP3.LUT R83, R0, 0x12, R93, 0xfe, !PT ;  /* 0x0000001200537812 */ /* 0x008fc400078efe5d */
[----:B------:R-:W-:Y:S02]  /*70650*/  LEA.HI.X.SX32 R7, R66, R69, 0x1, P6 ;  /* 0x0000004542077211 */ /* 0x000fe400030f0eff */
[----:B------:R-:W-:Y:S01]  /*70660*/  PRMT R73, R10, 0x7770, RZ ;  /* 0x000077700a497816 */ /* 0x000fe200000000ff */
[CC--:B------:R-:W-:Y:S01]  /*70670*/  IMAD R66, R83.reuse, R2.reuse, RZ ;  /* 0x0000000253427224 */ /* 0x0c0fe200078e02ff */
[----:B------:R-:W-:Y:S01]  /*70680*/  ISETP.LT.AND P4, PT, R83, UR7, !P0 ;  /* 0x0000000753007c0c */ /* 0x000fe2000c781270 */
[----:B------:R1:W-:Y:S01]  /*70690*/  @P3 STG.E.U8 desc[UR20][R4.64], R81 ;  /* 0x0000005104003986 */ /* 0x0003e2000c101114 */
[----:B------:R-:W-:Y:S01]  /*706a0*/  LOP3.LUT R83, R0, 0x16, R93, 0xfe, !PT ;  /* 0x0000001600537812 */ /* 0x000fe200078efe5d */
[C---:B------:R-:W-:Y:S01]  /*706b0*/  IMAD R68, R85.reuse, R2, RZ ;  /* 0x0000000255447224 */ /* 0x040fe200078e02ff */
[----:B------:R-:W-:Y:S01]  /*706c0*/  PRMT R75, R10, 0x7771, RZ ;  /* 0x000077710a4b7816 */ /* 0x000fe200000000ff */
[----:B------:R3:W-:Y:S01]  /*706d0*/  @P2 STG.E.U8 desc[UR20][R6.64], R79 ;  /* 0x0000004f06002986 */ /* 0x0007e2000c101114 */
[----:B0-----:R-:W-:Y:S01]  /*706e0*/  ISETP.LT.AND P2, PT, R85, UR4, !P0 ;  /* 0x0000000455007c0c */ /* 0x001fe2000c741270 */
[----:B------:R-:W0:Y:S02]  /*706f0*/  LDCU UR4, c[0x0][0x39c] ;  /* 0x00007380ff0477ac */ /* 0x000e240008000800 */
[----:B------:R4:W-:Y:S01]  /*70700*/  @P1 STG.E.U8 desc[UR20][R8.64], R73 ;  /* 0x0000004908001986 */ /* 0x0009e2000c101114 */
[----:B--2---:R-:W-:Y:S01]  /*70710*/  ISETP.LT.AND P1, PT, R83, UR5, !P0 ;  /* 0x0000000553007c0c */ /* 0x004fe2000c721270 */
[----:B------:R-:W2:Y:S01]  /*70720*/  LDCU UR5, c[0x0][0x39c] ;  /* 0x00007380ff0577ac */ /* 0x000ea20008000800 */
[----:B-1----:R-:W-:-:S02]  /*70730*/  IADD3 R4, P6, PT, R68, R70, RZ ;  /* 0x0000004644047210 */ /* 0x002fc40007fde0ff */
[----:B------:R-:W-:Y:S01]  /*70740*/  PRMT R71, R10, 0x7772, RZ ;  /* 0x000077720a477816 */ /* 0x000fe200000000ff */
[----:B------:R-:W1:Y:S01]  /*70750*/  LDCU UR7, c[0x0][0x39c] ;  /* 0x00007380ff0777ac */ /* 0x000e620008000800 */
[----:B---3--:R-:W-:Y:S01]  /*70760*/  IADD3 R6, P3, PT, R66, R70, RZ ;  /* 0x0000004642067210 */ /* 0x008fe20007f7e0ff */
[----:B----4-:R-:W-:-:S03]  /*70770*/  IMAD R9, R83, R2, RZ ;  /* 0x0000000253097224 */ /* 0x010fc600078e02ff */
[-C--:B------:R-:W-:Y:S02]  /*70780*/  LEA.HI.X.SX32 R7, R66, R69.reuse, 0x1, P3 ;  /* 0x0000004542077211 */ /* 0x080fe400018f0eff */
[----:B------:R-:W-:Y:S02]  /*70790*/  LOP3.LUT R73, R0, 0x18, R93, 0xfe, !PT ;  /* 0x0000001800497812 */ /* 0x000fe400078efe5d */
[----:B------:R-:W-:Y:S01]  /*707a0*/  IADD3 R8, P3, PT, R9, R70, RZ ;  /* 0x0000004609087210 */ /* 0x000fe20007f7e0ff */
[----:B------:R3:W-:Y:S01]  /*707b0*/  @P4 STG.E.U8 desc[UR20][R6.64], R75 ;  /* 0x0000004b06004986 */ /* 0x0007e2000c101114 */
[-C--:B------:R-:W-:Y:S01]  /*707c0*/  LEA.HI.X.SX32 R5, R68, R69.reuse, 0x1, P6 ;  /* 0x0000004544057211 */ /* 0x080fe200030f0eff */
[----:B------:R-:W-:Y:S01]  /*707d0*/  IMAD R66, R73, R2, RZ ;  /* 0x0000000249427224 */ /* 0x000fe200078e02ff */
[----:B------:R-:W-:Y:S02]  /*707e0*/  PRMT R67, R10, 0x7773, RZ ;  /* 0x000077730a437816 */ /* 0x000fe400000000ff */
[----:B------:R-:W-:-:S02]  /*707f0*/  LEA.HI.X.SX32 R9, R9, R69, 0x1, P3 ;  /* 0x0000004509097211 */ /* 0x000fc400018f0eff */
[----:B------:R-:W-:Y:S01]  /*70800*/  ISETP.LT.AND P4, PT, R73, UR6, !P0 ;  /* 0x0000000649007c0c */ /* 0x000fe2000c781270 */
[----:B------:R-:W4:Y:S01]  /*70810*/  LDCU UR6, c[0x0][0x39c] ;  /* 0x00007380ff0677ac */ /* 0x000f220008000800 */
[----:B------:R0:W-:Y:S01]  /*70820*/  @P2 STG.E.U8 desc[UR20][R4.64], R71 ;  /* 0x0000004704002986 */ /* 0x0001e2000c101114 */
[C-C-:B------:R-:W-:Y:S02]  /*70830*/  LOP3.LUT R81, R0.reuse, 0x1a, R93.reuse, 0xfe, !PT ;  /* 0x0000001a00517812 */ /* 0x140fe400078efe5d */
[----:B------:R-:W-:Y:S01]  /*70840*/  LOP3.LUT R79, R0, 0x1c, R93, 0xfe, !PT ;  /* 0x0000001c004f7812 */ /* 0x000fe200078efe5d */
[----:B------:R0:W-:Y:S01]  /*70850*/  @P1 STG.E.U8 desc[UR20][R8.64], R67 ;  /* 0x0000004308001986 */ /* 0x0001e2000c101114 */
[----:B------:R-:W-:Y:S01]  /*70860*/  IADD3 R72, P1, PT, R66, R70, RZ ;  /* 0x0000004642487210 */ /* 0x000fe20007f3e0ff */
[----:B---3--:R-:W-:Y:S01]  /*70870*/  IMAD R7, R81, R2, RZ ;  /* 0x0000000251077224 */ /* 0x008fe200078e02ff */
[C---:B------:R-:W-:Y:S02]  /*70880*/  PRMT R10, R11.reuse, 0x7773, RZ ;  /* 0x000077730b0a7816 */ /* 0x040fe400000000ff */
[----:B------:R-:W-:-:S02]  /*70890*/  PRMT R64, R11, 0x7772, RZ ;  /* 0x000077720b407816 */ /* 0x000fc400000000ff */
[C---:B------:R-:W-:Y:S02]  /*708a0*/  PRMT R65, R11.reuse, 0x7771, RZ ;  /* 0x000077710b417816 */ /* 0x040fe400000000ff */
[----:B------:R-:W-:Y:S02]  /*708b0*/  PRMT R11, R11, 0x7770, RZ ;  /* 0x000077700b0b7816 */ /* 0x000fe400000000ff */
[----:B------:R-:W-:Y:S01]  /*708c0*/  LEA.HI.X.SX32 R73, R66, R69, 0x1, P1 ;  /* 0x0000004542497211 */ /* 0x000fe200008f0eff */
[----:B------:R-:W-:Y:S01]  /*708d0*/  IMAD R66, R79, R2, RZ ;  /* 0x000000024f427224 */ /* 0x000fe200078e02ff */
[----:B0-----:R-:W-:Y:S01]  /*708e0*/  ISETP.LT.AND P2, PT, R81, UR4, !P0 ;  /* 0x0000000451007c0c */ /* 0x001fe2000c741270 */
[----:B------:R-:W0:Y:S01]  /*708f0*/  LDCU UR4, c[0x0][0x39c] ;  /* 0x00007380ff0477ac */ /* 0x000e220008000800 */
[----:B--2---:R-:W-:Y:S01]  /*70900*/  ISETP.LT.AND P1, PT, R79, UR5, !P0 ;  /* 0x000000054f007c0c */ /* 0x004fe2000c721270 */
[----:B------:R2:W-:Y:S01]  /*70910*/  @P4 STG.E.U8 desc[UR20][R72.64], R11 ;  /* 0x0000000b48004986 */ /* 0x0005e2000c101114 */
[----:B------:R-:W-:Y:S01]  /*70920*/  IADD3 R4, P3, PT, R7, R70, RZ ;  /* 0x0000004607047210 */ /* 0x000fe20007f7e0ff */
[----:B------:R-:W3:Y:S01]  /*70930*/  LDCU UR5, c[0x0][0x39c] ;  /* 0x00007380ff0577ac */ /* 0x000ee20008000800 */
[----:B------:R-:W-:-:S02]  /*70940*/  LOP3.LUT R9, R0, UR22, RZ, 0xfc, !PT ;  /* 0x0000001600097c12 */ /* 0x000fc4000f8efcff */
[C---:B------:R-:W-:Y:S02]  /*70950*/  IADD3 R6, P4, PT, R66.reuse, R70, RZ ;  /* 0x0000004642067210 */ /* 0x040fe40007f9e0ff */
[-C--:B------:R-:W-:Y:S02]  /*70960*/  LEA.HI.X.SX32 R5, R7, R69.reuse, 0x1, P3 ;  /* 0x0000004507057211 */ /* 0x080fe400018f0eff */
[C---:B----4-:R-:W-:Y:S01]  /*70970*/  ISETP.LT.AND P3, PT, R9.reuse, UR6, !P0 ;  /* 0x0000000609007c0c */ /* 0x050fe2000c761270 */
[----:B------:R-:W-:Y:S01]  /*70980*/  IMAD R9, R9, R2, RZ ;  /* 0x0000000209097224 */ /* 0x000fe200078e02ff */
[----:B------:R-:W-:Y:S01]  /*70990*/  LEA.HI.X.SX32 R7, R66, R69, 0x1, P4 ;  /* 0x0000004542077211 */ /* 0x000fe200020f0eff */
[----:B------:R4:W-:Y:S01]  /*709a0*/  @P2 STG.E.U8 desc[UR20][R4.64], R65 ;  /* 0x0000004104002986 */ /* 0x0009e2000c101114 */
[----:B--2---:R-:W-:Y:S01]  /*709b0*/  LOP3.LUT R11, R0, 0x20, R93, 0xfe, !PT ;  /* 0x00000020000b7812 */ /* 0x004fe200078efe5d */
[----:B------:R-:W2:Y:S02]  /*709c0*/  LDCU UR6, c[0x0][0x39c] ;  /* 0x00007380ff0677ac */ /* 0x000ea40008000800 */
[----:B------:R3:W-:Y:S01]  /*709d0*/  @P1 STG.E.U8 desc[UR20][R6.64], R64 ;  /* 0x0000004006001986 */ /* 0x0007e2000c101114 */
[----:B------:R-:W-:-:S02]  /*709e0*/  IADD3 R8, P1, PT, R9, R70, RZ ;  /* 0x0000004609087210 */ /* 0x000fc40007f3e0ff */
[----:B------:R-:W-:Y:S02]  /*709f0*/  LOP3.LUT R67, R0, 0x22, R93, 0xfe, !PT ;  /* 0x0000002200437812 */ /* 0x000fe400078efe5d */
[----:B------:R-:W-:Y:S02]  /*70a00*/  LEA.HI.X.SX32 R9, R9, R69, 0x1, P1 ;  /* 0x0000004509097211 */ /* 0x000fe400008f0eff */
[C---:B-1----:R-:W-:Y:S01]  /*70a10*/  ISETP.LT.AND P1, PT, R11.reuse, UR7, !P0 ;  /* 0x000000070b007c0c */ /* 0x042fe2000c721270 */
[-C--:B------:R-:W-:Y:S01]  /*70a20*/  IMAD R11, R11, R2.reuse, RZ ;  /* 0x000000020b0b7224 */ /* 0x080fe200078e02ff */
[C---:B0-----:R-:W-:Y:S01]  /*70a30*/  ISETP.LT.AND P2, PT, R67.reuse, UR4, !P0 ;  /* 0x0000000443007c0c */ /* 0x041fe2000c741270 */
[----:B------:R-:W0:Y:S01]  /*70a40*/  LDCU UR4, c[0x0][0x39c] ;  /* 0x00007380ff0477ac */ /* 0x000e220008000800 */
[----:B------:R1:W-:Y:S01]  /*70a50*/  @P3 STG.E.U8 desc[UR20][R8.64], R10 ;  /* 0x0000000a08003986 */ /* 0x0003e2000c101114 */
[----:B----4-:R-:W-:Y:S01]  /*70a60*/  IMAD R65, R67, R2, RZ ;  /* 0x0000000243417224 */ /* 0x010fe200078e02ff */
[----:B------:R-:W-:Y:S01]  /*70a70*/  IADD3 R4, P3, PT, R11, R70, RZ ;  /* 0x000000460b047210 */ /* 0x000fe20007f7e0ff */
[----:B------:R-:W4:Y:S01]  /*70a80*/  LDCU UR7, c[0x0][0x39c] ;  /* 0x00007380ff0777ac */ /* 0x000f220008000800 */
[----:B---3--:R-:W-:-:S02]  /*70a90*/  LOP3.LUT R7, R3, 0x84, RZ, 0xfc, !PT ;  /* 0x0000008403077812 */ /* 0x008fc400078efcff */
[-C--:B------:R-:W-:Y:S02]  /*70aa0*/  LEA.HI.X.SX32 R5, R11, R69.reuse, 0x1, P3 ;  /* 0x000000450b057211 */ /* 0x080fe400018f0eff */
[----:B------:R-:W-:Y:S02]  /*70ab0*/  IADD3 R6, P4, PT, R65, R70, RZ ;  /* 0x0000004641067210 */ /* 0x000fe40007f9e0ff */
[----:B------:R-:W-:Y:S02]  /*70ac0*/  PRMT R11, R52, 0x7770, RZ ;  /* 0x00007770340b7816 */ /* 0x000fe400000000ff */
[----:B------:R-:W-:Y:S02]  /*70ad0*/  LOP3.LUT R67, R0, 0x24, R93, 0xfe, !PT ;  /* 0x0000002400437812 */ /* 0x000fe400078efe5d */
[----:B------:R-:W-:Y:S01]  /*70ae0*/  ISETP.LT.AND P6, PT, R7, UR8, !P0 ;  /* 0x0000000807007c0c */ /* 0x000fe2000c7c1270 */
[----:B------:R3:W-:Y:S01]  /*70af0*/  @P1 STG.E.U8 desc[UR20][R4.64], R11 ;  /* 0x0000000b04001986 */ /* 0x0007e2000c101114 */
[----:B------:R-:W-:Y:S01]  /*70b00*/  LEA.HI.X.SX32 R7, R65, R69, 0x1, P4 ;  /* 0x0000004541077211 */ /* 0x000fe200020f0eff */
[C---:B-1----:R-:W-:Y:S01]  /*70b10*/  IMAD R9, R67.reuse, R2, RZ ;  /* 0x0000000243097224 */ /* 0x042fe200078e02ff */
[----:B------:R-:W-:Y:S01]  /*70b20*/  PRMT R65, R52, 0x7771, RZ ;  /* 0x0000777134417816 */ /* 0x000fe200000000ff */
[----:B------:R-:W1:Y:S01]  /*70b30*/  LDCU UR8, c[0x0][0x39c] ;  /* 0x00007380ff0877ac */ /* 0x000e620008000800 */
[----:B------:R-:W-:-:S02]  /*70b40*/  ISETP.LT.AND P1, PT, R67, UR5, !P0 ;  /* 0x0000000543007c0c */ /* 0x000fc4000c721270 */
[C-C-:B------:R-:W-:Y:S01]  /*70b50*/  LOP3.LUT R67, R0.reuse, 0x28, R93.reuse, 0xfe, !PT ;  /* 0x0000002800437812 */ /* 0x140fe200078efe5d */
[----:B------:R1:W-:Y:S01]  /*70b60*/  @P2 STG.E.U8 desc[UR20][R6.64], R65 ;  /* 0x0000004106002986 */ /* 0x0003e2000c101114 */
[----:B------:R-:W-:Y:S01]  /*70b70*/  LOP3.LUT R71, R0, 0x26, R93, 0xfe, !PT ;  /* 0x0000002600477812 */ /* 0x000fe200078efe5d */
[----:B------:R-:W4:Y:S01]  /*70b80*/  LDCU UR5, c[0x0][0x39c] ;  /* 0x00007380ff0577ac */ /* 0x000f220008000800 */
[----:B------:R-:W-:Y:S02]  /*70b90*/  IADD3 R8, P4, PT, R9, R70, RZ ;  /* 0x0000004609087210 */ /* 0x000fe40007f9e0ff */
[----:B0-----:R-:W-:Y:S01]  /*70ba0*/  ISETP.LT.AND P2, PT, R67, UR4, !P0 ;  /* 0x0000000443007c0c */ /* 0x001fe2000c741270 */
[----:B------:R-:W0:Y:S01]  /*70bb0*/  LDCU UR4, c[0x0][0x39c] ;  /* 0x00007380ff0477ac */ /* 0x000e220008000800 */
[C---:B--2---:R-:W-:Y:S01]  /*70bc0*/  ISETP.LT.AND P3, PT, R71.reuse, UR6, !P0 ;  /* 0x0000000647007c0c */ /* 0x044fe2000c761270 */
[-C--:B------:R-:W-:Y:S01]  /*70bd0*/  IMAD R10, R71, R2.reuse, RZ ;  /* 0x00000002470a7224 */ /* 0x080fe200078e02ff */
[----:B------:R-:W-:Y:S01]  /*70be0*/  LEA.HI.X.SX32 R9, R9, R69, 0x1, P4 ;  /* 0x0000004509097211 */ /* 0x000fe200020f0eff */
[----:B---3--:R-:W-:Y:S01]  /*70bf0*/  IMAD R11, R67, R2, RZ ;  /* 0x00000002430b7224 */ /* 0x008fe200078e02ff */
[----:B------:R-:W-:Y:S01]  /*70c00*/  PRMT R71, R52, 0x7772, RZ ;  /* 0x0000777234477816 */ /* 0x000fe200000000ff */
[----:B------:R-:W2:Y:S01]  /*70c10*/  LDCU UR6, c[0x0][0x39c] ;  /* 0x00007380ff0677ac */ /* 0x000ea20008000800 */
[----:B------:R-:W-:-:S03]  /*70c20*/  IADD3 R4, P4, PT, R10, R70, RZ ;  /* 0x000000460a047210 */ /* 0x000fc60007f9e0ff */
[----:B------:R3:W-:Y:S01]  /*70c30*/  @P1 STG.E.U8 desc[UR20][R8.64], R71 ;  /* 0x0000004708001986 */ /* 0x0007e2000c101114 */
[C---:B-1----:R-:W-:Y:S02]  /*70c40*/  IADD3 R6, P1, PT, R11.reuse, R70, RZ ;  /* 0x000000460b067210 */ /* 0x042fe40007f3e0ff */
[-C--:B------:R-:W-:Y:S02]  /*70c50*/  LEA.HI.X.SX32 R5, R10, R69.reuse, 0x1, P4 ;  /* 0x000000450a057211 */ /* 0x080fe400020f0eff */
[----:B------:R-:W-:Y:S02]  /*70c60*/  PRMT R65, R52, 0x7773, RZ ;  /* 0x0000777334417816 */ /* 0x000fe400000000ff */
[C-C-:B------:R-:W-:Y:S02]  /*70c70*/  LOP3.LUT R73, R0.reuse, 0x2a, R93.reuse, 0xfe, !PT ;  /* 0x0000002a00497812 */ /* 0x140fe400078efe5d */
[----:B------:R-:W-:Y:S02]  /*70c80*/  LEA.HI.X.SX32 R7, R11, R69, 0x1, P1 ;  /* 0x000000450b077211 */ /* 0x000fe400008f0eff */
[C---:B------:R-:W-:Y:S01]  /*70c90*/  LOP3.LUT R11, R0.reuse, 0x2c, R93, 0xfe, !PT ;  /* 0x0000002c000b7812 */ /* 0x040fe200078efe5d */
[----:B------:R1:W-:Y:S01]  /*70ca0*/  @P3 STG.E.U8 desc[UR20][R4.64], R65 ;  /* 0x0000004104003986 */ /* 0x0003e2000c101114 */
[----:B----4-:R-:W-:Y:S01]  /*70cb0*/  ISETP.LT.AND P1, PT, R73, UR5, !P0 ;  /* 0x0000000549007c0c */ /* 0x010fe2000c721270 */
[----:B------:R-:W4:Y:S01]  /*70cc0*/  LDCU UR5, c[0x0][0x39c] ;  /* 0x00007380ff0577ac */ /* 0x000f220008000800 */
[----:B------:R-:W-:Y:S01]  /*70cd0*/  PRMT R67, R53, 0x7770, RZ ;  /* 0x0000777035437816 */ /* 0x000fe200000000ff */
[-C--:B------:R-:W-:Y:S01]  /*70ce0*/  IMAD R10, R73, R2.reuse, RZ ;  /* 0x00000002490a7224 */ /* 0x080fe200078e02ff */
[C---:B0-----:R-:W-:Y:S01]  /*70cf0*/  ISETP.LT.AND P3, PT, R11.reuse, UR4, !P0 ;  /* 0x000000040b007c0c */ /* 0x041fe2000c761270 */
[----:B------:R-:W-:Y:S01]  /*70d00*/  IMAD R11, R11, R2, RZ ;  /* 0x000000020b0b7224 */ /* 0x000fe200078e02ff */
[----:B---3--:R-:W-:Y:S01]  /*70d10*/  LOP3.LUT R71, R0, UR23, RZ, 0xfc, !PT ;  /* 0x0000001700477c12 */ /* 0x008fe2000f8efcff */
[----:B------:R0:W-:Y:S01]  /*70d20*/  @P2 STG.E.U8 desc[UR20][R6.64], R67 ;  /* 0x0000004306002986 */ /* 0x0001e2000c101114 */
[-C--:B------:R-:W-:Y:S01]  /*70d30*/  IADD3 R8, P2, PT, R10, R70.reuse, RZ ;  /* 0x000000460a087210 */ /* 0x080fe20007f5e0ff */
[----:B------:R-:W3:Y:S01]  /*70d40*/  LDCU UR4, c[0x0][0x39c] ;  /* 0x00007380ff0477ac */ /* 0x000ee20008000800 */
[----:B-1----:R-:W-:-:S02]  /*70d50*/  IADD3 R4, P4, PT, R11, R70, RZ ;  /* 0x000000460b047210 */ /* 0x002fc40007f9e0ff */
[-C--:B------:R-:W-:Y:S02]  /*70d60*/  LEA.HI.X.SX32 R9, R10, R69.reuse, 0x1, P2 ;  /* 0x000000450a097211 */ /* 0x080fe400010f0eff */
[----:B------:R-:W-:Y:S02]  /*70d70*/  PRMT R65, R53, 0x7771, RZ ;  /* 0x0000777135417816 */ /* 0x000fe400000000ff */
[-C--:B------:R-:W-:Y:S01]  /*70d80*/  LEA.HI.X.SX32 R5, R11, R69.reuse, 0x1, P4 ;  /* 0x000000450b057211 */ /* 0x080fe200020f0eff */
[----:B0-----:R-:W-:Y:S01]  /*70d90*/  IMAD R7, R71, R2, RZ ;  /* 0x0000000247077224 */ /* 0x001fe200078e02ff */
[----:B------:R-:W-:Y:S02]  /*70da0*/  PRMT R11, R53, 0x7772, RZ ;  /* 0x00007772350b7816 */ /* 0x000fe400000000ff */
[----:B------:R-:W-:Y:S01]  /*70db0*/  LOP3.LUT R67, R0, 0x30, R93, 0xfe, !PT ;  /* 0x0000003000437812 */ /* 0x000fe200078efe5d */
[----:B------:R0:W-:Y:S01]  /*70dc0*/  @P1 STG.E.U8 desc[UR20][R8.64], R65 ;  /* 0x0000004108001986 */ /* 0x0001e2000c101114 */
[----:B--2---:R-:W-:Y:S01]  /*70dd0*/  ISETP.LT.AND P2, PT, R71, UR6, !P0 ;  /* 0x0000000647007c0c */ /* 0x004fe2000c741270 */
[----:B------:R-:W1:Y:S01]  /*70de0*/  LDCU UR6, c[0x0][0x39c] ;  /* 0x00007380ff0677ac */ /* 0x000e620008000800 */
[----:B------:R-:W-:Y:S01]  /*70df0*/  IADD3 R6, P1, PT, R7, R70, RZ ;  /* 0x0000004607067210 */ /* 0x000fe20007f3e0ff */
[----:B------:R2:W-:Y:S01]  /*70e00*/  @P3 STG.E.U8 desc[UR20][R4.64], R11 ;  /* 0x0000000b04003986 */ /* 0x0005e2000c101114 */
[C---:B------:R-:W-:Y:S01]  /*70e10*/  IMAD R10, R67.reuse, R2, RZ ;  /* 0x00000002430a7224 */ /* 0x040fe200078e02ff */
[----:B----4-:R-:W-:Y:S01]  /*70e20*/  ISETP.LT.AND P3, PT, R67, UR5, !P0 ;  /* 0x0000000543007c0c */ /* 0x010fe2000c761270 */
[----:B------:R-:W4:Y:S01]  /*70e30*/  LDCU UR5, c[0x0][0x39c] ;  /* 0x00007380ff0577ac */ /* 0x000f220008000800 */
[----:B------:R-:W-:-:S02]  /*70e40*/  LEA.HI.X.SX32 R7, R7, R69, 0x1, P1 ;  /* 0x0000004507077211 */ /* 0x000fc400008f0eff */
[--C-:B------:R-:W-:Y:S02]  /*70e50*/  LOP3.LUT R71, R0, 0x32, R93.reuse, 0xfe, !PT ;  /* 0x0000003200477812 */ /* 0x100fe400078efe5d */
[C---:B0-----:R-:W-:Y:S02]  /*70e60*/  IADD3 R8, P1, PT, R10.reuse, R70, RZ ;  /* 0x000000460a087210 */ /* 0x041fe40007f3e0ff */
[----:B------:R-:W-:Y:S02]  /*70e70*/  PRMT R53, R53, 0x7773, RZ ;  /* 0x0000777335357816 */ /* 0x000fe400000000ff */
[----:B------:R-:W-:Y:S01]  /*70e80*/  LEA.HI.X.SX32 R9, R10, R69, 0x1, P1 ;  /* 0x000000450a097211 */ /* 0x000fe200008f0eff */
[C---:B--2---:R-:W-:Y:S01]  /*70e90*/  IMAD R5, R71.reuse, R2, RZ ;  /* 0x0000000247057224 */ /* 0x044fe200078e02ff */
[----:B------:R-:W-:Y:S01]  /*70ea0*/  PRMT R67, R54, 0x7770, RZ ;  /* 0x0000777036437816 */ /* 0x000fe200000000ff */
[----:B------:R0:W-:Y:S01]  /*70eb0*/  @P2 STG.E.U8 desc[UR20][R6.64], R53 ;  /* 0x0000003506002986 */ /* 0x0001e2000c101114 */
[----:B---3--:R-:W-:Y:S01]  /*70ec0*/  ISETP.LT.AND P2, PT, R71, UR4, !P0 ;  /* 0x0000000447007c0c */ /* 0x008fe2000c741270 */
[----:B------:R-:W2:Y:S01]  /*70ed0*/  LDCU UR4, c[0x0][0x39c] ;  /* 0x00007380ff0477ac */ /* 0x000ea20008000800 */
[----:B------:R-:W-:Y:S01]  /*70ee0*/  LOP3.LUT R65, R0, 0x34, R93, 0xfe, !PT ;  /* 0x0000003400417812 */ /* 0x000fe200078efe5d */
[----:B------:R3:W-:Y:S01]  /*70ef0*/  @P3 STG.E.U8 desc[UR20][R8.64], R67 ;  /* 0x0000004308003986 */ /* 0x0007e2000c101114 */
[----:B------:R-:W-:-:S02]  /*70f00*/  IADD3 R4, P3, PT, R5, R70, RZ ;  /* 0x0000004605047210 */ /* 0x000fc40007f7e0ff */
[----:B------:R-:W-:Y:S01]  /*70f10*/  LOP3.LUT R11, R0, 0x36, R93, 0xfe, !PT ;  /* 0x00000036000b7812 */ /* 0x000fe200078efe5d */
[CC--:B------:R-:W-:Y:S01]  /*70f20*/  IMAD R10, R65.reuse, R2.reuse, RZ ;  /* 0x00000002410a7224 */ /* 0x0c0fe200078e02ff */
[----:B-1----:R-:W-:Y:S01]  /*70f30*/  ISETP.LT.AND P1, PT, R65, UR6, !P0 ;  /* 0x0000000641007c0c */ /* 0x002fe2000c721270 */
[----:B------:R-:W1:Y:S01]  /*70f40*/  LDCU UR6, c[0x0][0x39c] ;  /* 0x00007380ff0677ac */ /* 0x000e620008000800 */
[----:B------:R-:W-:Y:S02]  /*70f50*/  LEA.HI.X.SX32 R5, R5, R69, 0x1, P3 ;  /* 0x0000004505057211 */ /* 0x000fe400018f0eff */
[C---:B----4-:R-:W-:Y:S01]  /*70f60*/  ISETP.LT.AND P3, PT, R11.reuse, UR5, !P0 ;  /* 0x000000050b007c0c */ /* 0x050fe2000c761270 */
[----:B------:R-:W-:Y:S01]  /*70f70*/  IMAD R11, R11, R2, RZ ;  /* 0x000000020b0b7224 */ /* 0x000fe200078e02ff */
[----:B------:R-:W-:Y:S01]  /*70f80*/  PRMT R65, R54, 0x7771, RZ ;  /* 0x0000777136417816 */ /* 0x000fe200000000ff */
[----:B------:R-:W4:Y:S01]  /*70f90*/  LDCU UR5, c[0x0][0x39c] ;  /* 0x00007380ff0577ac */ /* 0x000f220008000800 */
[----:B0-----:R-:W-:-:S02]  /*70fa0*/  IADD3 R6, P4, PT, R10, R70, RZ ;  /* 0x000000460a067210 */ /* 0x001fc40007f9e0ff */
[--C-:B---3--:R-:W-:Y:S01]  /*70fb0*/  LOP3.LUT R67, R0, 0x38, R93.reuse, 0xfe, !PT ;  /* 0x0000003800437812 */ /* 0x108fe200078efe5d */
[----:B------:R0:W-:Y:S01]  /*70fc0*/  @P2 STG.E.U8 desc[UR20][R4.64], R65 ;  /* 0x0000004104002986 */ /* 0x0001e2000c101114 */
[----:B------:R-:W-:Y:S02]  /*70fd0*/  IADD3 R8, P2, PT, R11, R70, RZ ;  /* 0x000000460b087210 */ /* 0x000fe40007f5e0ff */
[-C--:B------:R-:W-:Y:S01]  /*70fe0*/  LEA.HI.X.SX32 R7, R10, R69.reuse, 0x1, P4 ;  /* 0x000000450a077211 */ /* 0x080fe200020f0eff */
[----:B------:R-:W-:Y:S01]  /*70ff0*/  IMAD R10, R67, R2, RZ ;  /* 0x00000002430a7224 */ /* 0x000fe200078e02ff */
[C---:B------:R-:W-:Y:S02]  /*71000*/  PRMT R53, R54.reuse, 0x7772, RZ ;  /* 0x0000777236357816 */ /* 0x040fe400000000ff */
[----:B------:R-:W-:Y:S02]  /*71010*/  LEA.HI.X.SX32 R9, R11, R69, 0x1, P2 ;  /* 0x000000450b097211 */ /* 0x000fe400010f0eff */
[----:B------:R-:W-:Y:S01]  /*71020*/  ISETP.LT.AND P2, PT, R67, UR7, !P0 ;  /* 0x0000000743007c0c */ /* 0x000fe2000c741270 */
[----:B------:R3:W-:Y:S01]  /*71030*/  @P1 STG.E.U8 desc[UR20][R6.64], R53 ;  /* 0x0000003506001986 */ /* 0x0007e2000c101114 */
[----:B------:R-:W-:Y:S01]  /*71040*/  PRMT R11, R54, 0x7773, RZ ;  /* 0x00007773360b7816 */ /* 0x000fe200000000ff */
[----:B------:R-:W1:Y:S01]  /*71050*/  LDCU UR7, c[0x0][0x39c] ;  /* 0x00007380ff0777ac */ /* 0x000e620008000800 */
[----:B0-----:R-:W-:-:S02]  /*71060*/  LOP3.LUT R5, R0, 0x3a, R93, 0xfe, !PT ;  /* 0x0000003a00057812 */ /* 0x001fc400078efe5d */
[----:B------:R-:W-:Y:S01]  /*71070*/  IADD3 R4, P1, PT, R10, R70, RZ ;  /* 0x000000460a047210 */ /* 0x000fe20007f3e0ff */
[----:B------:R0:W-:Y:S01]  /*71080*/  @P3 STG.E.U8 desc[UR20][R8.64], R11 ;  /* 0x0000000b08003986 */ /* 0x0001e2000c101114 */
[C---:B--2---:R-:W-:Y:S01]  /*71090*/  ISETP.LT.AND P3, PT, R5.reuse, UR4, !P0 ;  /* 0x0000000405007c0c */ /* 0x044fe2000c761270 */
[----:B------:R-:W2:Y:S01]  /*710a0*/  LDCU UR4, c[0x0][0x39c] ;  /* 0x00007380ff0477ac */ /* 0x000ea20008000800 */
[----:B---3--:R-:W-:Y:S01]  /*710b0*/  LOP3.LUT R53, R0, 0x3c, R93, 0xfe, !PT ;  /* 0x0000003c00357812 */ /* 0x008fe200078efe5d */
[-C--:B------:R-:W-:Y:S01]  /*710c0*/  IMAD R7, R5, R2.reuse, RZ ;  /* 0x0000000205077224 */ /* 0x080fe200078e02ff */
[----:B------:R-:W-:Y:S02]  /*710d0*/  LEA.HI.X.SX32 R5, R10, R69, 0x1, P1 ;  /* 0x000000450a057211 */ /* 0x000fe400008f0eff */
[----:B------:R-:W-:Y:S01]  /*710e0*/  PRMT R65, R55, 0x7770, RZ ;  /* 0x0000777037417816 */ /* 0x000fe200000000ff */
[C---:B------:R-:W-:Y:S01]  /*710f0*/  IMAD R10, R53.reuse, R2, RZ ;  /* 0x00000002350a7224 */ /* 0x040fe200078e02ff */
[----:B----4-:R-:W-:Y:S01]  /*71100*/  ISETP.LT.AND P1, PT, R53, UR5, !P0 ;  /* 0x0000000535007c0c */ /* 0x010fe2000c721270 */
[----:B------:R-:W3:Y:S01]  /*71110*/  LDCU UR5, c[0x0][0x39c] ;  /* 0x00007380ff0577ac */ /* 0x000ee20008000800 */
[-C--:B------:R-:W-:Y:S01]  /*71120*/  IADD3 R6, P4, PT, R7, R70.reuse, RZ ;  /* 0x0000004607067210 */ /* 0x080fe20007f9e0ff */
[----:B------:R4:W-:Y:S01]  /*71130*/  @P2 STG.E.U8 desc[UR20][R4.64], R65 ;  /* 0x0000004104002986 */ /* 0x0009e2000c101114 */
[----:B0-----:R-:W-:-:S02]  /*71140*/  IADD3 R8, P2, PT, R10, R70, RZ ;  /* 0x000000460a087210 */ /* 0x001fc40007f5e0ff */
[----:B------:R-:W-:Y:S02]  /*71150*/  LOP3.LUT R67, R0, UR24, RZ, 0xfc, !PT ;  /* 0x0000001800437c12 */ /* 0x000fe4000f8efcff */
[-C--:B------:R-:W-:Y:S02]  /*71160*/  LEA.HI.X.SX32 R7, R7, R69.reuse, 0x1, P4 ;  /* 0x0000004507077211 */ /* 0x080fe400020f0eff */
[C---:B------:R-:W-:Y:S02]  /*71170*/  PRMT R53, R55.reuse, 0x7773, RZ ;  /* 0x0000777337357816 */ /* 0x040fe400000000ff */
[C---:B------:R-:W-:Y:S02]  /*71180*/  PRMT R11, R55.reuse, 0x7771, RZ ;  /* 0x00007771370b7816 */ /* 0x040fe400000000ff */
[----:B------:R-:W-:Y:S01]  /*71190*/  PRMT R55, R55, 0x7772, RZ ;  /* 0x0000777237377816 */ /* 0x000fe200000000ff */
[C---:B----4-:R-:W-:Y:S01]  /*711a0*/  IMAD R5, R67.reuse, R2, RZ ;  /* 0x0000000243057224 */ /* 0x050fe200078e02ff */
[----:B------:R-:W-:Y:S01]  /*711b0*/  LEA.HI.X.SX32 R9, R10, R69, 0x1, P2 ;  /* 0x000000450a097211 */ /* 0x000fe200010f0eff */
[----:B------:R0:W-:Y:S01]  /*711c0*/  @P3 STG.E.U8 desc[UR20][R6.64], R11 ;  /* 0x0000000b06003986 */ /* 0x0001e2000c101114 */
[----:B-1----:R-:W-:Y:S01]  /*711d0*/  ISETP.LT.AND P2, PT, R67, UR6, !P0 ;  /* 0x0000000643007c0c */ /* 0x002fe2000c741270 */
[----:B------:R-:W1:Y:S02]  /*711e0*/  LDCU UR6, c[0x0][0x39c] ;  /* 0x00007380ff0677ac */ /* 0x000e640008000800 */
[----:B------:R4:W-:Y:S01]  /*711f0*/  @P1 STG.E.U8 desc[UR20][R8.64], R55 ;  /* 0x0000003708001986 */ /* 0x0009e2000c101114 */
[----:B------:R-:W-:-:S02]  /*71200*/  IADD3 R4, P1, PT, R5, R70, RZ ;  /* 0x0000004605047210 */ /* 0x000fc40007f3e0ff */
[C-C-:B------:R-:W-:Y:S02]  /*71210*/  LOP3.LUT R65, R0.reuse, 0x42, R93.reuse, 0xfe, !PT ;  /* 0x0000004200417812 */ /* 0x140fe400078efe5d */
[C-C-:B------:R-:W-:Y:S02]  /*71220*/  LOP3.LUT R67, R0.reuse, 0x40, R93.reuse, 0xfe, !PT ;  /* 0x0000004000437812 */ /* 0x140fe400078efe5d */
[----:B------:R-:W-:Y:S02]  /*71230*/  LEA.HI.X.SX32 R5, R5, R69, 0x1, P1 ;  /* 0x0000004505057211 */ /* 0x000fe400008f0eff */
[----:B--2---:R-:W-:Y:S01]  /*71240*/  ISETP.LT.AND P1, PT, R65, UR4, !P0 ;  /* 0x0000000441007c0c */ /* 0x004fe2000c721270 */
[----:B------:R-:W2:Y:S01]  /*71250*/  LDCU UR4, c[0x0][0x39c] ;  /* 0x00007380ff0477ac */ /* 0x000ea20008000800 */
[CC--:B------:R-:W-:Y:S01]  /*71260*/  IMAD R10, R67.reuse, R2.reuse, RZ ;  /* 0x00000002430a7224 */ /* 0x0c0fe200078e02ff */
[----:B------:R-:W-:Y:S01]  /*71270*/  ISETP.LT.AND P3, PT, R67, UR7, !P0 ;  /* 0x0000000743007c0c */ /* 0x000fe2000c761270 */
[----:B0-----:R-:W-:Y:S01]  /*71280*/  IMAD R11, R65, R2, RZ ;  /* 0x00000002410b7224 */ /* 0x001fe200078e02ff */
[----:B------:R0:W-:Y:S01]  /*71290*/  @P2 STG.E.U8 desc[UR20][R4.64], R53 ;  /* 0x0000003504002986 */ /* 0x0001e2000c101114 */
[----:B------:R-:W-:Y:S01]  /*712a0*/  LOP3.LUT R67, R0, 0x44, R93, 0xfe, !PT ;  /* 0x0000004400437812 */ /* 0x000fe200078efe5d */
[----:B------:R-:W1:Y:S01]  /*712b0*/  LDCU UR7, c[0x0][0x39c] ;  /* 0x00007380ff0777ac */ /* 0x000e620008000800 */
[----:B------:R-:W-:-:S02]  /*712c0*/  IADD3 R6, P4, PT, R10, R70, RZ ;  /* 0x000000460a067210 */ /* 0x000fc40007f9e0ff */
[----:B----4-:R-:W-:Y:S02]  /*712d0*/  IADD3 R8, P2, PT, R11, R70, RZ ;  /* 0x000000460b087210 */ /* 0x010fe40007f5e0ff */
[-C--:B------:R-:W-:Y:S02]  /*712e0*/  LEA.HI.X.SX32 R7, R10, R69.reuse, 0x1, P4 ;  /* 0x000000450a077211 */ /* 0x080fe400020f0eff */
[C---:B------:R-:W-:Y:S01]  /*712f0*/  PRMT R55, R56.reuse, 0x7770, RZ ;  /* 0x0000777038377816 */ /* 0x040fe200000000ff */
[----:B------:R-:W-:Y:S01]  /*71300*/  IMAD R10, R67, R2, RZ ;  /* 0x00000002430a7224 */ /* 0x000fe200078e02ff */
[----:B------:R-:W-:Y:S02]  /*71310*/  LEA.HI.X.SX32 R9, R11, R69, 0x1, P2 ;  /* 0x000000450b097211 */ /* 0x000fe400010f0eff */
[----:B------:R-:W-:Y:S02]  /*71320*/  PRMT R65, R56, 0x7771, RZ ;  /* 0x0000777138417816 */ /* 0x000fe400000000ff */
[----:B---3--:R-:W-:Y:S01]  /*71330*/  ISETP.LT.AND P2, PT, R67, UR5, !P0 ;  /* 0x0000000543007c0c */ /* 0x008fe2000c741270 */
[----:B------:R3:W-:Y:S01]  /*71340*/  @P3 STG.E.U8 desc[UR20][R6.64], R55 ;  /* 0x0000003706003986 */ /* 0x0007e2000c101114 */
[C-C-:B------:R-:W-:Y:S01]  /*71350*/  LOP3.LUT R11, R0.reuse, 0x46, R93.reuse, 0xfe, !PT ;  /* 0x00000046000b7812 */ /* 0x140fe200078efe5d */
[----:B------:R-:W4:Y:S01]  /*71360*/  LDCU UR5, c[0x0][0x39c] ;  /* 0x00007380ff0577ac */ /* 0x000f220008000800 */
[----:B0-----:R-:W-:Y:S01]  /*71370*/  LOP3.LUT R53, R0, 0x48, R93, 0xfe, !PT ;  /* 0x0000004800357812 */ /* 0x001fe200078efe5d */
[----:B------:R0:W-:Y:S01]  /*71380*/  @P1 STG.E.U8 desc[UR20][R8.64], R65 ;  /* 0x0000004108001986 */ /* 0x0001e2000c101114 */
[----:B------:R-:W-:-:S02]  /*71390*/  IADD3 R4, P1, PT, R10, R70, RZ ;  /* 0x000000460a047210 */ /* 0x000fc40007f3e0ff */
[C---:B--2---:R-:W-:Y:S01]  /*713a0*/  ISETP.LT.AND P3, PT, R11.reuse, UR4, !P0 ;  /* 0x000000040b007c0c */ /* 0x044fe2000c761270 */
[-C--:B------:R-:W-:Y:S01]  /*713b0*/  IMAD R11, R11, R2.reuse, RZ ;  /* 0x000000020b0b7224 */ /* 0x080fe200078e02ff */
[----:B------:R-:W-:Y:S01]  /*713c0*/  LEA.HI.X.SX32 R5, R10, R69, 0x1, P1 ;  /* 0x000000450a057211 */ /* 0x000fe200008f0eff */
[----:B------:R-:W2:Y:S01]  /*713d0*/  LDCU UR4, c[0x0][0x39c] ;  /* 0x00007380ff0477ac */ /* 0x000ea20008000800 */
[C---:B---3--:R-:W-:Y:S02]  /*713e0*/  PRMT R55, R56.reuse, 0x7772, RZ ;  /* 0x0000777238377816 */ /* 0x048fe400000000ff */
[C---:B-1----:R-:W-:Y:S01]  /*713f0*/  ISETP.LT.AND P1, PT, R53.reuse, UR6, !P0 ;  /* 0x0000000635007c0c */ /* 0x042fe2000c721270 */
[----:B------:R-:W1:Y:S01]  /*71400*/  LDCU UR6, c[0x0][0x39c] ;  /* 0x00007380ff0677ac */ /* 0x000e620008000800 */
[----:B0-----:R-:W-:Y:S01]  /*71410*/  IMAD R9, R53, R2, RZ ;  /* 0x0000000235097224 */ /* 0x001fe200078e02ff */
[----:B------:R-:W-:Y:S01]  /*71420*/  IADD3 R6, P4, PT, R11, R70, RZ ;  /* 0x000000460b067210 */ /* 0x000fe20007f9e0ff */
[----:B------:R0:W-:Y:S01]  /*71430*/  @P2 STG.E.U8 desc[UR20][R4.64], R55 ;  /* 0x0000003704002986 */ /* 0x0001e2000c101114 */
[----:B------:R-:W-:-:S02]  /*71440*/  PRMT R53, R56, 0x7773, RZ ;  /* 0x0000777338357816 */ /* 0x000fc400000000ff */
[-C--:B------:R-:W-:Y:S02]  /*71450*/  LEA.HI.X.SX32 R7, R11, R69.reuse, 0x1, P4 ;  /* 0x000000450b077211 */ /* 0x080fe400020f0eff */
[C---:B------:R-:W-:Y:S02]  /*71460*/  IADD3 R8, P2, PT, R9.reuse, R70, RZ ;  /* 0x0000004609087210 */ /* 0x040fe40007f5e0ff */
[C-C-:B------:R-:W-:Y:S01]  /*71470*/  LOP3.LUT R65, R0.reuse, 0x4a, R93.reuse, 0xfe, !PT ;  /* 0x0000004a00417812 */ /* 0x140fe200078efe5d */
[----:B------:R3:W-:Y:S01]  /*71480*/  @P3 STG.E.U8 desc[UR20][R6.64], R53 ;  /* 0x0000003506003986 */ /* 0x0007e2000c101114 */
[----:B------:R-:W-:Y:S02]  /*71490*/  LEA.HI.X.SX32 R9, R9, R69, 0x1, P2 ;  /* 0x0000004509097211 */ /* 0x000fe400010f0eff */
[----:B------:R-:W-:Y:S01]  /*714a0*/  PRMT R11, R57, 0x7770, RZ ;  /* 0x00007770390b7816 */ /* 0x000fe200000000ff */
[C---:B------:R-:W-:Y:S01]  /*714b0*/  IMAD R10, R65.reuse, R2, RZ ;  /* 0x00000002410a7224 */ /* 0x040fe200078e02ff */
[----:B----4-:R-:W-:Y:S01]  /*714c0*/  ISETP.LT.AND P3, PT, R65, UR5, !P0 ;  /* 0x0000000541007c0c */ /* 0x010fe2000c761270 */
[----:B------:R-:W4:Y:S01]  /*714d0*/  LDCU UR5, c[0x0][0x39c] ;  /* 0x00007380ff0577ac */ /* 0x000f220008000800 */
[----:B------:R-:W-:Y:S01]  /*714e0*/  LOP3.LUT R67, R0, 0x4c, R93, 0xfe, !PT ;  /* 0x0000004c00437812 */ /* 0x000fe200078efe5d */
[----:B------:R1:W-:Y:S01]  /*714f0*/  @P1 STG.E.U8 desc[UR20][R8.64], R11 ;  /* 0x0000000b08001986 */ /* 0x0003e2000c101114 */
[----:B0-----:R-:W-:-:S02]  /*71500*/  IADD3 R4, P1, PT, R10, R70, RZ ;  /* 0x000000460a047210 */ /* 0x001fc40007f3e0ff */
[----:B------:R-:W-:Y:S01]  /*71510*/  PRMT R55, R57, 0x7771, RZ ;  /* 0x0000777139377816 */ /* 0x000fe200000000ff */
[C---:B---3--:R-:W-:Y:S01]  /*71520*/  IMAD R7, R67.reuse, R2, RZ ;  /* 0x0000000243077224 */ /* 0x048fe200078e02ff */
[----:B------:R-:W-:Y:S02]  /*71530*/  LEA.HI.X.SX32 R5, R10, R69, 0x1, P1 ;  /* 0x000000450a057211 */ /* 0x000fe400008f0eff */
[C---:B------:R-:W-:Y:S02]  /*71540*/  LOP3.LUT R65, R0.reuse, UR25, RZ, 0xfc, !PT ;  /* 0x0000001900417c12 */ /* 0x040fe4000f8efcff */
[----:B--2---:R-:W-:Y:S01]  /*71550*/  ISETP.LT.AND P2, PT, R67, UR4, !P0 ;  /* 0x0000000443007c0c */ /* 0x004fe2000c741270 */
[----:B------:R0:W-:Y:S01]  /*71560*/  @P3 STG.E.U8 desc[UR20][R4.64], R55 ;  /* 0x0000003704003986 */ /* 0x0001e2000c101114 */
[----:B------:R-:W-:Y:S01]  /*71570*/  IADD3 R6, P3, PT, R7, R70, RZ ;  /* 0x0000004607067210 */ /* 0x000fe20007f7e0ff */
[C---:B------:R-:W-:Y:S01]  /*71580*/  IMAD R10, R65.reuse, R2, RZ ;  /* 0x00000002410a7224 */ /* 0x040fe200078e02ff */
[----:B-1----:R-:W-:Y:S01]  /*71590*/  LOP3.LUT R11, R0, 0x50, R93, 0xfe, !PT ;  /* 0x00000050000b7812 */ /* 0x002fe200078efe5d */
[----:B------:R-:W1:Y:S01]  /*715a0*/  LDCU UR4, c[0x0][0x39c] ;  /* 0x00007380ff0477ac */ /* 0x000e620008000800 */
[----:B------:R-:W-:-:S02]  /*715b0*/  ISETP.LT.AND P1, PT, R65, UR6, !P0 ;  /* 0x0000000641007c0c */ /* 0x000fc4000c721270 */
[-C--:B------:R-:W-:Y:S01]  /*715c0*/  LEA.HI.X.SX32 R7, R7, R69.reuse, 0x1, P3 ;  /* 0x0000004507077211 */ /* 0x080fe200018f0eff */
[----:B------:R-:W2:Y:S01]  /*715d0*/  LDCU UR6, c[0x0][0x39c] ;  /* 0x00007380ff0677ac */ /* 0x000ea20008000800 */
[C---:B----4-:R-:W-:Y:S01]  /*715e0*/  ISETP.LT.AND P3, PT, R11.reuse, UR5, !P0 ;  /* 0x000000050b007c0c */ /* 0x050fe2000c761270 */
[----:B------:R-:W-:Y:S01]  /*715f0*/  IMAD R11, R11, R2, RZ ;  /* 0x000000020b0b7224 */ /* 0x000fe200078e02ff */
[----:B------:R-:W-:Y:S01]  /*71600*/  PRMT R53, R57, 0x7772, RZ ;  /* 0x0000777239357816 */ /* 0x000fe200000000ff */
[----:B------:R-:W3:Y:S01]  /*71610*/  LDCU UR5, c[0x0][0x39c] ;  /* 0x00007380ff0577ac */ /* 0x000ee20008000800 */
[----:B------:R-:W-:Y:S02]  /*71620*/  IADD3 R8, P4, PT, R10, R70, RZ ;  /* 0x000000460a087210 */ /* 0x000fe40007f9e0ff */
[----:B0-----:R-:W-:Y:S01]  /*71630*/  LOP3.LUT R55, R0, 0x52, R93, 0xfe, !PT ;  /* 0x0000005200377812 */ /* 0x001fe200078efe5d */
[----:B------:R-:W-:Y:S01]  /*71640*/  @P2 STG.E.U8 desc[UR20][R6.64], R53 ;  /* 0x0000003506002986 */ /* 0x000fe2000c101114 */
[----:B------:R-:W-:-:S02]  /*71650*/  LEA.HI.X.SX32 R9, R10, R69, 0x1, P4 ;  /* 0x000000450a097211 */ /* 0x000fc400020f0eff */
[----:B------:R-:W-:Y:S01]  /*71660*/  PRMT R57, R57, 0x7773, RZ ;  /* 0x0000777339397816 */ /* 0x000fe200000000ff */
[----:B------:R-:W-:Y:S01]  /*71670*/  IMAD R10, R55, R2, RZ ;  /* 0x00000002370a7224 */ /* 0x000fe200078e02ff */
[----:B------:R-:W-:Y:S02]  /*71680*/  IADD3 R4, P2, PT, R11, R70, RZ ;  /* 0x000000460b047210 */ /* 0x000fe40007f5e0ff */
[----:B------:R-:W-:Y:S01]  /*71690*/  ISETP.LT.AND P4, PT, R55, UR7, !P0 ;  /* 0x0000000737007c0c */ /* 0x000fe2000c781270 */
[----:B------:R0:W-:Y:S01]  /*716a0*/  @P1 STG.E.U8 desc[UR20][R8.64], R57 ;  /* 0x0000003908001986 */ /* 0x0001e2000c101114 */
[----:B------:R-:W-:Y:S01]  /*716b0*/  LOP3.LUT R55, R0, 0x54, R93, 0xfe, !PT ;  /* 0x0000005400377812 */ /* 0x000fe200078efe5d */
[----:B------:R-:W4:Y:S01]  /*716c0*/  LDCU UR7, c[0x0][0x39c] ;  /* 0x00007380ff0777ac */ /* 0x000f220008000800 */
[----:B------:R-:W-:Y:S02]  /*716d0*/  LEA.HI.X.SX32 R5, R11, R69, 0x1, P2 ;  /* 0x000000450b057211 */ /* 0x000fe400010f0eff */
[----:B------:R-:W-:-:S02]  /*716e0*/  PRMT R11, R58, 0x7770, RZ ;  /* 0x000077703a0b7816 */ /* 0x000fc400000000ff */
[C---:B-1----:R-:W-:Y:S01]  /*716f0*/  ISETP.LT.AND P2, PT, R55.reuse, UR4, !P0 ;  /* 0x0000000437007c0c */ /* 0x042fe2000c741270 */
[----:B------:R-:W1:Y:S01]  /*71700*/  LDCU UR4, c[0x0][0x39c] ;  /* 0x00007380ff0477ac */ /* 0x000e620008000800 */
[----:B0-----:R-:W-:Y:S01]  /*71710*/  IMAD R9, R55, R2, RZ ;  /* 0x0000000237097224 */ /* 0x001fe200078e02ff */
[----:B------:R0:W-:Y:S01]  /*71720*/  @P3 STG.E.U8 desc[UR20][R4.64], R11 ;  /* 0x0000000b04003986 */ /* 0x0001e2000c101114 */
[----:B------:R-:W-:Y:S02]  /*71730*/  IADD3 R6, P1, PT, R10, R70, RZ ;  /* 0x000000460a067210 */ /* 0x000fe40007f3e0ff */
[----:B------:R-:W-:Y:S02]  /*71740*/  LOP3.LUT R53, R0, 0x56, R93, 0xfe, !PT ;  /* 0x0000005600357812 */ /* 0x000fe400078efe5d */
[----:B------:R-:W-:Y:S02]  /*71750*/  LEA.HI.X.SX32 R7, R10, R69, 0x1, P1 ;  /* 0x000000450a077211 */ /* 0x000fe400008f0eff */
[----:B------:R-:W-:-:S02]  /*71760*/  PRMT R57, R58, 0x7771, RZ ;  /* 0x000077713a397816 */ /* 0x000fc400000000ff */
[C---:B0-----:R-:W-:Y:S02]  /*71770*/  IADD3 R4, P3, PT, R9.reuse, R70, RZ ;  /* 0x0000004609047210 */ /* 0x041fe40007f7e0ff */
[----:B------:R-:W-:Y:S02]  /*71780*/  LOP3.LUT R11, R0, 0x58, R93, 0xfe, !PT ;  /* 0x00000058000b7812 */ /* 0x000fe400078efe5d */
[-C--:B------:R-:W-:Y:S01]  /*71790*/  LEA.HI.X.SX32 R5, R9, R69.reuse, 0x1, P3 ;  /* 0x0000004509057211 */ /* 0x080fe200018f0eff */
[-C--:B------:R-:W-:Y:S01]  /*717a0*/  IMAD R10, R53, R2.reuse, RZ ;  /* 0x00000002350a7224 */ /* 0x080fe200078e02ff */
[C---:B--2---:R-:W-:Y:S01]  /*717b0*/  ISETP.LT.AND P3, PT, R11.reuse, UR6, !P0 ;  /* 0x000000060b007c0c */ /* 0x044fe2000c761270 */
[----:B------:R-:W-:Y:S01]  /*717c0*/  IMAD R11, R11, R2, RZ ;  /* 0x000000020b0b7224 */ /* 0x000fe200078e02ff */
[----:B------:R-:W-:Y:S02]  /*717d0*/  PRMT R55, R58, 0x7772, RZ ;  /* 0x000077723a377816 */ /* 0x000fe400000000ff */
[----:B---3--:R-:W-:Y:S01]  /*717e0*/  ISETP.LT.AND P1, PT, R53, UR5, !P0 ;  /* 0x0000000535007c0c */ /* 0x008fe2000c721270 */
[----:B------:R0:W-:Y:S01]  /*717f0*/  @P4 STG.E.U8 desc[UR20][R6.64], R57 ;  /* 0x0000003906004986 */ /* 0x0001e2000c101114 */
[C---:B------:R-:W-:Y:S01]  /*71800*/  IADD3 R8, P4, PT, R10.reuse, R70, RZ ;  /* 0x000000460a087210 */ /* 0x040fe20007f9e0ff */
[----:B------:R-:W2:Y:S02]  /*71810*/  LDCU UR5, c[0x0][0x39c] ;  /* 0x00007380ff0577ac */ /* 0x000ea40008000800 */
[----:B------:R3:W-:Y:S01]  /*71820*/  @P2 STG.E.U8 desc[UR20][R4.64], R55 ;  /* 0x0000003704002986 */ /* 0x0007e2000c101114 */
[----:B------:R-:W-:Y:S01]  /*71830*/  LEA.HI.X.SX32 R9, R10, R69, 0x1, P4 ;  /* 0x000000450a097211 */ /* 0x000fe200020f0eff */
[----:B------:R-:W1:Y:S01]  /*71840*/  LDCU UR6, c[0x0][0x39c] ;  /* 0x00007380ff0677ac */ /* 0x000e620008000800 */
[----:B------:R-:W-:-:S02]  /*71850*/  PRMT R53, R58, 0x7773, RZ ;  /* 0x000077733a357816 */ /* 0x000fc400000000ff */
[C---:B0-----:R-:W-:Y:S02]  /*71860*/  IADD3 R6, P2, PT, R11.reuse, R70, RZ ;  /* 0x000000460b067210 */ /* 0x041fe40007f5e0ff */
[C-C-:B------:R-:W-:Y:S02]  /*71870*/  LOP3.LUT R57, R0.reuse, 0x5a, R93.reuse, 0xfe, !PT ;  /* 0x0000005a00397812 */ /* 0x140fe400078efe5d */
[----:B------:R-:W-:Y:S02]  /*71880*/  LEA.HI.X.SX32 R7, R11, R69, 0x1, P2 ;  /* 0x000000450b077211 */ /* 0x000fe400010f0eff */
[----:B------:R-:W-:Y:S01]  /*71890*/  PRMT R11, R59, 0x7770, RZ ;  /* 0x000077703b0b7816 */ /* 0x000fe200000000ff */
[C---:B------:R-:W-:Y:S01]  /*718a0*/  IMAD R10, R57.reuse, R2, RZ ;  /* 0x00000002390a7224 */ /* 0x040fe200078e02ff */
[C---:B---3--:R-:W-:Y:S02]  /*718b0*/  LOP3.LUT R5, R0.reuse, 0x5c, R93, 0xfe, !PT ;  /* 0x0000005c00057812 */ /* 0x048fe400078efe5d */
[----:B----4-:R-:W-:Y:S01]  /*718c0*/  ISETP.LT.AND P4, PT, R57, UR7, !P0 ;  /* 0x0000000739007c0c */ /* 0x010fe2000c781270 */
[----:B------:R0:W-:Y:S01]  /*718d0*/  @P1 STG.E.U8 desc[UR20][R8.64], R53 ;  /* 0x0000003508001986 */ /* 0x0001e2000c101114 */
[----:B------:R-:W-:Y:S01]  /*718e0*/  LOP3.LUT R57, R0, UR26, RZ, 0xfc, !PT ;  /* 0x0000001a00397c12 */ /* 0x000fe2000f8efcff */
[----:B------:R-:W3:Y:S02]  /*718f0*/  LDCU UR7, c[0x0][0x39c] ;  /* 0x00007380ff0777ac */ /* 0x000ee40008000800 */
[----:B------:R4:W-:Y:S01]  /*71900*/  @P3 STG.E.U8 desc[UR20][R6.64], R11 ;  /* 0x0000000b06003986 */ /* 0x0009e2000c101114 */
[----:B------:R-:W-:-:S02]  /*71910*/  IADD3 R4, P3, PT, R10, R70, RZ ;  /* 0x000000460a047210 */ /* 0x000fc40007f7e0ff */
[C---:B------:R-:W-:Y:S01]  /*71920*/  ISETP.LT.AND P2, PT, R5.reuse, UR8, !P0 ;  /* 0x0000000805007c0c */ /* 0x040fe2000c741270 */
[-C--:B0-----:R-:W-:Y:S01]  /*71930*/  IMAD R8, R5, R2.reuse, RZ ;  /* 0x0000000205087224 */ /* 0x081fe200078e02ff */
[-C--:B------:R-:W-:Y:S01]  /*71940*/  LEA.HI.X.SX32 R5, R10, R69.reuse, 0x1, P3 ;  /* 0x000000450a057211 */ /* 0x080fe200018f0eff */
[----:B------:R-:W-:Y:S01]  /*71950*/  IMAD R9, R57, R2, RZ ;  /* 0x0000000239097224 */ /* 0x000fe200078e02ff */
[----:B------:R-:W-:Y:S02]  /*71960*/  PRMT R55, R59, 0x7771, RZ ;  /* 0x000077713b377816 */ /* 0x000fe400000000ff */
[----:B----4-:R-:W-:Y:S02]  /*71970*/  IADD3 R6, P3, PT, R8, R70, RZ ;  /* 0x0000004608067210 */ /* 0x010fe40007f7e0ff */
[----:B-1----:R-:W-:Y:S02]  /*71980*/  ISETP.LT.AND P1, PT, R57, UR4, !P0 ;  /* 0x0000000439007c0c */ /* 0x002fe4000c721270 */
[----:B------:R-:W-:Y:S01]  /*71990*/  LOP3.LUT R11, R0, 0x60, R93, 0xfe, !PT ;  /* 0x00000060000b7812 */ /* 0x000fe200078efe5d */
[----:B------:R0:W-:Y:S01]  /*719a0*/  @P4 STG.E.U8 desc[UR20][R4.64], R55 ;  /* 0x0000003704004986 */ /* 0x0001e2000c101114 */
[----:B------:R-:W1:Y:S01]  /*719b0*/  LDCU UR4, c[0x0][0x39c] ;  /* 0x00007380ff0477ac */ /* 0x000e620008000800 */
[----:B------:R-:W-:-:S02]  /*719c0*/  LEA.HI.X.SX32 R7, R8, R69, 0x1, P3 ;  /* 0x0000004508077211 */ /* 0x000fc400018f0eff */
[C---:B--2---:R-:W-:Y:S01]  /*719d0*/  ISETP.LT.AND P4, PT, R11.reuse, UR5, !P0 ;  /* 0x000000050b007c0c */ /* 0x044fe2000c781270 */
[----:B------:R-:W-:Y:S01]  /*719e0*/  IMAD R11, R11, R2, RZ ;  /* 0x000000020b0b7224 */ /* 0x000fe200078e02ff */
[-C--:B------:R-:W-:Y:S01]  /*719f0*/  IADD3 R8, P3, PT, R9, R70.reuse, RZ ;  /* 0x0000004609087210 */ /* 0x080fe20007f7e0ff */
[----:B------:R-:W2:Y:S01]  /*71a00*/  LDCU UR5, c[0x0][0x39c] ;  /* 0x00007380ff0577ac */ /* 0x000ea20008000800 */
[----:B------:R-:W-:Y:S02]  /*71a10*/  PRMT R53, R59, 0x7772, RZ ;  /* 0x000077723b357816 */ /* 0x000fe400000000ff */
[----:B------:R-:W-:Y:S02]  /*71a20*/  LEA.HI.X.SX32 R9, R9, R69, 0x1, P3 ;  /* 0x0000004509097211 */ /* 0x000fe400018f0eff */
[----:B------:R-:W-:Y:S01]  /*71a30*/  PRMT R59, R59, 0x7773, RZ ;  /* 0x000077733b3b7816 */ /* 0x000fe200000000ff */
[----:B------:R4:W-:Y:S01]  /*71a40*/  @P2 STG.E.U8 desc[UR20][R6.64], R53 ;  /* 0x0000003506002986 */ /* 0x0009e2000c101114 */
[----:B------:R-:W-:-:S02]  /*71a50*/  IADD3 R10, P2, PT, R11, R70, RZ ;  /* 0x000000460b0a7210 */ /* 0x000fc40007f5e0ff */
[--C-:B0-----:R-:W-:Y:S01]  /*71a60*/  LOP3.LUT R5, R0, 0x62, R93.reuse, 0xfe, !PT ;  /* 0x0000006200057812 */ /* 0x101fe200078efe5d */
[----:B------:R0:W-:Y:S01]  /*71a70*/  @P1 STG.E.U8 desc[UR20][R8.64], R59 ;  /* 0x0000003b08001986 */ /* 0x0001e2000c101114 */
[----:B------:R-:W-:Y:S02]  /*71a80*/  LEA.HI.X.SX32 R11, R11, R69, 0x1, P2 ;  /* 0x000000450b0b7211 */ /* 0x000fe400010f0eff */
[----:B------:R-:W-:Y:S02]  /*71a90*/  PRMT R55, R60, 0x7770, RZ ;  /* 0x000077703c377816 */ /* 0x000fe400000000ff */
[C---:B------:R-:W-:Y:S01]  /*71aa0*/  ISETP.LT.AND P1, PT, R5.reuse, UR6, !P0 ;  /* 0x0000000605007c0c */ /* 0x040fe2000c721270 */
[----:B------:R-:W-:Y:S01]  /*71ab0*/  IMAD R5, R5, R2, RZ ;  /* 0x0000000205057224 */ /* 0x000fe200078e02ff */
[C-C-:B------:R-:W-:Y:S01]  /*71ac0*/  LOP3.LUT R57, R0.reuse, 0x64, R93.reuse, 0xfe, !PT ;  /* 0x0000006400397812 */ /* 0x140fe200078efe5d */
[----:B------:R-:W3:Y:S01]  /*71ad0*/  LDCU UR6, c[0x0][0x39c] ;  /* 0x00007380ff0677ac */ /* 0x000ee20008000800 */
[----:B------:R2:W-:Y:S01]  /*71ae0*/  @P4 STG.E.U8 desc[UR20][R10.64], R55 ;  /* 0x000000370a004986 */ /* 0x0005e2000c101114 */
[----:B----4-:R-:W-:-:S02]  /*71af0*/  LOP3.LUT R53, R0, 0x66, R93, 0xfe, !PT ;  /* 0x0000006600357812 */ /* 0x010fc400078efe5d */
[----:B------:R-:W-:Y:S02]  /*71b00*/  IADD3 R4, P4, PT, R5, R70, RZ ;  /* 0x0000004605047210 */ /* 0x000fe40007f9e0ff */
[C---:B-1----:R-:W-:Y:S01]  /*71b10*/  ISETP.LT.AND P3, PT, R57.reuse, UR4, !P0 ;  /* 0x0000000439007c0c */ /* 0x042fe2000c761270 */
[----:B------:R-:W1:Y:S01]  /*71b20*/  LDCU UR4, c[0x0][0x39c] ;  /* 0x00007380ff0477ac */ /* 0x000e620008000800 */
[-C--:B------:R-:W-:Y:S01]  /*71b30*/  IMAD R7, R57, R2.reuse, RZ ;  /* 0x0000000239077224 */ /* 0x080fe200078e02ff */
[----:B------:R-:W-:Y:S01]  /*71b40*/  LEA.HI.X.SX32 R5, R5, R69, 0x1, P4 ;  /* 0x0000004505057211 */ /* 0x000fe200020f0eff */
[C---:B0-----:R-:W-:Y:S01]  /*71b50*/  IMAD R9, R53.reuse, R2, RZ ;  /* 0x0000000235097224 */ /* 0x041fe200078e02ff */
[----:B------:R-:W-:Y:S02]  /*71b60*/  PRMT R57, R60, 0x7771, RZ ;  /* 0x000077713c397816 */ /* 0x000fe400000000ff */
[----:B--2---:R-:W-:Y:S01]  /*71b70*/  ISETP.LT.AND P2, PT, R53, UR5, !P0 ;  /* 0x0000000535007c0c */ /* 0x004fe2000c741270 */
[----:B------:R-:W0:Y:S01]  /*71b80*/  LDCU UR5, c[0x0][0x39c] ;  /* 0x00007380ff0577ac */ /* 0x000e220008000800 */
[-C--:B------:R-:W-:Y:S01]  /*71b90*/  IADD3 R6, P4, PT, R7, R70.reuse, RZ ;  /* 0x0000004607067210 */ /* 0x080fe20007f9e0ff */
[----:B------:R2:W-:Y:S01]  /*71ba0*/  @P1 STG.E.U8 desc[UR20][R4.64], R57 ;  /* 0x0000003904001986 */ /* 0x0005e2000c101114 */
[----:B------:R-:W-:-:S02]  /*71bb0*/  IADD3 R8, P1, PT, R9, R70, RZ ;  /* 0x0000004609087210 */ /* 0x000fc40007f3e0ff */
[--C-:B------:R-:W-:Y:S02]  /*71bc0*/  LOP3.LUT R11, R0, 0x68, R93.reuse, 0xfe, !PT ;  /* 0x00000068000b7812 */ /* 0x100fe400078efe5d */
[-C--:B------:R-:W-:Y:S02]  /*71bd0*/  LEA.HI.X.SX32 R7, R7, R69.reuse, 0x1, P4 ;  /* 0x0000004507077211 */ /* 0x080fe400020f0eff */
[----:B------:R-:W-:Y:S01]  /*71be0*/  PRMT R55, R60, 0x7772, RZ ;  /* 0x000077723c377816 */ /* 0x000fe200000000ff */
[----:B------:R-:W-:Y:S01]  /*71bf0*/  IMAD R10, R11, R2, RZ ;  /* 0x000000020b0a7224 */ /* 0x000fe200078e02ff */
[----:B------:R-:W-:Y:S02]  /*71c00*/  LEA.HI.X.SX32 R9, R9, R69, 0x1, P1 ;  /* 0x0000004509097211 */ /* 0x000fe400008f0eff */
[----:B---3--:R-:W-:Y:S01]  /*71c10*/  ISETP.LT.AND P1, PT, R11, UR6, !P0 ;  /* 0x000000060b007c0c */ /* 0x008fe2000c721270 */
[----:B------:R-:W3:Y:S01]  /*71c20*/  LDCU UR6, c[0x0][0x39c] ;  /* 0x00007380ff0677ac */ /* 0x000ee20008000800 */
[----:B------:R-:W-:Y:S01]  /*71c30*/  LOP3.LUT R11, R0, 0x6a, R93, 0xfe, !PT ;  /* 0x0000006a000b7812 */ /* 0x000fe200078efe5d */
[----:B------:R4:W-:Y:S01]  /*71c40*/  @P3 STG.E.U8 desc[UR20][R6.64], R55 ;  /* 0x0000003706003986 */ /* 0x0009e2000c101114 */
[----:B------:R-:W-:-:S02]  /*71c50*/  PRMT R53, R60, 0x7773, RZ ;  /* 0x000077733c357816 */ /* 0x000fc400000000ff */
[C---:B-1----:R-:W-:Y:S01]  /*71c60*/  ISETP.LT.AND P3, PT, R11.reuse, UR4, !P0 ;  /* 0x000000040b007c0c */ /* 0x042fe2000c761270 */
[----:B------:R-:W-:Y:S01]  /*71c70*/  IMAD R11, R11, R2, RZ ;  /* 0x000000020b0b7224 */ /* 0x000fe200078e02ff */
[----:B--2---:R-:W-:Y:S01]  /*71c80*/  LOP3.LUT R57, R0, 0x6c, R93, 0xfe, !PT ;  /* 0x0000006c00397812 */ /* 0x004fe200078efe5d */
[----:B------:R1:W-:Y:S01]  /*71c90*/  @P2 STG.E.U8 desc[UR20][R8.64], R53 ;  /* 0x0000003508002986 */ /* 0x0003e2000c101114 */
[CC--:B------:R-:W-:Y:S01]  /*71ca0*/  IADD3 R4, P2, PT, R10.reuse, R70.reuse, RZ ;  /* 0x000000460a047210 */ /* 0x0c0fe20007f5e0ff */
[----:B------:R-:W2:Y:S01]  /*71cb0*/  LDCU UR4, c[0x0][0x39c] ;  /* 0x00007380ff0477ac */ /* 0x000ea20008000800 */
[----:B----4-:R-:W-:Y:S02]  /*71cc0*/  IADD3 R6, P4, PT, R11, R70, RZ ;  /* 0x000000460b067210 */ /* 0x010fe40007f9e0ff */
[----:B------:R-:W-:Y:S02]  /*71cd0*/  LEA.HI.X.SX32 R5, R10, R69, 0x1, P2 ;  /* 0x000000450a057211 */ /* 0x000fe400010f0eff */
[----:B------:R-:W-:-:S02]  /*71ce0*/  PRMT R55, R61, 0x7770, RZ ;  /* 0x000077703d377816 */ /* 0x000fc400000000ff */
[C---:B0-----:R-:W-:Y:S01]  /*71cf0*/  ISETP.LT.AND P2, PT, R57.reuse, UR5, !P0 ;  /* 0x0000000539007c0c */ /* 0x041fe2000c741270 */
[----:B-1----:R-:W-:Y:S01]  /*71d00*/  IMAD R9, R57, R2, RZ ;  /* 0x0000000239097224 */ /* 0x002fe200078e02ff */
[-C--:B------:R-:W-:Y:S02]  /*71d10*/  LEA.HI.X.SX32 R7, R11, R69.reuse, 0x1, P4 ;  /* 0x000000450b077211 */ /* 0x080fe400020f0eff */
[----:B------:R-:W-:Y:S01]  /*71d20*/  PRMT R53, R61, 0x7771, RZ ;  /* 0x000077713d357816 */ /* 0x000fe200000000ff */
[----:B------:R0:W-:Y:S01]  /*71d30*/  @P1 STG.E.U8 desc[UR20][R4.64], R55 ;  /* 0x0000003704001986 */ /* 0x0001e2000c101114 */
[----:B------:R-:W-:Y:S01]  /*71d40*/  LOP3.LUT R57, R0, UR27, RZ, 0xfc, !PT ;  /* 0x0000001b00397c12 */ /* 0x000fe2000f8efcff */
[----:B------:R-:W1:Y:S01]  /*71d50*/  LDCU UR5, c[0x0][0x39c] ;  /* 0x00007380ff0577ac */ /* 0x000e620008000800 */
[----:B------:R-:W-:Y:S01]  /*71d60*/  IADD3 R8, P1, PT, R9, R70, RZ ;  /* 0x0000004609087210 */ /* 0x000fe20007f3e0ff */
[----:B------:R4:W-:Y:S01]  /*71d70*/  @P3 STG.E.U8 desc[UR20][R6.64], R53 ;  /* 0x0000003506003986 */ /* 0x0009e2000c101114 */
[C---:B---3--:R-:W-:Y:S01]  /*71d80*/  ISETP.LT.AND P3, PT, R57.reuse, UR6, !P0 ;  /* 0x0000000639007c0c */ /* 0x048fe2000c761270 */
[----:B------:R-:W-:Y:S01]  /*71d90*/  IMAD R10, R57, R2, RZ ;  /* 0x00000002390a7224 */ /* 0x000fe200078e02ff */
[----:B------:R-:W3:Y:S01]  /*71da0*/  LDCU UR6, c[0x0][0x39c] ;  /* 0x00007380ff0677ac */ /* 0x000ee20008000800 */
[----:B------:R-:W-:-:S02]  /*71db0*/  LEA.HI.X.SX32 R9, R9, R69, 0x1, P1 ;  /* 0x0000004509097211 */ /* 0x000fc400008f0eff */
[----:B------:R-:W-:Y:S02]  /*71dc0*/  LOP3.LUT R57, R0, 0x70, R93, 0xfe, !PT ;  /* 0x0000007000397812 */ /* 0x000fe400078efe5d */
[C---:B0-----:R-:W-:Y:S02]  /*71dd0*/  IADD3 R4, P1, PT, R10.reuse, R70, RZ ;  /* 0x000000460a047210 */ /* 0x041fe40007f3e0ff */
[----:B------:R-:W-:Y:S02]  /*71de0*/  PRMT R11, R61, 0x7772, RZ ;  /* 0x000077723d0b7816 */ /* 0x000fe400000000ff */
[----:B------:R-:W-:Y:S01]  /*71df0*/  LEA.HI.X.SX32 R5, R10, R69, 0x1, P1 ;  /* 0x000000450a057211 */ /* 0x000fe200008f0eff */
[----:B----4-:R-:W-:Y:S01]  /*71e00*/  IMAD R7, R57, R2, RZ ;  /* 0x0000000239077224 */ /* 0x010fe200078e02ff */
[----:B------:R-:W-:Y:S01]  /*71e10*/  PRMT R61, R61, 0x7773, RZ ;  /* 0x000077733d3d7816 */ /* 0x000fe200000000ff */
[----:B------:R0:W-:Y:S01]  /*71e20*/  @P2 STG.E.U8 desc[UR20][R8.64], R11 ;  /* 0x0000000b08002986 */ /* 0x0001e2000c101114 */
[----:B--2---:R-:W-:Y:S01]  /*71e30*/  ISETP.LT.AND P2, PT, R57, UR4, !P0 ;  /* 0x0000000439007c0c */ /* 0x004fe2000c741270 */
[----:B------:R-:W2:Y:S02]  /*71e40*/  LDCU UR4, c[0x0][0x39c] ;  /* 0x00007380ff0477ac */ /* 0x000ea40008000800 */
[----:B------:R4:W-:Y:S01]  /*71e50*/  @P3 STG.E.U8 desc[UR20][R4.64], R61 ;  /* 0x0000003d04003986 */ /* 0x0009e2000c101114 */
[----:B------:R-:W-:-:S02]  /*71e60*/  IADD3 R6, P3, PT, R7, R70, RZ ;  /* 0x0000004607067210 */ /* 0x000fc40007f7e0ff */
[C-C-:B------:R-:W-:Y:S02]  /*71e70*/  LOP3.LUT R55, R0.reuse, 0x72, R93.reuse, 0xfe, !PT ;  /* 0x0000007200377812 */ /* 0x140fe400078efe5d */
[----:B------:R-:W-:Y:S02]  /*71e80*/  LEA.HI.X.SX32 R7, R7, R69, 0x1, P3 ;  /* 0x0000004507077211 */ /* 0x000fe400018f0eff */
[--C-:B0-----:R-:W-:Y:S02]  /*71e90*/  LOP3.LUT R11, R0, 0x74, R93.reuse, 0xfe, !PT ;  /* 0x00000074000b7812 */ /* 0x101fe400078efe5d */
[----:B------:R-:W-:Y:S02]  /*71ea0*/  PRMT R59, R62, 0x7770, RZ ;  /* 0x000077703e3b7816 */ /* 0x000fe400000000ff */
[C---:B---3--:R-:W-:Y:S01]  /*71eb0*/  ISETP.LT.AND P3, PT, R11.reuse, UR6, !P0 ;  /* 0x000000060b007c0c */ /* 0x048fe2000c761270 */
[-C--:B------:R-:W-:Y:S01]  /*71ec0*/  IMAD R11, R11, R2.reuse, RZ ;  /* 0x000000020b0b7224 */ /* 0x080fe200078e02ff */
[C---:B-1----:R-:W-:Y:S01]  /*71ed0*/  ISETP.LT.AND P1, PT, R55.reuse, UR5, !P0 ;  /* 0x0000000537007c0c */ /* 0x042fe2000c721270 */
[----:B------:R-:W-:Y:S01]  /*71ee0*/  IMAD R10, R55, R2, RZ ;  /* 0x00000002370a7224 */ /* 0x000fe200078e02ff */
[----:B------:R-:W-:Y:S01]  /*71ef0*/  @P2 STG.E.U8 desc[UR20][R6.64], R59 ;  /* 0x0000003b06002986 */ /* 0x000fe2000c101114 */
[----:B----4-:R-:W-:Y:S01]  /*71f00*/  LOP3.LUT R61, R0, 0x78, R93, 0xfe, !PT ;  /* 0x00000078003d7812 */ /* 0x010fe200078efe5d */
[----:B------:R-:W0:Y:S01]  /*71f10*/  LDCU UR5, c[0x0][0x39c] ;  /* 0x00007380ff0577ac */ /* 0x000e220008000800 */
[----:B------:R-:W-:-:S02]  /*71f20*/  IADD3 R4, P2, PT, R11, R70, RZ ;  /* 0x000000460b047210 */ /* 0x000fc40007f5e0ff */
[C---:B------:R-:W-:Y:S01]  /*71f30*/  IADD3 R8, P4, PT, R10.reuse, R70, RZ ;  /* 0x000000460a087210 */ /* 0x040fe20007f9e0ff */
[----:B------:R-:W1:Y:S01]  /*71f40*/  LDCU UR6, c[0x0][0x39c] ;  /* 0x00007380ff0677ac */ /* 0x000e620008000800 */
[-C--:B------:R-:W-:Y:S02]  /*71f50*/  LEA.HI.X.SX32 R5, R11, R69.reuse, 0x1, P2 ;  /* 0x000000450b057211 */ /* 0x080fe400010f0eff */
[----:B------:R-:W-:Y:S02]  /*71f60*/  LEA.HI.X.SX32 R9, R10, R69, 0x1, P4 ;  /* 0x000000450a097211 */ /* 0x000fe400020f0eff */
[----:B------:R-:W-:Y:S02]  /*71f70*/  PRMT R57, R62, 0x7771, RZ ;  /* 0x000077713e397816 */ /* 0x000fe400000000ff */
[----:B--2---:R-:W-:Y:S01]  /*71f80*/  ISETP.LT.AND P2, PT, R61, UR4, !P0 ;  /* 0x000000043d007c0c */ /* 0x004fe2000c741270 */
[----:B------:R-:W2:Y:S01]  /*71f90*/  LDCU UR4, c[0x0][0x39c] ;  /* 0x00007380ff0477ac */ /* 0x000ea20008000800 */
[----:B------:R-:W-:Y:S01]  /*71fa0*/  LOP3.LUT R53, R0, 0x76, R93, 0xfe, !PT ;  /* 0x0000007600357812 */ /* 0x000fe200078efe5d */
[----:B------:R3:W-:Y:S01]  /*71fb0*/  @P1 STG.E.U8 desc[UR20][R8.64], R57 ;  /* 0x0000003908001986 */ /* 0x0007e2000c101114 */
[----:B------:R-:W-:-:S02]  /*71fc0*/  PRMT R55, R62, 0x7772, RZ ;  /* 0x000077723e377816 */ /* 0x000fc400000000ff */
[C---:B------:R-:W-:Y:S01]  /*71fd0*/  ISETP.LT.AND P1, PT, R53.reuse, UR7, !P0 ;  /* 0x0000000735007c0c */ /* 0x040fe2000c721270 */
[-C--:B------:R-:W-:Y:S01]  /*71fe0*/  IMAD R53, R53, R2.reuse, RZ ;  /* 0x0000000235357224 */ /* 0x080fe200078e02ff */
[----:B------:R-:W-:Y:S01]  /*71ff0*/  LOP3.LUT R65, R0, 0x7a, R93, 0xfe, !PT ;  /* 0x0000007a00417812 */ /* 0x000fe200078efe5d */
[----:B------:R-:W-:Y:S01]  /*72000*/  IMAD R54, R61, R2, RZ ;  /* 0x000000023d367224 */ /* 0x000fe200078e02ff */
[----:B------:R4:W-:Y:S01]  /*72010*/  @P3 STG.E.U8 desc[UR20][R4.64], R55 ;  /* 0x0000003704003986 */ /* 0x0009e2000c101114 */
[----:B------:R-:W-:Y:S01]  /*72020*/  PRMT R75, R63, 0x7773, RZ ;  /* 0x000077733f4b7816 */ /* 0x000fe200000000ff */
[----:B------:R-:W0:Y:S01]  /*72030*/  LDCU UR7, c[0x0][0x39c] ;  /* 0x00007380ff0777ac */ /* 0x000e220008000800 */
[CC--:B------:R-:W-:Y:S02]  /*72040*/  IADD3 R10, P4, PT, R53.reuse, R70.reuse, RZ ;  /* 0x00000046350a7210 */ /* 0x0c0fe40007f9e0ff */
[----:B------:R-:W-:Y:S02]  /*72050*/  IADD3 R52, P3, PT, R54, R70, RZ ;  /* 0x0000004636347210 */ /* 0x000fe40007f7e0ff */
[----:B------:R-:W-:-:S02]  /*72060*/  LEA.HI.X.SX32 R11, R53, R69, 0x1, P4 ;  /* 0x00000045350b7211 */ /* 0x000fc400020f0eff */
[----:B---3--:R-:W-:Y:S02]  /*72070*/  PRMT R9, R62, 0x7773, RZ ;  /* 0x000077733e097816 */ /* 0x008fe400000000ff */
[C---:B------:R-:W-:Y:S02]  /*72080*/  PRMT R79, R63.reuse, 0x7772, RZ ;  /* 0x000077723f4f7816 */ /* 0x040fe400000000ff */
[C---:B------:R-:W-:Y:S02]  /*72090*/  PRMT R83, R63.reuse, 0x7771, RZ ;  /* 0x000077713f537816 */ /* 0x040fe400000000ff */
[----:B------:R-:W-:Y:S02]  /*720a0*/  PRMT R63, R63, 0x7770, RZ ;  /* 0x000077703f3f7816 */ /* 0x000fe400000000ff */
[----:B------:R-:W-:Y:S02]  /*720b0*/  LEA.HI.X.SX32 R53, R54, R69, 0x1, P3 ;  /* 0x0000004536357211 */ /* 0x000fe400018f0eff */
[----:B------:R-:W-:-:S02]  /*720c0*/  SHF.R.U32.HI R73, RZ, 0x6, R78 ;  /* 0x00000006ff497819 */ /* 0x000fc4000001164e */
[C---:B--2---:R-:W-:Y:S01]  /*720d0*/  ISETP.LT.AND P4, PT, R65.reuse, UR4, !P0 ;  /* 0x0000000441007c0c */ /* 0x044fe2000c781270 */
[----:B------:R-:W-:Y:S01]  /*720e0*/  IMAD R65, R65, R2, RZ ;  /* 0x0000000241417224 */ /* 0x000fe200078e02ff */
[C---:B------:R-:W-:Y:S01]  /*720f0*/  LOP3.LUT R81, R0.reuse, 0x7c, R93, 0xfe, !PT ;  /* 0x0000007c00517812 */ /* 0x040fe200078efe5d */
[----:B------:R2:W-:Y:S01]  /*72100*/  @P1 STG.E.U8 desc[UR20][R10.64], R9 ;  /* 0x000000090a001986 */ /* 0x0005e2000c101114 */
[----:B------:R-:W3:Y:S01]  /*72110*/  LDCU UR4, c[0x0][0x39c] ;  /* 0x00007380ff0477ac */ /* 0x000ee20008000800 */
[C-C-:B------:R-:W-:Y:S02]  /*72120*/  LOP3.LUT R72, R0.reuse, 0x1fe, R73.reuse, 0xfe, !PT ;  /* 0x000001fe00487812 */ /* 0x140fe400078efe49 */
[----:B------:R0:W-:Y:S01]  /*72130*/  @P2 STG.E.U8 desc[UR20][R52.64], R63 ;  /* 0x0000003f34002986 */ /* 0x0001e2000c101114 */
[C-C-:B------:R-:W-:Y:S02]  /*72140*/  LOP3.LUT R71, R0.reuse, 0x1ee, R73.reuse, 0xfe, !PT ;  /* 0x000001ee00477812 */ /* 0x140fe400078efe49 */
[----:B----4-:R-:W-:-:S02]  /*72150*/  LOP3.LUT R4, R0, 0x1de, R73, 0xfe, !PT ;  /* 0x000001de00047812 */ /* 0x010fc400078efe49 */
[C-C-:B------:R-:W-:Y:S02]  /*72160*/  LOP3.LUT R5, R0.reuse, 0x1ce, R73.reuse, 0xfe, !PT ;  /* 0x000001ce00057812 */ /* 0x140fe400078efe49 */
[C-C-:B------:R-:W-:Y:S02]  /*72170*/  LOP3.LUT R6, R0.reuse, 0x1be, R73.reuse, 0xfe, !PT ;  /* 0x000001be00067812 */ /* 0x140fe400078efe49 */
[C-C-:B------:R-:W-:Y:S02]  /*72180*/  LOP3.LUT R7, R0.reuse, 0x1ae, R73.reuse, 0xfe, !PT ;  /* 0x000001ae00077812 */ /* 0x140fe400078efe49 */
[C-C-:B------:R-:W-:Y:S02]  /*72190*/  LOP3.LUT R8, R0.reuse, 0x19e, R73.reuse, 0xfe, !PT ;  /* 0x0000019e00087812 */ /* 0x140fe400078efe49 */
[C-C-:B--2---:R-:W-:Y:S02]  /*721a0*/  LOP3.LUT R9, R0.reuse, 0x18e, R73.reuse, 0xfe, !PT ;  /* 0x0000018e00097812 */ /* 0x144fe400078efe49 */
[----:B------:R-:W-:-:S02]  /*721b0*/  LOP3.LUT R10, R0, 0x17e, R73, 0xfe, !PT ;  /* 0x0000017e000a7812 */ /* 0x000fc400078efe49 */
[C-C-:B------:R-:W-:Y:S02]  /*721c0*/  LOP3.LUT R11, R0.reuse, 0x16e, R73.reuse, 0xfe, !PT ;  /* 0x0000016e000b7812 */ /* 0x140fe400078efe49 */
[C-C-:B0-----:R-:W-:Y:S02]  /*721d0*/  LOP3.LUT R52, R0.reuse, 0x15e, R73.reuse, 0xfe, !PT ;  /* 0x0000015e00347812 */ /* 0x141fe400078efe49 */
[C-C-:B------:R-:W-:Y:S02]  /*721e0*/  LOP3.LUT R53, R0.reuse, 0x14e, R73.reuse, 0xfe, !PT ;  /* 0x0000014e00357812 */ /* 0x140fe400078efe49 */
[C-C-:B------:R-:W-:Y:S02]  /*721f0*/  LOP3.LUT R54, R0.reuse, 0x13e, R73.reuse, 0xfe, !PT ;  /* 0x0000013e00367812 */ /* 0x140fe400078efe49 */
[C-C-:B------:R-:W-:Y:S02]  /*72200*/  LOP3.LUT R55, R0.reuse, 0x12e, R73.reuse, 0xfe, !PT ;  /* 0x0000012e00377812 */ /* 0x140fe400078efe49 */
[----:B------:R-:W-:-:S02]  /*72210*/  LOP3.LUT R56, R0, 0x11e, R73, 0xfe, !PT ;  /* 0x0000011e00387812 */ /* 0x000fc400078efe49 */
[C-C-:B------:R-:W-:Y:S02]  /*72220*/  LOP3.LUT R57, R0.reuse, 0x10e, R73.reuse, 0xfe, !PT ;  /* 0x0000010e00397812 */ /* 0x140fe400078efe49 */
[C-C-:B------:R-:W-:Y:S02]  /*72230*/  LOP3.LUT R58, R0.reuse, 0xfe, R73.reuse, 0xfe, !PT ;  /* 0x000000fe003a7812 */ /* 0x140fe400078efe49 */
[C-C-:B------:R-:W-:Y:S02]  /*72240*/  LOP3.LUT R60, R0.reuse, 0xee, R73.reuse, 0xfe, !PT ;  /* 0x000000ee003c7812 */ /* 0x140fe400078efe49 */
[C-C-:B------:R-:W-:Y:S02]  /*72250*/  LOP3.LUT R59, R0.reuse, 0xde, R73.reuse, 0xfe, !PT ;  /* 0x000000de003b7812 */ /* 0x140fe400078efe49 */
[C-C-:B------:R-:W-:Y:S02]  /*72260*/  LOP3.LUT R61, R0.reuse, 0xce, R73.reuse, 0xfe, !PT ;  /* 0x000000ce003d7812 */ /* 0x140fe400078efe49 */
[----:B------:R-:W-:-:S02]  /*72270*/  LOP3.LUT R62, R0, 0xbe, R73, 0xfe, !PT ;  /* 0x000000be003e7812 */ /* 0x000fc400078efe49 */
[C-C-:B------:R-:W-:Y:S02]  /*72280*/  LOP3.LUT R68, R0.reuse, 0xae, R73.reuse, 0xfe, !PT ;  /* 0x000000ae00447812 */ /* 0x140fe400078efe49 */
[C-C-:B------:R-:W-:Y:S02]  /*72290*/  LOP3.LUT R63, R0.reuse, 0x9e, R73.reuse, 0xfe, !PT ;  /* 0x0000009e003f7812 */ /* 0x140fe400078efe49 */
[C---:B------:R-:W-:Y:S02]  /*722a0*/  LOP3.LUT R73, R0.reuse, 0x8e, R73, 0xfe, !PT ;  /* 0x0000008e00497812 */ /* 0x040fe400078efe49 */
[----:B------:R-:W-:Y:S01]  /*722b0*/  LOP3.LUT R67, R0, UR12, RZ, 0xfc, !PT ;  /* 0x0000000c00437c12 */ /* 0x000fe2000f8efcff */
[----:B------:R-:W-:Y:S01]  /*722c0*/  IMAD R0, R81, R2, RZ ;  /* 0x0000000251007224 */ /* 0x000fe200078e02ff */
[----:B------:R-:W-:Y:S02]  /*722d0*/  IADD3 R64, P1, PT, R65, R70, RZ ;  /* 0x0000004641407210 */ /* 0x000fe40007f3e0ff */
[----:B------:R-:W-:Y:S01]  /*722e0*/  ISETP.LT.AND P2, PT, R81, UR5, !P0 ;  /* 0x0000000551007c0c */ /* 0x000fe2000c741270 */
[----:B------:R-:W-:Y:S01]  /*722f0*/  IMAD R74, R67, R2, RZ ;  /* 0x00000002434a7224 */ /* 0x000fe200078e02ff */
[----:B------:R-:W-:Y:S01]  /*72300*/  LEA.HI.X.SX32 R65, R65, R69, 0x1, P1 ;  /* 0x0000004541417211 */ /* 0x000fe200008f0eff */
[----:B------:R-:W0:Y:S01]  /*72310*/  LDCU UR5, c[0x0][0x39c] ;  /* 0x00007380ff0577ac */ /* 0x000e220008000800 */
[----:B------:R-:W-:-:S02]  /*72320*/  IADD3 R66, P1, PT, R0, R70, RZ ;  /* 0x0000004600427210 */ /* 0x000fc40007f3e0ff */
[----:B-1----:R-:W-:Y:S01]  /*72330*/  ISETP.LT.AND P3, PT, R67, UR6, !P0 ;  /* 0x0000000643007c0c */ /* 0x002fe2000c761270 */
[----:B------:R1:W-:Y:S01]  /*72340*/  @P4 STG.E.U8 desc[UR20][R64.64], R83 ;  /* 0x0000005340004986 */ /* 0x0003e2000c101114 */
[-C--:B------:R-:W-:Y:S01]  /*72350*/  LEA.HI.X.SX32 R67, R0, R69.reuse, 0x1, P1 ;  /* 0x0000004500437211 */ /* 0x080fe200008f0eff */
[----:B------:R-:W2:Y:S01]  /*72360*/  LDCU UR6, c[0x0][0x39c] ;  /* 0x00007380ff0677ac */ /* 0x000ea20008000800 */
[C---:B------:R-:W-:Y:S02]  /*72370*/  LOP3.LUT R0, R3.reuse, 0x86, RZ, 0xfc, !PT ;  /* 0x0000008603007812 */ /* 0x040fe400078efcff */
[----:B------:R-:W-:Y:S01]  /*72380*/  LOP3.LUT R81, R3, 0x80, RZ, 0xfc, !PT ;  /* 0x0000008003517812 */ /* 0x000fe200078efcff */
[----:B------:R4:W-:Y:S01]  /*72390*/  @P2 STG.E.U8 desc[UR20][R66.64], R79 ;  /* 0x0000004f42002986 */ /* 0x0009e2000c101114 */
[----:B---3--:R-:W-:Y:S01]  /*723a0*/  ISETP.LT.AND P2, PT, R0, UR4, !P0 ;  /* 0x0000000400007c0c */ /* 0x008fe2000c741270 */
[----:B------:R-:W3:Y:S01]  /*723b0*/  LDCU UR4, c[0x0][0x39c] ;  /* 0x00007380ff0477ac */ /* 0x000ee20008000800 */
[C---:B------:R-:W-:Y:S01]  /*723c0*/  ISETP.LT.AND P1, PT, R81.reuse, UR7, !P0 ;  /* 0x0000000751007c0c */ /* 0x040fe2000c721270 */
[----:B------:R-:W-:Y:S01]  /*723d0*/  IMAD R81, R81, R2, RZ ;  /* 0x0000000251517224 */ /* 0x000fe200078e02ff */
[----:B-1----:R-:W-:Y:S01]  /*723e0*/  IADD3 R64, P4, PT, R74, R70, RZ ;  /* 0x000000464a407210 */ /* 0x002fe20007f9e0ff */
[----:B------:R-:W1:Y:S02]  /*723f0*/  LDCU UR7, c[0x0][0x39c] ;  /* 0x00007380ff0777ac */ /* 0x000e640008000800 */
[----:B------:R-:W-:Y:S01]  /*72400*/  IMAD R83, R2, 0x2, R81 ;  /* 0x0000000202537824 */ /* 0x000fe200078e0251 */
[----:B------:R-:W-:-:S02]  /*72410*/  LEA.HI.X.SX32 R65, R74, R69, 0x1, P4 ;  /* 0x000000454a417211 */ /* 0x000fc400020f0eff */
[-C--:B----4-:R-:W-:Y:S02]  /*72420*/  IADD3 R66, P4, PT, R81, R70.reuse, RZ ;  /* 0x0000004651427210 */ /* 0x090fe40007f9e0ff */
[----:B------:R-:W-:Y:S01]  /*72430*/  LOP3.LUT R0, R3, 0x88, RZ, 0xfc, !PT ;  /* 0x0000008803007812 */ /* 0x000fe200078efcff */
[----:B------:R4:W-:Y:S01]  /*72440*/  @P3 STG.E.U8 desc[UR20][R64.64], R75 ;  /* 0x0000004b40003986 */ /* 0x0009e2000c101114 */
[----:B------:R-:W-:Y:S01]  /*72450*/  LEA.HI.X.SX32 R67, R81, R69, 0x1, P4 ;  /* 0x0000004551437211 */ /* 0x000fe200020f0eff */
[----:B------:R-:W-:Y:S01]  /*72460*/  IMAD R79, R2, 0x2, R83 ;  /* 0x00000002024f7824 */ /* 0x000fe200078e0253 */
[----:B------:R-:W-:Y:S02]  /*72470*/  PRMT R85, R40, 0x7770, RZ ;  /* 0x0000777028557816 */ /* 0x000fe400000000ff */
[----:B0-----:R-:W-:Y:S01]  /*72480*/  ISETP.LT.AND P3, PT, R0, UR5, !P0 ;  /* 0x0000000500007c0c */ /* 0x001fe2000c761270 */
[----:B------:R-:W0:Y:S01]  /*72490*/  LDCU UR5, c[0x0][0x39c] ;  /* 0x00007380ff0577ac */ /* 0x000e220008000800 */
[----:B------:R-:W-:Y:S01]  /*724a0*/  LOP3.LUT R0, R3, 0x8a, RZ, 0xfc, !PT ;  /* 0x0000008a03007812 */ /* 0x000fe200078efcff */
[----:B------:R1:W-:Y:S01]  /*724b0*/  @P1 STG.E.U8 desc[UR20][R66.64], R85 ;  /* 0x0000005542001986 */ /* 0x0003e2000c101114 */
[----:B----4-:R-:W-:Y:S01]  /*724c0*/  IADD3 R64, P4, PT, R83, R70, RZ ;  /* 0x0000004653407210 */ /* 0x010fe20007f9e0ff */
[----:B------:R-:W-:Y:S01]  /*724d0*/  IMAD R75, R2, 0x2, R79 ;  /* 0x00000002024b7824 */ /* 0x000fe200078e024f */
[----:B------:R-:W-:-:S02]  /*724e0*/  PRMT R81, R40, 0x7771, RZ ;  /* 0x0000777128517816 */ /* 0x000fc400000000ff */
[-C--:B------:R-:W-:Y:S02]  /*724f0*/  LEA.HI.X.SX32 R65, R83, R69.reuse, 0x1, P4 ;  /* 0x0000004553417211 */ /* 0x080fe400020f0eff */
[----:B---3--:R-:W-:Y:S01]  /*72500*/  ISETP.LT.AND P4, PT, R0, UR4, !P0 ;  /* 0x0000000400007c0c */ /* 0x008fe2000c781270 */
[----:B------:R-:W3:Y:S01]  /*72510*/  LDCU UR4, c[0x0][0x39c] ;  /* 0x00007380ff0477ac */ /* 0x000ee20008000800 */
[----:B-1----:R-:W-:Y:S02]  /*72520*/  IADD3 R66, P1, PT, R79, R70, RZ ;  /* 0x000000464f427210 */ /* 0x002fe40007f3e0ff */
[----:B------:R-:W-:Y:S02]  /*72530*/  LOP3.LUT R0, R3, 0x8c, RZ, 0xfc, !PT ;  /* 0x0000008c03007812 */ /* 0x000fe400078efcff */
[----:B------:R-:W-:Y:S01]  /*72540*/  LEA.HI.X.SX32 R67, R79, R69, 0x1, P1 ;  /* 0x000000454f437211 */ /* 0x000fe200008f0eff */
[----:B------:R1:W-:Y:S01]  /*72550*/  @P5 STG.E.U8 desc[UR20][R64.64], R81 ;  /* 0x0000005140005986 */ /* 0x0003e2000c101114 */
[----:B--2---:R-:W-:Y:S01]  /*72560*/  ISETP.LT.AND P1, PT, R0, UR6, !P0 ;  /* 0x0000000600007c0c */ /* 0x004fe2000c721270 */
[----:B------:R-:W2:Y:S01]  /*72570*/  LDCU UR6, c[0x0][0x39c] ;  /* 0x00007380ff0677ac */ /* 0x000ea20008000800 */
[----:B------:R-:W-:Y:S01]  /*72580*/  PRMT R83, R40, 0x7772, RZ ;  /* 0x0000777228537816 */ /* 0x000fe200000000ff */
[----:B------:R-:W-:Y:S01]  /*72590*/  IMAD R79, R2, 0x2, R75 ;  /* 0x00000002024f7824 */ /* 0x000fe200078e024b */
[----:B------:R-:W-:-:S03]  /*725a0*/  LOP3.LUT R0, R3, 0x90, RZ, 0xfc, !PT ;  /* 0x0000009003007812 */ /* 0x000fc600078efcff */
[----:B------:R4:W-:Y:S01]  /*725b0*/  @P6 STG.E.U8 desc[UR20][R66.64], R83 ;  /* 0x0000005342006986 */ /* 0x0009e2000c101114 */
[CC--:B-1----:R-:W-:Y:S02]  /*725c0*/  IADD3 R64, P5, PT, R75.reuse, R70.reuse, RZ ;  /* 0x000000464b407210 */ /* 0x0c2fe40007fbe0ff */
[----:B------:R-:W-:Y:S02]  /*725d0*/  PRMT R81, R40, 0x7773, RZ ;  /* 0x0000777328517816 */ /* 0x000fe400000000ff */
[----:B------:R-:W-:Y:S01]  /*725e0*/  LEA.HI.X.SX32 R65, R75, R69, 0x1, P5 ;  /* 0x000000454b417211 */ /* 0x000fe200028f0eff */
[----:B------:R-:W-:Y:S01]  /*725f0*/  IMAD R75, R2, 0x2, R79 ;  /* 0x00000002024b7824 */ /* 0x000fe200078e024f */
[----:B----4-:R-:W-:-:S03]  /*72600*/  IADD3 R66, P6, PT, R79, R70, RZ ;  /* 0x000000464f427210 */ /* 0x010fc60007fde0ff */
[----:B------:R1:W-:Y:S01]  /*72610*/  @P2 STG.E.U8 desc[UR20][R64.64], R81 ;  /* 0x0000005140002986 */ /* 0x0003e2000c101114 */
[----:B0-----:R-:W-:Y:S01]  /*72620*/  ISETP.LT.AND P5, PT, R0, UR5, !P0 ;  /* 0x0000000500007c0c */ /* 0x001fe2000c7a1270 */
[----:B------:R-:W0:Y:S01]  /*72630*/  LDCU UR5, c[0x0][0x39c] ;  /* 0x00007380ff0577ac */ /* 0x000e220008000800 */
[----:B------:R-:W-:Y:S02]  /*72640*/  LEA.HI.X.SX32 R67, R79, R69, 0x1, P6 ;  /* 0x000000454f437211 */ /* 0x000fe400030f0eff */
[----:B------:R-:W-:Y:S02]  /*72650*/  LOP3.LUT R0, R3, 0x92, RZ, 0xfc, !PT ;  /* 0x0000009203007812 */ /* 0x000fe400078efcff */
[----:B------:R-:W-:Y:S02]  /*72660*/  PRMT R83, R41, 0x7770, RZ ;  /* 0x0000777029537816 */ /* 0x000fe400000000ff */
[----:B-1----:R-:W-:Y:S02]  /*72670*/  IADD3 R64, P6, PT, R75, R70, RZ ;  /* 0x000000464b407210 */ /* 0x002fe40007fde0ff */
[----:B------:R-:W-:-:S02]  /*72680*/  PRMT R79, R41, 0x7771, RZ ;  /* 0x00007771294f7816 */ /* 0x000fc400000000ff */
[----:B------:R-:W-:Y:S01]  /*72690*/  LEA.HI.X.SX32 R65, R75, R69, 0x1, P6 ;  /* 0x000000454b417211 */ /* 0x000fe200030f0eff */
[----:B------:R-:W-:Y:S01]  /*726a0*/  IMAD R75, R2, 0x2, R75 ;  /* 0x00000002024b7824 */ /* 0x000fe200078e024b */
[----:B--2---:R-:W-:Y:S01]  /*726b0*/  ISETP.LT.AND P2, PT, R0, UR6, !P0 ;  /* 0x0000000600007c0c */ /* 0x004fe2000c741270 */
[----:B------:R-:W-:Y:S01]  /*726c0*/  @P3 STG.E.U8 desc[UR20][R66.64], R83 ;  /* 0x0000005342003986 */ /* 0x000fe2000c101114 */
[----:B------:R-:W1:Y:S01]  /*726d0*/  LDCU UR6, c[0x0][0x39c] ;  /* 0x00007380ff0677ac */ /* 0x000e620008000800 */
[C---:B---3--:R-:W-:Y:S01]  /*726e0*/  ISETP.LT.AND P3, PT, R73.reuse, UR4, !P0 ;  /* 0x0000000449007c0c */ /* 0x048fe2000c761270 */
[----:B------:R-:W-:Y:S01]  /*726f0*/  IMAD R73, R73, R2, RZ ;  /* 0x0000000249497224 */ /* 0x000fe200078e02ff */
[----:B------:R2:W-:Y:S01]  /*72700*/  @P4 STG.E.U8 desc[UR20][R64.64], R79 ;  /* 0x0000004f40004986 */ /* 0x0005e2000c101114 */
[----:B------:R-:W-:Y:S01]  /*72710*/  LOP3.LUT R0, R3, 0x94, RZ, 0xfc, !PT ;  /* 0x0000009403007812 */ /* 0x000fe200078efcff */
[----:B------:R-:W3:Y:S01]  /*72720*/  LDCU UR4, c[0x0][0x39c] ;  /* 0x00007380ff0477ac */ /* 0x000ee20008000800 */
[----:B--2---:R-:W-:-:S02]  /*72730*/  IADD3 R64, P4, PT, R75, R70, RZ ;  /* 0x000000464b407210 */ /* 0x004fc40007f9e0ff */
[-C--:B------:R-:W-:Y:S02]  /*72740*/  IADD3 R66, P6, PT, R73, R70.reuse, RZ ;  /* 0x0000004649427210 */ /* 0x080fe40007fde0ff */
[-C--:B------:R-:W-:Y:S01]  /*72750*/  LEA.HI.X.SX32 R65, R75, R69.reuse, 0x1, P4 ;  /* 0x000000454b417211 */ /* 0x080fe200020f0eff */
[----:B------:R-:W-:Y:S01]  /*72760*/  IMAD R75, R2, 0x4, R75 ;  /* 0x00000004024b7824 */ /* 0x000fe200078e024b */
[----:B0-----:R-:W-:Y:S01]  /*72770*/  ISETP.LT.AND P4, PT, R0, UR5, !P0 ;  /* 0x0000000500007c0c */ /* 0x001fe2000c781270 */
[----:B------:R-:W0:Y:S01]  /*72780*/  LDCU UR5, c[0x0][0x39c] ;  /* 0x00007380ff0577ac */ /* 0x000e220008000800 */
[----:B------:R-:W-:Y:S02]  /*72790*/  LEA.HI.X.SX32 R67, R73, R69, 0x1, P6 ;  /* 0x0000004549437211 */ /* 0x000fe400030f0eff */
[----:B------:R-:W-:Y:S02]  /*727a0*/  PRMT R81, R41, 0x7772, RZ ;  /* 0x0000777229517816 */ /* 0x000fe400000000ff */
[----:B------:R-:W-:-:S02]  /*727b0*/  IADD3 R40, P6, PT, R75, R70, RZ ;  /* 0x000000464b287210 */ /* 0x000fc40007fde0ff */
[----:B------:R-:W-:Y:S02]  /*727c0*/  LOP3.LUT R0, R3, 0x96, RZ, 0xfc, !PT ;  /* 0x0000009603007812 */ /* 0x000fe400078efcff */
[----:B------:R-:W-:Y:S01]  /*727d0*/  PRMT R79, R41, 0x7773, RZ ;  /* 0x00007773294f7816 */ /* 0x000fe200000000ff */
[----:B------:R-:W-:Y:S01]  /*727e0*/  @P1 STG.E.U8 desc[UR20][R64.64], R81 ;  /* 0x0000005140001986 */ /* 0x000fe2000c101114 */
[----:B------:R-:W-:Y:S01]  /*727f0*/  LEA.HI.X.SX32 R41, R75, R69, 0x1, P6 ;  /* 0x000000454b297211 */ /* 0x000fe200030f0eff */
[----:B------:R-:W-:Y:S01]  /*72800*/  IMAD R75, R2, 0x2, R75 ;  /* 0x00000002024b7824 */ /* 0x000fe200078e024b */
[----:B------:R-:W-:Y:S02]  /*72810*/  PRMT R73, R42, 0x7770, RZ ;  /* 0x000077702a497816 */ /* 0x000fe400000000ff */
[----:B-1----:R-:W-:Y:S01]  /*72820*/  ISETP.LT.AND P1, PT, R0, UR6, !P0 ;  /* 0x0000000600007c0c */ /* 0x002fe2000c721270 */
[----:B------:R-:W1:Y:S01]  /*72830*/  LDCU UR6, c[0x0][0x39c] ;  /* 0x00007380ff0677ac */ /* 0x000e620008000800 */
[C---:B------:R-:W-:Y:S01]  /*72840*/  LOP3.LUT R0, R3.reuse, 0x98, RZ, 0xfc, !PT ;  /* 0x0000009803007812 */ /* 0x040fe200078efcff */
[----:B------:R2:W-:Y:S03]  /*72850*/  @P3 STG.E.U8 desc[UR20][R66.64], R79 ;  /* 0x0000004f42003986 */ /* 0x0005e6000c101114 */
[----:B---3--:R-:W-:Y:S01]  /*72860*/  ISETP.LT.AND P3, PT, R0, UR4, !P0 ;  /* 0x0000000400007c0c */ /* 0x008fe2000c761270 */
[----:B------:R3:W-:Y:S01]  /*72870*/  @P5 STG.E.U8 desc[UR20][R40.64], R73 ;  /* 0x0000004928005986 */ /* 0x0007e2000c101114 */
[----:B------:R-:W-:Y:S01]  /*72880*/  LOP3.LUT R0, R3, 0x9a, RZ, 0xfc, !PT ;  /* 0x0000009a03007812 */ /* 0x000fe200078efcff */
[----:B------:R-:W4:Y:S01]  /*72890*/  LDCU UR4, c[0x0][0x39c] ;  /* 0x00007380ff0477ac */ /* 0x000f220008000800 */
[----:B--2---:R-:W-:Y:S01]  /*728a0*/  IMAD R67, R2, 0x2, R75 ;  /* 0x0000000202437824 */ /* 0x004fe200078e024b */
[----:B---3--:R-:W-:-:S04]  /*728b0*/  IADD3 R40, P5, PT, R75, R70, RZ ;  /* 0x000000464b287210 */ /* 0x008fc80007fbe0ff */
[----:B------:R-:W-:Y:S02]  /*728c0*/  IADD3 R64, P6, PT, R67, R70, RZ ;  /* 0x0000004643407210 */ /* 0x000fe40007fde0ff */
[-C--:B------:R-:W-:Y:S02]  /*728d0*/  LEA.HI.X.SX32 R41, R75, R69.reuse, 0x1, P5 ;  /* 0x000000454b297211 */ /* 0x080fe400028f0eff */
[----:B0-----:R-:W-:Y:S01]  /*728e0*/  ISETP.LT.AND P5, PT, R0, UR5, !P0 ;  /* 0x0000000500007c0c */ /* 0x001fe2000c7a1270 */
[----:B------:R-:W0:Y:S01]  /*728f0*/  LDCU UR5, c[0x0][0x39c] ;  /* 0x00007380ff0577ac */ /* 0x000e220008000800 */
[----:B------:R-:W-:Y:S02]  /*72900*/  PRMT R79, R42, 0x7771, RZ ;  /* 0x000077712a4f7816 */ /* 0x000fe400000000ff */
[----:B------:R-:W-:Y:S01]  /*72910*/  LEA.HI.X.SX32 R65, R67, R69, 0x1, P6 ;  /* 0x0000004543417211 */ /* 0x000fe200030f0eff */
[----:B------:R-:W-:Y:S01]  /*72920*/  IMAD R67, R2, 0x2, R67 ;  /* 0x0000000202437824 */ /* 0x000fe200078e0243 */
[C---:B------:R-:W-:Y:S01]  /*72930*/  LOP3.LUT R0, R3.reuse, 0x9c, RZ, 0xfc, !PT ;  /* 0x0000009c03007812 */ /* 0x040fe200078efcff */
[----:B------:R2:W-:Y:S01]  /*72940*/  @P2 STG.E.U8 desc[UR20][R40.64], R79 ;  /* 0x0000004f28002986 */ /* 0x0005e2000c101114 */
[----:B------:R-:W-:Y:S01]  /*72950*/  PRMT R75, R42, 0x7772, RZ ;  /* 0x000077722a4b7816 */ /* 0x000fe200000000ff */
[----:B------:R-:W-:Y:S01]  /*72960*/  IMAD R73, R2, 0x2, R67 ;  /* 0x0000000202497824 */ /* 0x000fe200078e0243 */
[----:B-1----:R-:W-:Y:S01]  /*72970*/  ISETP.LT.AND P2, PT, R0, UR6, !P0 ;  /* 0x0000000600007c0c */ /* 0x002fe2000c741270 */
[----:B------:R-:W1:Y:S01]  /*72980*/  LDCU UR6, c[0x0][0x39c] ;  /* 0x00007380ff0677ac */ /* 0x000e620008000800 */
[----:B------:R-:W-:Y:S01]  /*72990*/  LOP3.LUT R0, R3, 0xa0, RZ, 0xfc, !PT ;  /* 0x000000a003007812 */ /* 0x000fe200078efcff */
[----:B------:R3:W-:Y:S01]  /*729a0*/  @P4 STG.E.U8 desc[UR20][R64.64], R75 ;  /* 0x0000004b40004986 */ /* 0x0007e2000c101114 */
[----:B------:R-:W-:-:S02]  /*729b0*/  PRMT R81, R42, 0x7773, RZ ;  /* 0x000077732a517816 */ /* 0x000fc400000000ff */
[CC--:B--2---:R-:W-:Y:S02]  /*729c0*/  IADD3 R40, P6, PT, R67.reuse, R70.reuse, RZ ;  /* 0x0000004643287210 */ /* 0x0c4fe40007fde0ff */
[----:B------:R-:W-:Y:S01]  /*729d0*/  ISETP.LT.AND P4, PT, R0, UR7, !P0 ;  /* 0x0000000700007c0c */ /* 0x000fe2000c781270 */
[----:B------:R-:W2:Y:S01]  /*729e0*/  LDCU UR7, c[0x0][0x39c] ;  /* 0x00007380ff0777ac */ /* 0x000ea20008000800 */
[-C--:B------:R-:W-:Y:S02]  /*729f0*/  LEA.HI.X.SX32 R41, R67, R69.reuse, 0x1, P6 ;  /* 0x0000004543297211 */ /* 0x080fe400030f0eff */
[----:B---3--:R-:W-:Y:S02]  /*72a00*/  IADD3 R64, P6, PT, R73, R70, RZ ;  /* 0x0000004649407210 */ /* 0x008fe40007fde0ff */
[----:B------:R-:W-:Y:S01]  /*72a10*/  LOP3.LUT R0, R3, 0xa2, RZ, 0xfc, !PT ;  /* 0x000000a203007812 */ /* 0x000fe200078efcff */
[----:B------:R3:W-:Y:S01]  /*72a20*/  @P1 STG.E.U8 desc[UR20][R40.64], R81 ;  /* 0x0000005128001986 */ /* 0x0007e2000c101114 */
[----:B------:R-:W-:Y:S01]  /*72a30*/  LEA.HI.X.SX32 R65, R73, R69, 0x1, P6 ;  /* 0x0000004549417211 */ /* 0x000fe200030f0eff */
[----:B------:R-:W-:Y:S01]  /*72a40*/  IMAD R73, R2, 0x2, R73 ;  /* 0x0000000202497824 */ /* 0x000fe200078e0249 */
[----:B0-----:R-:W-:Y:S01]  /*72a50*/  ISETP.LT.AND P1, PT, R0, UR5, !P0 ;  /* 0x0000000500007c0c */ /* 0x001fe2000c721270 */
[----:B------:R-:W0:Y:S01]  /*72a60*/  LDCU UR5, c[0x0][0x39c] ;  /* 0x00007380ff0577ac */ /* 0x000e220008000800 */
[C---:B------:R-:W-:Y:S01]  /*72a70*/  PRMT R75, R43.reuse, 0x7770, RZ ;  /* 0x000077702b4b7816 */ /* 0x040fe200000000ff */
[----:B------:R-:W-:Y:S01]  /*72a80*/  IMAD R67, R2, 0x2, R73 ;  /* 0x0000000202437824 */ /* 0x000fe200078e0249 */
[----:B------:R-:W-:-:S02]  /*72a90*/  PRMT R79, R43, 0x7771, RZ ;  /* 0x000077712b4f7816 */ /* 0x000fc400000000ff */
[----:B---3--:R-:W-:Y:S01]  /*72aa0*/  IADD3 R40, P6, PT, R73, R70, RZ ;  /* 0x0000004649287210 */ /* 0x008fe20007fde0ff */
[----:B------:R3:W-:Y:S01]  /*72ab0*/  @P3 STG.E.U8 desc[UR20][R64.64], R75 ;  /* 0x0000004b40003986 */ /* 0x0007e2000c101114 */
[----:B----4-:R-:W-:Y:S01]  /*72ac0*/  ISETP.LT.AND P3, PT, R63, UR4, !P0 ;  /* 0x000000043f007c0c */ /* 0x010fe2000c761270 */
[----:B------:R-:W4:Y:S01]  /*72ad0*/  LDCU UR4, c[0x0][0x39c] ;  /* 0x00007380ff0477ac */ /* 0x000f220008000800 */
[----:B------:R-:W-:Y:S02]  /*72ae0*/  LEA.HI.X.SX32 R41, R73, R69, 0x1, P6 ;  /* 0x0000004549297211 */ /* 0x000fe400030f0eff */
[----:B------:R-:W-:Y:S01]  /*72af0*/  LOP3.LUT R0, R3, 0xa4, RZ, 0xfc, !PT ;  /* 0x000000a403007812 */ /* 0x000fe200078efcff */
[----:B------:R-:W-:Y:S02]  /*72b00*/  IMAD R63, R63, R2, RZ ;  /* 0x000000023f3f7224 */ /* 0x000fe400078e02ff */
[----:B------:R0:W-:Y:S01]  /*72b10*/  @P5 STG.E.U8 desc[UR20][R40.64], R79 ;  /* 0x0000004f28005986 */ /* 0x0001e2000c101114 */
[----:B---3--:R-:W-:-:S02]  /*72b20*/  IADD3 R64, P6, PT, R67, R70, RZ ;  /* 0x0000004643407210 */ /* 0x008fc40007fde0ff */
[----:B------:R-:W-:Y:S02]  /*72b30*/  PRMT R75, R43, 0x7772, RZ ;  /* 0x000077722b4b7816 */ /* 0x000fe400000000ff */
[----:B------:R-:W-:Y:S02]  /*72b40*/  LEA.HI.X.SX32 R65, R67, R69, 0x1, P6 ;  /* 0x0000004543417211 */ /* 0x000fe400030f0eff */
[----:B-1----:R-:W-:Y:S01]  /*72b50*/  ISETP.LT.AND P5, PT, R0, UR6, !P0 ;  /* 0x0000000600007c0c */ /* 0x002fe2000c7a1270 */
[----:B------:R-:W-:Y:S01]  /*72b60*/  IMAD R67, R2, 0x4, R67 ;  /* 0x0000000402437824 */ /* 0x000fe200078e0243 */
[----:B------:R-:W-:Y:S01]  /*72b70*/  LOP3.LUT R0, R3, 0xa6, RZ, 0xfc, !PT ;  /* 0x000000a603007812 */ /* 0x000fe200078efcff */
[----:B------:R1:W-:Y:S01]  /*72b80*/  @P2 STG.E.U8 desc[UR20][R64.64], R75 ;  /* 0x0000004b40002986 */ /* 0x0003e2000c101114 */
[----:B0-----:R-:W-:Y:S01]  /*72b90*/  IADD3 R40, P6, PT, R63, R70, RZ ;  /* 0x000000463f287210 */ /* 0x001fe20007fde0ff */
[----:B------:R-:W0:Y:S01]  /*72ba0*/  LDCU UR6, c[0x0][0x39c] ;  /* 0x00007380ff0677ac */ /* 0x000e220008000800 */
[----:B------:R-:W-:Y:S01]  /*72bb0*/  ISETP.LT.AND P2, PT, R0, UR5, !P0 ;  /* 0x0000000500007c0c */ /* 0x000fe2000c741270 */
[----:B------:R-:W3:Y:S01]  /*72bc0*/  LDCU UR5, c[0x0][0x39c] ;  /* 0x00007380ff0577ac */ /* 0x000ee20008000800 */
[----:B------:R-:W-:-:S02]  /*72bd0*/  PRMT R73, R43, 0x7773, RZ ;  /* 0x000077732b497816 */ /* 0x000fc400000000ff */
[-C--:B------:R-:W-:Y:S02]  /*72be0*/  LEA.HI.X.SX32 R41, R63, R69.reuse, 0x1, P6 ;  /* 0x000000453f297211 */ /* 0x080fe400030f0eff */
[----:B------:R-:W-:Y:S01]  /*72bf0*/  LOP3.LUT R0, R3, 0xa8, RZ, 0xfc, !PT ;  /* 0x000000a803007812 */ /* 0x000fe200078efcff */
[----:B------:R-:W-:Y:S01]  /*72c00*/  IMAD R63, R2, 0x2, R67 ;  /* 0x00000002023f7824 */ /* 0x000fe200078e0243 */
[C---:B------:R-:W-:Y:S01]  /*72c10*/  IADD3 R42, P6, PT, R67.reuse, R70, RZ ;  /* 0x00000046432a7210 */ /* 0x040fe20007fde0ff */
[----:B------:R0:W-:Y:S01]  /*72c20*/  @P3 STG.E.U8 desc[UR20][R40.64], R73 ;  /* 0x0000004928003986 */ /* 0x0001e2000c101114 */
[----:B----4-:R-:W-:Y:S01]  /*72c30*/  ISETP.LT.AND P3, PT, R0, UR4, !P0 ;  /* 0x0000000400007c0c */ /* 0x010fe2000c761270 */
[----:B------:R-:W4:Y:S01]  /*72c40*/  LDCU UR4, c[0x0][0x39c] ;  /* 0x00007380ff0477ac */ /* 0x000f220008000800 */
[----:B------:R-:W-:Y:S01]  /*72c50*/  LEA.HI.X.SX32 R43, R67, R69, 0x1, P6 ;  /* 0x00000045432b7211 */ /* 0x000fe200030f0eff */
[----:B-1----:R-:W-:Y:S01]  /*72c60*/  IMAD R65, R2, 0x2, R63 ;  /* 0x0000000202417824 */ /* 0x002fe200078e023f */
[----:B------:R-:W-:-:S02]  /*72c70*/  PRMT R79, R48, 0x7770, RZ ;  /* 0x00007770304f7816 */ /* 0x000fc400000000ff */
[----:B------:R-:W-:Y:S02]  /*72c80*/  LOP3.LUT R0, R3, 0xaa, RZ, 0xfc, !PT ;  /* 0x000000aa03007812 */ /* 0x000fe400078efcff */
[CC--:B0-----:R-:W-:Y:S01]  /*72c90*/  IADD3 R40, P6, PT, R63.reuse, R70.reuse, RZ ;  /* 0x000000463f287210 */ /* 0x0c1fe20007fde0ff */
[----:B------:R0:W-:Y:S01]  /*72ca0*/  @P4 STG.E.U8 desc[UR20][R42.64], R79 ;  /* 0x0000004f2a004986 */ /* 0x0001e2000c101114 */
[----:B------:R-:W-:Y:S02]  /*72cb0*/  PRMT R67, R48, 0x7771, RZ ;  /* 0x0000777130437816 */ /* 0x000fe400000000ff */
[----:B------:R-:W-:Y:S02]  /*72cc0*/  LEA.HI.X.SX32 R41, R63, R69, 0x1, P6 ;  /* 0x000000453f297211 */ /* 0x000fe400030f0eff */
[----:B---3--:R-:W-:Y:S01]  /*72cd0*/  ISETP.LT.AND P4, PT, R0, UR5, !P0 ;  /* 0x0000000500007c0c */ /* 0x008fe2000c781270 */
[----:B------:R-:W1:Y:S01]  /*72ce0*/  LDCU UR5, c[0x0][0x39c] ;  /* 0x00007380ff0577ac */ /* 0x000e620008000800 */
[----:B------:R-:W-:Y:S01]  /*72cf0*/  LOP3.LUT R0, R3, 0xac, RZ, 0xfc, !PT ;  /* 0x000000ac03007812 */ /* 0x000fe200078efcff */
[----:B------:R3:W-:Y:S01]  /*72d00*/  @P1 STG.E.U8 desc[UR20][R40.64], R67 ;  /* 0x0000004328001986 */ /* 0x0007e2000c101114 */
[----:B0-----:R-:W-:Y:S01]  /*72d10*/  IADD3 R42, P6, PT, R65, R70, RZ ;  /* 0x00000046412a7210 */ /* 0x001fe20007fde0ff */
[----:B------:R-:W-:Y:S01]  /*72d20*/  IMAD R63, R2, 0x2, R65 ;  /* 0x00000002023f7824 */ /* 0x000fe200078e0241 */
[----:B------:R-:W-:-:S02]  /*72d30*/  PRMT R73, R48, 0x7772, RZ ;  /* 0x0000777230497816 */ /* 0x000fc400000000ff */
[-C--:B------:R-:W-:Y:S02]  /*72d40*/  LEA.HI.X.SX32 R43, R65, R69.reuse, 0x1, P6 ;  /* 0x00000045412b7211 */ /* 0x080fe400030f0eff */
[----:B------:R-:W-:Y:S01]  /*72d50*/  ISETP.LT.AND P1, PT, R0, UR6, !P0 ;  /* 0x0000000600007c0c */ /* 0x000fe2000c721270 */
[----:B------:R-:W-:Y:S01]  /*72d60*/  IMAD R65, R2, 0x2, R63 ;  /* 0x0000000202417824 */ /* 0x000fe200078e023f */
[----:B------:R-:W-:Y:S01]  /*72d70*/  LOP3.LUT R0, R3, 0xb0, RZ, 0xfc, !PT ;  /* 0x000000b003007812 */ /* 0x000fe200078efcff */
[----:B------:R0:W-:Y:S01]  /*72d80*/  @P5 STG.E.U8 desc[UR20][R42.64], R73 ;  /* 0x000000492a005986 */ /* 0x0001e2000c101114 */
[C---:B---3--:R-:W-:Y:S01]  /*72d90*/  IADD3 R40, P6, PT, R63.reuse, R70, RZ ;  /* 0x000000463f287210 */ /* 0x048fe20007fde0ff */
[----:B------:R-:W3:Y:S01]  /*72da0*/  LDCU UR6, c[0x0][0x39c] ;  /* 0x00007380ff0677ac */ /* 0x000ee20008000800 */
[----:B----4-:R-:W-:Y:S01]  /*72db0*/  ISETP.LT.AND P5, PT, R0, UR4, !P0 ;  /* 0x0000000400007c0c */ /* 0x010fe2000c7a1270 */
[----:B------:R-:W4:Y:S01]  /*72dc0*/  LDCU UR4, c[0x0][0x39c] ;  /* 0x00007380ff0477ac */ /* 0x000f220008000800 */
[----:B------:R-:W-:Y:S01]  /*72dd0*/  LEA.HI.X.SX32 R41, R63, R69, 0x1, P6 ;  /* 0x000000453f297211 */ /* 0x000fe200030f0eff */
[----:B------:R-:W-:Y:S01]  /*72de0*/  IMAD R63, R2, 0x2, R65 ;  /* 0x00000002023f7824 */ /* 0x000fe200078e0241 */
[----:B------:R-:W-:-:S02]  /*72df0*/  PRMT R67, R48, 0x7773, RZ ;  /* 0x0000777330437816 */ /* 0x000fc400000000ff */
[-C--:B0-----:R-:W-:Y:S02]  /*72e00*/  IADD3 R42, P6, PT, R65, R70.reuse, RZ ;  /* 0x00000046412a7210 */ /* 0x081fe40007fde0ff */
[----:B------:R-:W-:Y:S01]  /*72e10*/  LOP3.LUT R0, R3, 0xb2, RZ, 0xfc, !PT ;  /* 0x000000b203007812 */ /* 0x000fe200078efcff */
[----:B------:R0:W-:Y:S01]  /*72e20*/  @P2 STG.E.U8 desc[UR20][R40.64], R67 ;  /* 0x0000004328002986 */ /* 0x0001e2000c101114 */
[----:B------:R-:W-:Y:S02]  /*72e30*/  LEA.HI.X.SX32 R43, R65, R69, 0x1, P6 ;  /* 0x00000045412b7211 */ /* 0x000fe400030f0eff */
[----:B-1----:R-:W-:Y:S01]  /*72e40*/  ISETP.LT.AND P2, PT, R0, UR5, !P0 ;  /* 0x0000000500007c0c */ /* 0x002fe2000c741270 */
[----:B------:R-:W1:Y:S01]  /*72e50*/  LDCU UR5, c[0x0][0x39c] ;  /* 0x00007380ff0577ac */ /* 0x000e620008000800 */
[----:B------:R-:W-:Y:S02]  /*72e60*/  PRMT R75, R49, 0x7770, RZ ;  /* 0x00007770314b7816 */ /* 0x000fe400000000ff */
[----:B0-----:R-:W-:-:S04]  /*72e70*/  IADD3 R40, P6, PT, R63, R70, RZ ;  /* 0x000000463f287210 */ /* 0x001fc80007fde0ff */
[-C--:B------:R-:W-:Y:S01]  /*72e80*/  LEA.HI.X.SX32 R41, R63, R69.reuse, 0x1, P6 ;  /* 0x000000453f297211 */ /* 0x080fe200030f0eff */
[----:B------:R-:W-:Y:S01]  /*72e90*/  IMAD R63, R2, 0x2, R63 ;  /* 0x00000002023f7824 */ /* 0x000fe200078e023f */
[----:B------:R-:W-:Y:S01]  /*72ea0*/  PRMT R73, R49, 0x7771, RZ ;  /* 0x0000777131497816 */ /* 0x000fe200000000ff */
[----:B------:R0:W-:Y:S01]  /*72eb0*/  @P3 STG.E.U8 desc[UR20][R42.64], R75 ;  /* 0x0000004b2a003986 */ /* 0x0001e2000c101114 */
[C---:B----4-:R-:W-:Y:S01]  /*72ec0*/  ISETP.LT.AND P6, PT, R68.reuse, UR4, !P0 ;  /* 0x0000000444007c0c */ /* 0x050fe2000c7c1270 */
[----:B------:R-:W-:Y:S01]  /*72ed0*/  IMAD R68, R68, R2, RZ ;  /* 0x0000000244447224 */ /* 0x000fe200078e02ff */
[----:B------:R-:W-:Y:S02]  /*72ee0*/  IADD3 R64, P3, PT, R63, R70, RZ ;  /* 0x000000463f407210 */ /* 0x000fe40007f7e0ff */
[----:B------:R-:W-:Y:S01]  /*72ef0*/  LOP3.LUT R0, R3, 0xb4, RZ, 0xfc, !PT ;  /* 0x000000b403007812 */ /* 0x000fe200078efcff */
[----:B------:R4:W-:Y:S01]  /*72f00*/  @P4 STG.E.U8 desc[UR20][R40.64], R73 ;  /* 0x0000004928004986 */ /* 0x0009e2000c101114 */
[----:B------:R-:W-:Y:S01]  /*72f10*/  LEA.HI.X.SX32 R65, R63, R69, 0x1, P3 ;  /* 0x000000453f417211 */ /* 0x000fe200018f0eff */
[----:B------:R-:W2:Y:S01]  /*72f20*/  LDCU UR4, c[0x0][0x39c] ;  /* 0x00007380ff0477ac */ /* 0x000ea20008000800 */
[----:B---3--:R-:W-:-:S02]  /*72f30*/  ISETP.LT.AND P3, PT, R0, UR6, !P0 ;  /* 0x0000000600007c0c */ /* 0x008fc4000c761270 */
[----:B------:R-:W-:Y:S02]  /*72f40*/  LOP3.LUT R0, R3, 0xb6, RZ, 0xfc, !PT ;  /* 0x000000b603007812 */ /* 0x000fe400078efcff */
[-C--:B0-----:R-:W-:Y:S01]  /*72f50*/  IADD3 R42, P4, PT, R68, R70.reuse, RZ ;  /* 0x00000046442a7210 */ /* 0x081fe20007f9e0ff */
[----:B------:R-:W-:Y:S01]  /*72f60*/  IMAD R63, R2, 0x4, R63 ;  /* 0x00000004023f7824 */ /* 0x000fe200078e023f */
[----:B------:R-:W-:Y:S01]  /*72f70*/  PRMT R67, R49, 0x7772, RZ ;  /* 0x0000777231437816 */ /* 0x000fe200000000ff */
[----:B------:R-:W0:Y:S01]  /*72f80*/  LDCU UR6, c[0x0][0x39c] ;  /* 0x00007380ff0677ac */ /* 0x000e220008000800 */
[----:B------:R-:W-:Y:S02]  /*72f90*/  LEA.HI.X.SX32 R43, R68, R69, 0x1, P4 ;  /* 0x00000045442b7211 */ /* 0x000fe400020f0eff */
[----:B-1----:R-:W-:Y:S01]  /*72fa0*/  ISETP.LT.AND P4, PT, R0, UR5, !P0 ;  /* 0x0000000500007c0c */ /* 0x002fe2000c781270 */
[----:B------:R-:W1:Y:S01]  /*72fb0*/  LDCU UR5, c[0x0][0x39c] ;  /* 0x00007380ff0577ac */ /* 0x000e620008000800 */
[----:B------:R3:W-:Y:S01]  /*72fc0*/  @P1 STG.E.U8 desc[UR20][R64.64], R67 ;  /* 0x0000004340001986 */ /* 0x0007e2000c101114 */
[----:B----4-:R-:W-:-:S02]  /*72fd0*/  IADD3 R40, P1, PT, R63, R70, RZ ;  /* 0x000000463f287210 */ /* 0x010fc40007f3e0ff */
[----:B------:R-:W-:Y:S02]  /*72fe0*/  PRMT R73, R49, 0x7773, RZ ;  /* 0x0000777331497816 */ /* 0x000fe400000000ff */
[----:B------:R-:W-:Y:S01]  /*72ff0*/  LEA.HI.X.SX32 R41, R63, R69, 0x1, P1 ;  /* 0x000000453f297211 */ /* 0x000fe200008f0eff */
[----:B------:R-:W-:Y:S01]  /*73000*/  IMAD R63, R2, 0x2, R63 ;  /* 0x00000002023f7824 */ /* 0x000fe200078e023f */
[----:B------:R-:W-:Y:S01]  /*73010*/  LOP3.LUT R0, R3, 0xb8, RZ, 0xfc, !PT ;  /* 0x000000b803007812 */ /* 0x000fe200078efcff */
[----:B------:R4:W-:Y:S01]  /*73020*/  @P6 STG.E.U8 desc[UR20][R42.64], R73 ;  /* 0x000000492a006986 */ /* 0x0009e2000c101114 */
[----:B---3--:R-:W-:Y:S01]  /*73030*/  PRMT R67, R50, 0x7770, RZ ;  /* 0x0000777032437816 */ /* 0x008fe200000000ff */
[----:B------:R-:W-:Y:S01]  /*73040*/  IMAD R65, R2, 0x2, R63 ;  /* 0x0000000202417824 */ /* 0x000fe200078e023f */
[----:B--2---:R-:W-:Y:S01]  /*73050*/  ISETP.LT.AND P1, PT, R0, UR4, !P0 ;  /* 0x0000000400007c0c */ /* 0x004fe2000c721270 */
[----:B------:R-:W2:Y:S02]  /*73060*/  LDCU UR4, c[0x0][0x39c] ;  /* 0x00007380ff0477ac */ /* 0x000ea40008000800 */
[----:B------:R3:W-:Y:S01]  /*73070*/  @P5 STG.E.U8 desc[UR20][R40.64], R67 ;  /* 0x0000004328005986 */ /* 0x0007e2000c101114 */
[----:B------:R-:W-:-:S02]  /*73080*/  IADD3 R48, P5, PT, R63, R70, RZ ;  /* 0x000000463f307210 */ /* 0x000fc40007fbe0ff */
[----:B------:R-:W-:Y:S02]  /*73090*/  LOP3.LUT R0, R3, 0xba, RZ, 0xfc, !PT ;  /* 0x000000ba03007812 */ /* 0x000fe400078efcff */
[----:B----4-:R-:W-:Y:S02]  /*730a0*/  IADD3 R42, P6, PT, R65, R70, RZ ;  /* 0x00000046412a7210 */ /* 0x010fe40007fde0ff */
[-C--:B------:R-:W-:Y:S02]  /*730b0*/  LEA.HI.X.SX32 R49, R63, R69.reuse, 0x1, P5 ;  /* 0x000000453f317211 */ /* 0x080fe400028f0eff */
[----:B-1----:R-:W-:Y:S01]  /*730c0*/  ISETP.LT.AND P5, PT, R0, UR5, !P0 ;  /* 0x0000000500007c0c */ /* 0x002fe2000c7a1270 */
[----:B------:R-:W1:Y:S01]  /*730d0*/  LDCU UR5, c[0x0][0x39c] ;  /* 0x00007380ff0577ac */ /* 0x000e620008000800 */
[----:B------:R-:W-:Y:S01]  /*730e0*/  LEA.HI.X.SX32 R43, R65, R69, 0x1, P6 ;  /* 0x00000045412b7211 */ /* 0x000fe200030f0eff */
[----:B------:R-:W-:Y:S01]  /*730f0*/  IMAD R65, R2, 0x2, R65 ;  /* 0x0000000202417824 */ /* 0x000fe200078e0241 */
[----:B------:R-:W-:-:S02]  /*73100*/  PRMT R73, R50, 0x7771, RZ ;  /* 0x0000777132497816 */ /* 0x000fc400000000ff */
[----:B------:R-:W-:Y:S01]  /*73110*/  LOP3.LUT R0, R3, 0xbc, RZ, 0xfc, !PT ;  /* 0x000000bc03007812 */ /* 0x000fe200078efcff */
[----:B------:R-:W-:Y:S01]  /*73120*/  IMAD R63, R2, 0x2, R65 ;  /* 0x00000002023f7824 */ /* 0x000fe200078e0241 */
[----:B---3--:R-:W-:Y:S01]  /*73130*/  PRMT R67, R50, 0x7772, RZ ;  /* 0x0000777232437816 */ /* 0x008fe200000000ff */
[----:B------:R3:W-:Y:S01]  /*73140*/  @P2 STG.E.U8 desc[UR20][R48.64], R73 ;  /* 0x0000004930002986 */ /* 0x0007e2000c101114 */
[----:B------:R-:W-:Y:S02]  /*73150*/  IADD3 R40, P6, PT, R65, R70, RZ ;  /* 0x0000004641287210 */ /* 0x000fe40007fde0ff */
[----:B0-----:R-:W-:Y:S01]  /*73160*/  ISETP.LT.AND P2, PT, R0, UR6, !P0 ;  /* 0x0000000600007c0c */ /* 0x001fe2000c741270 */
[----:B------:R0:W-:Y:S01]  /*73170*/  @P3 STG.E.U8 desc[UR20][R42.64], R67 ;  /* 0x000000432a003986 */ /* 0x0001e2000c101114 */
[----:B------:R-:W-:Y:S01]  /*73180*/  LOP3.LUT R0, R3, 0xc0, RZ, 0xfc, !PT ;  /* 0x000000c003007812 */ /* 0x000fe200078efcff */
[----:B------:R-:W4:Y:S01]  /*73190*/  LDCU UR6, c[0x0][0x39c] ;  /* 0x00007380ff0677ac */ /* 0x000f220008000800 */
[----:B------:R-:W-:-:S02]  /*731a0*/  LEA.HI.X.SX32 R41, R65, R69, 0x1, P6 ;  /* 0x0000004541297211 */ /* 0x000fc400030f0eff */
[----:B------:R-:W-:Y:S02]  /*731b0*/  PRMT R75, R50, 0x7773, RZ ;  /* 0x00007773324b7816 */ /* 0x000fe400000000ff */
[----:B------:R-:W-:Y:S01]  /*731c0*/  ISETP.LT.AND P3, PT, R0, UR7, !P0 ;  /* 0x0000000700007c0c */ /* 0x000fe2000c761270 */
[----:B------:R-:W2:Y:S01]  /*731d0*/  LDCU UR7, c[0x0][0x39c] ;  /* 0x00007380ff0777ac */ /* 0x000ea20008000800 */
[-C--:B---3--:R-:W-:Y:S02]  /*731e0*/  IADD3 R48, P6, PT, R63, R70.reuse, RZ ;  /* 0x000000463f307210 */ /* 0x088fe40007fde0ff */
[----:B------:R-:W-:Y:S01]  /*731f0*/  LOP3.LUT R0, R3, 0xc2, RZ, 0xfc, !PT ;  /* 0x000000c203007812 */ /* 0x000fe200078efcff */
[----:B------:R3:W-:Y:S01]  /*73200*/  @P4 STG.E.U8 desc[UR20][R40.64], R75 ;  /* 0x0000004b28004986 */ /* 0x0007e2000c101114 */
[----:B------:R-:W-:Y:S01]  /*73210*/  LEA.HI.X.SX32 R49, R63, R69, 0x1, P6 ;  /* 0x000000453f317211 */ /* 0x000fe200030f0eff */
[----:B------:R-:W-:Y:S01]  /*73220*/  IMAD R63, R2, 0x2, R63 ;  /* 0x00000002023f7824 */ /* 0x000fe200078e023f */
[----:B-1----:R-:W-:Y:S01]  /*73230*/  ISETP.LT.AND P4, PT, R0, UR5, !P0 ;  /* 0x0000000500007c0c */ /* 0x002fe2000c781270 */
[----:B------:R-:W1:Y:S01]  /*73240*/  LDCU UR5, c[0x0][0x39c] ;  /* 0x00007380ff0577ac */ /* 0x000e620008000800 */
[----:B0-----:R-:W-:Y:S01]  /*73250*/  PRMT R67, R51, 0x7770, RZ ;  /* 0x0000777033437816 */ /* 0x001fe200000000ff */
[----:B------:R-:W-:Y:S01]  /*73260*/  IMAD R65, R2, 0x2, R63 ;  /* 0x0000000202417824 */ /* 0x000fe200078e023f */
[----:B------:R-:W-:-:S02]  /*73270*/  IADD3 R42, P6, PT, R63, R70, RZ ;  /* 0x000000463f2a7210 */ /* 0x000fc40007fde0ff */
[----:B------:R-:W-:Y:S01]  /*73280*/  PRMT R73, R51, 0x7771, RZ ;  /* 0x0000777133497816 */ /* 0x000fe200000000ff */
[----:B------:R0:W-:Y:S01]  /*73290*/  @P1 STG.E.U8 desc[UR20][R48.64], R67 ;  /* 0x0000004330001986 */ /* 0x0001e2000c101114 */
[-C--:B------:R-:W-:Y:S02]  /*732a0*/  LEA.HI.X.SX32 R43, R63, R69.reuse, 0x1, P6 ;  /* 0x000000453f2b7211 */ /* 0x080fe400030f0eff */
[----:B---3--:R-:W-:Y:S02]  /*732b0*/  IADD3 R40, P6, PT, R65, R70, RZ ;  /* 0x0000004641287210 */ /* 0x008fe40007fde0ff */
[C---:B--2---:R-:W-:Y:S01]  /*732c0*/  ISETP.LT.AND P1, PT, R62.reuse, UR4, !P0 ;  /* 0x000000043e007c0c */ /* 0x044fe2000c721270 */
[----:B------:R-:W2:Y:S01]  /*732d0*/  LDCU UR4, c[0x0][0x39c] ;  /* 0x00007380ff0477ac */ /* 0x000ea20008000800 */
[----:B------:R-:W-:Y:S01]  /*732e0*/  LOP3.LUT R0, R3, 0xc4, RZ, 0xfc, !PT ;  /* 0x000000c403007812 */ /* 0x000fe200078efcff */
[----:B------:R-:W-:Y:S01]  /*732f0*/  IMAD R62, R62, R2, RZ ;  /* 0x000000023e3e7224 */ /* 0x000fe200078e02ff */
[----:B------:R3:W-:Y:S01]  /*73300*/  @P5 STG.E.U8 desc[UR20][R42.64], R73 ;  /* 0x000000492a005986 */ /* 0x0007e2000c101114 */
[----:B------:R-:W-:-:S02]  /*73310*/  LEA.HI.X.SX32 R41, R65, R69, 0x1, P6 ;  /* 0x0000004541297211 */ /* 0x000fc400030f0eff */
[----:B0-----:R-:W-:Y:S02]  /*73320*/  PRMT R67, R51, 0x7772, RZ ;  /* 0x0000777233437816 */ /* 0x001fe400000000ff */
[----:B----4-:R-:W-:Y:S01]  /*73330*/  ISETP.LT.AND P5, PT, R0, UR6, !P0 ;  /* 0x0000000600007c0c */ /* 0x010fe2000c7a1270 */
[----:B------:R-:W-:Y:S01]  /*73340*/  IMAD R65, R2, 0x4, R65 ;  /* 0x0000000402417824 */ /* 0x000fe200078e0241 */
[----:B------:R-:W-:Y:S01]  /*73350*/  LOP3.LUT R0, R3, 0xc6, RZ, 0xfc, !PT ;  /* 0x000000c603007812 */ /* 0x000fe200078efcff */
[----:B------:R0:W-:Y:S01]  /*73360*/  @P2 STG.E.U8 desc[UR20][R40.64], R67 ;  /* 0x0000004328002986 */ /* 0x0001e2000c101114 */
[----:B------:R-:W-:Y:S01]  /*73370*/  IADD3 R48, P6, PT, R62, R70, RZ ;  /* 0x000000463e307210 */ /* 0x000fe20007fde0ff */
[----:B------:R-:W4:Y:S01]  /*73380*/  LDCU UR6, c[0x0][0x39c] ;  /* 0x00007380ff0677ac */ /* 0x000f220008000800 */
[----:B-1----:R-:W-:Y:S01]  /*73390*/  ISETP.LT.AND P2, PT, R0, UR5, !P0 ;  /* 0x0000000500007c0c */ /* 0x002fe2000c741270 */
[----:B------:R-:W1:Y:S01]  /*733a0*/  LDCU UR5, c[0x0][0x39c] ;  /* 0x00007380ff0577ac */ /* 0x000e620008000800 */
[----:B------:R-:W-:Y:S01]  /*733b0*/  PRMT R63, R51, 0x7773, RZ ;  /* 0x00007773333f7816 */ /* 0x000fe200000000ff */
[----:B------:R-:W-:Y:S01]  /*733c0*/  IMAD R51, R2, 0x2, R65 ;  /* 0x0000000202337824 */ /* 0x000fe200078e0241 */
[----:B------:R-:W-:-:S02]  /*733d0*/  LEA.HI.X.SX32 R49, R62, R69, 0x1, P6 ;  /* 0x000000453e317211 */ /* 0x000fc400030f0eff */
[-C--:B---3--:R-:W-:Y:S02]  /*733e0*/  IADD3 R42, P6, PT, R65, R70.reuse, RZ ;  /* 0x00000046412a7210 */ /* 0x088fe40007fde0ff */
[----:B------:R-:W-:Y:S01]  /*733f0*/  LOP3.LUT R0, R3, 0xc8, RZ, 0xfc, !PT ;  /* 0x000000c803007812 */ /* 0x000fe200078efcff */
[----:B------:R3:W-:Y:S01]  /*73400*/  @P1 STG.E.U8 desc[UR20][R48.64], R63 ;  /* 0x0000003f30001986 */ /* 0x0007e2000c101114 */
[----:B------:R-:W-:Y:S02]  /*73410*/  LEA.HI.X.SX32 R43, R65, R69, 0x1, P6 ;  /* 0x00000045412b7211 */ /* 0x000fe400030f0eff */
[----:B0-----:R-:W-:Y:S02]  /*73420*/  IADD3 R40, P6, PT, R51, R70, RZ ;  /* 0x0000004633287210 */ /* 0x001fe40007fde0ff */
[----:B--2---:R-:W-:Y:S01]  /*73430*/  ISETP.LT.AND P1, PT, R0, UR4, !P0 ;  /* 0x0000000400007c0c */ /* 0x004fe2000c721270 */
[----:B------:R-:W0:Y:S01]  /*73440*/  LDCU UR4, c[0x0][0x39c] ;  /* 0x00007380ff0477ac */ /* 0x000e220008000800 */
[----:B------:R-:W-:-:S02]  /*73450*/  PRMT R73, R44, 0x7770, RZ ;  /* 0x000077702c497816 */ /* 0x000fc400000000ff */
[----:B------:R-:W-:Y:S01]  /*73460*/  LEA.HI.X.SX32 R41, R51, R69, 0x1, P6 ;  /* 0x0000004533297211 */ /* 0x000fe200030f0eff */
[----:B------:R-:W-:Y:S01]  /*73470*/  IMAD R51, R2, 0x2, R51 ;  /* 0x0000000202337824 */ /* 0x000fe200078e0233 */
[----:B------:R-:W-:Y:S02]  /*73480*/  PRMT R65, R44, 0x7771, RZ ;  /* 0x000077712c417816 */ /* 0x000fe400000000ff */
[----:B------:R-:W-:Y:S01]  /*73490*/  LOP3.LUT R0, R3, 0xca, RZ, 0xfc, !PT ;  /* 0x000000ca03007812 */ /* 0x000fe200078efcff */
[----:B------:R2:W-:Y:S01]  /*734a0*/  @P3 STG.E.U8 desc[UR20][R42.64], R73 ;  /* 0x000000492a003986 */ /* 0x0005e2000c101114 */
[----:B---3--:R-:W-:Y:S02]  /*734b0*/  IMAD R63, R2, 0x2, R51 ;  /* 0x00000002023f7824 */ /* 0x008fe400078e0233 */
[----:B-1----:R-:W-:Y:S01]  /*734c0*/  ISETP.LT.AND P3, PT, R0, UR5, !P0 ;  /* 0x0000000500007c0c */ /* 0x002fe2000c761270 */
[----:B------:R1:W-:Y:S01]  /*734d0*/  @P4 STG.E.U8 desc[UR20][R40.64], R65 ;  /* 0x0000004128004986 */ /* 0x0003e2000c101114 */
[----:B------:R-:W-:Y:S01]  /*734e0*/  IADD3 R50, P4, PT, R51, R70, RZ ;  /* 0x0000004633327210 */ /* 0x000fe20007f9e0ff */
[----:B------:R-:W3:Y:S01]  /*734f0*/  LDCU UR5, c[0x0][0x39c] ;  /* 0x00007380ff0577ac */ /* 0x000ee20008000800 */
[----:B------:R-:W-:-:S02]  /*73500*/  LOP3.LUT R0, R3, 0xcc, RZ, 0xfc, !PT ;  /* 0x000000cc03007812 */ /* 0x000fc400078efcff */
[-C--:B------:R-:W-:Y:S02]  /*73510*/  LEA.HI.X.SX32 R51, R51, R69.reuse, 0x1, P4 ;  /* 0x0000004533337211 */ /* 0x080fe400020f0eff */
[----:B------:R-:W-:Y:S02]  /*73520*/  PRMT R67, R44, 0x7772, RZ ;  /* 0x000077722c437816 */ /* 0x000fe400000000ff */
[-C--:B------:R-:W-:Y:S02]  /*73530*/  IADD3 R48, P6, PT, R63, R70.reuse, RZ ;  /* 0x000000463f307210 */ /* 0x080fe40007fde0ff */
[----:B----4-:R-:W-:Y:S01]  /*73540*/  ISETP.LT.AND P4, PT, R0, UR6, !P0 ;  /* 0x0000000600007c0c */ /* 0x010fe2000c781270 */
[----:B------:R4:W-:Y:S01]  /*73550*/  @P5 STG.E.U8 desc[UR20][R50.64], R67 ;  /* 0x0000004332005986 */ /* 0x0009e2000c101114 */
[----:B------:R-:W-:Y:S01]  /*73560*/  LOP3.LUT R0, R3, 0xd0, RZ, 0xfc, !PT ;  /* 0x000000d003007812 */ /* 0x000fe200078efcff */
[----:B------:R-:W3:Y:S01]  /*73570*/  LDCU UR6, c[0x0][0x39c] ;  /* 0x00007380ff0677ac */ /* 0x000ee20008000800 */
[----:B------:R-:W-:Y:S01]  /*73580*/  LEA.HI.X.SX32 R49, R63, R69, 0x1, P6 ;  /* 0x000000453f317211 */ /* 0x000fe200030f0eff */
[----:B------:R-:W-:Y:S01]  /*73590*/  IMAD R63, R2, 0x2, R63 ;  /* 0x00000002023f7824 */ /* 0x000fe200078e023f */
[----:B0-----:R-:W-:Y:S01]  /*735a0*/  ISETP.LT.AND P5, PT, R0, UR4, !P0 ;  /* 0x0000000400007c0c */ /* 0x001fe2000c7a1270 */
[----:B------:R-:W0:Y:S02]  /*735b0*/  LDCU UR4, c[0x0][0x39c] ;  /* 0x00007380ff0477ac */ /* 0x000e240008000800 */
[----:B--2---:R-:W-:Y:S01]  /*735c0*/  IMAD R43, R2, 0x2, R63 ;  /* 0x00000002022b7824 */ /* 0x004fe200078e023f */
[----:B-1----:R-:W-:-:S02]  /*735d0*/  IADD3 R40, P6, PT, R63, R70, RZ ;  /* 0x000000463f287210 */ /* 0x002fc40007fde0ff */
[----:B------:R-:W-:Y:S02]  /*735e0*/  PRMT R65, R44, 0x7773, RZ ;  /* 0x000077732c417816 */ /* 0x000fe400000000ff */
[-C--:B------:R-:W-:Y:S02]  /*735f0*/  LEA.HI.X.SX32 R41, R63, R69.reuse, 0x1, P6 ;  /* 0x000000453f297211 */ /* 0x080fe400030f0eff */
[----:B------:R-:W-:Y:S01]  /*73600*/  IADD3 R42, P6, PT, R43, R70, RZ ;  /* 0x000000462b2a7210 */ /* 0x000fe20007fde0ff */
[----:B----4-:R-:W-:Y:S01]  /*73610*/  IMAD R51, R2, 0x2, R43 ;  /* 0x0000000202337824 */ /* 0x010fe200078e022b */
[----:B------:R-:W-:Y:S02]  /*73620*/  LOP3.LUT R0, R3, 0xd2, RZ, 0xfc, !PT ;  /* 0x000000d203007812 */ /* 0x000fe400078efcff */
[----:B------:R-:W-:Y:S01]  /*73630*/  PRMT R67, R45, 0x7770, RZ ;  /* 0x000077702d437816 */ /* 0x000fe200000000ff */
[----:B------:R1:W-:Y:S01]  /*73640*/  @P2 STG.E.U8 desc[UR20][R48.64], R65 ;  /* 0x0000004130002986 */ /* 0x0003e2000c101114 */
[----:B------:R-:W-:-:S02]  /*73650*/  LEA.HI.X.SX32 R43, R43, R69, 0x1, P6 ;  /* 0x000000452b2b7211 */ /* 0x000fc400030f0eff */
[----:B------:R-:W-:Y:S02]  /*73660*/  PRMT R63, R45, 0x7771, RZ ;  /* 0x000077712d3f7816 */ /* 0x000fe400000000ff */
[----:B---3--:R-:W-:Y:S01]  /*73670*/  ISETP.LT.AND P2, PT, R0, UR5, !P0 ;  /* 0x0000000500007c0c */ /* 0x008fe2000c741270 */
[----:B------:R-:W2:Y:S01]  /*73680*/  LDCU UR5, c[0x0][0x39c] ;  /* 0x00007380ff0577ac */ /* 0x000ea20008000800 */
[----:B------:R3:W-:Y:S04]  /*73690*/  @P1 STG.E.U8 desc[UR20][R40.64], R67 ;  /* 0x0000004328001986 */ /* 0x0007e8000c101114 */
[----:B------:R4:W-:Y:S01]  /*736a0*/  @P3 STG.E.U8 desc[UR20][R42.64], R63 ;  /* 0x0000003f2a003986 */ /* 0x0009e2000c101114 */
[C---:B0-----:R-:W-:Y:S01]  /*736b0*/  ISETP.LT.AND P3, PT, R61.reuse, UR4, !P0 ;  /* 0x000000043d007c0c */ /* 0x041fe2000c761270 */
[----:B------:R-:W-:Y:S01]  /*736c0*/  IMAD R61, R61, R2, RZ ;  /* 0x000000023d3d7224 */ /* 0x000fe200078e02ff */
[----:B-1----:R-:W-:Y:S01]  /*736d0*/  IADD3 R48, P6, PT, R51, R70, RZ ;  /* 0x0000004633307210 */ /* 0x002fe20007fde0ff */
[----:B------:R-:W0:Y:S01]  /*736e0*/  LDCU UR4, c[0x0][0x39c] ;  /* 0x00007380ff0477ac */ /* 0x000e220008000800 */
[----:B------:R-:W-:-:S02]  /*736f0*/  LOP3.LUT R0, R3, 0xd4, RZ, 0xfc, !PT ;  /* 0x000000d403007812 */ /* 0x000fc400078efcff */
[-C--:B------:R-:W-:Y:S01]  /*73700*/  LEA.HI.X.SX32 R49, R51, R69.reuse, 0x1, P6 ;  /* 0x0000004533317211 */ /* 0x080fe200030f0eff */
[----:B------:R-:W-:Y:S01]  /*73710*/  IMAD R51, R2, 0x4, R51 ;  /* 0x0000000402337824 */ /* 0x000fe200078e0233 */
[----:B---3--:R-:W-:Y:S02]  /*73720*/  IADD3 R40, P6, PT, R61, R70, RZ ;  /* 0x000000463d287210 */ /* 0x008fe40007fde0ff */
[----:B------:R-:W-:Y:S02]  /*73730*/  PRMT R65, R45, 0x7772, RZ ;  /* 0x000077722d417816 */ /* 0x000fe400000000ff */
[----:B------:R-:W-:Y:S01]  /*73740*/  ISETP.LT.AND P1, PT, R0, UR6, !P0 ;  /* 0x0000000600007c0c */ /* 0x000fe2000c721270 */
[----:B------:R-:W1:Y:S01]  /*73750*/  LDCU UR6, c[0x0][0x39c] ;  /* 0x00007380ff0677ac */ /* 0x000e620008000800 */
[----:B------:R-:W-:Y:S01]  /*73760*/  LEA.HI.X.SX32 R41, R61, R69, 0x1, P6 ;  /* 0x000000453d297211 */ /* 0x000fe200030f0eff */
[----:B------:R-:W-:Y:S01]  /*73770*/  IMAD R61, R2, 0x2, R51 ;  /* 0x00000002023d7824 */ /* 0x000fe200078e0233 */
[----:B------:R-:W-:-:S02]  /*73780*/  LOP3.LUT R0, R3, 0xd6, RZ, 0xfc, !PT ;  /* 0x000000d603007812 */ /* 0x000fc400078efcff */
[CC--:B----4-:R-:W-:Y:S01]  /*73790*/  IADD3 R42, P6, PT, R51.reuse, R70.reuse, RZ ;  /* 0x00000046332a7210 */ /* 0x0d0fe20007fde0ff */
[----:B------:R3:W-:Y:S01]  /*737a0*/  @P4 STG.E.U8 desc[UR20][R48.64], R65 ;  /* 0x0000004130004986 */ /* 0x0007e2000c101114 */
[----:B--2---:R-:W-:Y:S01]  /*737b0*/  ISETP.LT.AND P4, PT, R0, UR5, !P0 ;  /* 0x0000000500007c0c */ /* 0x004fe2000c781270 */
[----:B------:R-:W2:Y:S01]  /*737c0*/  LDCU UR5, c[0x0][0x39c] ;  /* 0x00007380ff0577ac */ /* 0x000ea20008000800 */
[----:B------:R-:W-:Y:S02]  /*737d0*/  LEA.HI.X.SX32 R43, R51, R69, 0x1, P6 ;  /* 0x00000045332b7211 */ /* 0x000fe400030f0eff */
[----:B------:R-:W-:Y:S02]  /*737e0*/  IADD3 R44, P6, PT, R61, R70, RZ ;  /* 0x000000463d2c7210 */ /* 0x000fe40007fde0ff */
[----:B------:R-:W-:Y:S02]  /*737f0*/  PRMT R63, R45, 0x7773, RZ ;  /* 0x000077732d3f7816 */ /* 0x000fe400000000ff */
[----:B------:R-:W-:-:S02]  /*73800*/  LOP3.LUT R0, R3, 0xd8, RZ, 0xfc, !PT ;  /* 0x000000d803007812 */ /* 0x000fc400078efcff */
[----:B------:R-:W-:Y:S01]  /*73810*/  LEA.HI.X.SX32 R45, R61, R69, 0x1, P6 ;  /* 0x000000453d2d7211 */ /* 0x000fe200030f0eff */
[----:B------:R-:W-:Y:S01]  /*73820*/  IMAD R61, R2, 0x2, R61 ;  /* 0x00000002023d7824 */ /* 0x000fe200078e023d */
[----:B------:R4:W-:Y:S01]  /*73830*/  @P3 STG.E.U8 desc[UR20][R40.64], R63 ;  /* 0x0000003f28003986 */ /* 0x0009e2000c101114 */
[----:B------:R-:W-:Y:S02]  /*73840*/  PRMT R51, R46, 0x7770, RZ ;  /* 0x000077702e337816 */ /* 0x000fe400000000ff */
[----:B0-----:R-:W-:Y:S01]  /*73850*/  ISETP.LT.AND P3, PT, R0, UR4, !P0 ;  /* 0x0000000400007c0c */ /* 0x001fe2000c761270 */
[----:B------:R-:W0:Y:S01]  /*73860*/  LDCU UR4, c[0x0][0x39c] ;  /* 0x00007380ff0477ac */ /* 0x000e220008000800 */
[----:B------:R-:W-:Y:S02]  /*73870*/  LOP3.LUT R0, R3, 0xda, RZ, 0xfc, !PT ;  /* 0x000000da03007812 */ /* 0x000fe400078efcff */
[----:B---3--:R-:W-:Y:S01]  /*73880*/  IADD3 R48, P6, PT, R61, R70, RZ ;  /* 0x000000463d307210 */ /* 0x008fe20007fde0ff */
[----:B------:R3:W-:Y:S01]  /*73890*/  @P5 STG.E.U8 desc[UR20][R42.64], R51 ;  /* 0x000000332a005986 */ /* 0x0007e2000c101114 */
[----:B------:R-:W-:Y:S01]  /*738a0*/  PRMT R67, R46, 0x7771, RZ ;  /* 0x000077712e437816 */ /* 0x000fe200000000ff */
[----:B----4-:R-:W-:Y:S01]  /*738b0*/  IMAD R41, R2, 0x2, R61 ;  /* 0x0000000202297824 */ /* 0x010fe200078e023d */
[----:B-1----:R-:W-:-:S02]  /*738c0*/  ISETP.LT.AND P5, PT, R0, UR6, !P0 ;  /* 0x0000000600007c0c */ /* 0x002fc4000c7a1270 */
[-C--:B------:R-:W-:Y:S01]  /*738d0*/  LEA.HI.X.SX32 R49, R61, R69.reuse, 0x1, P6 ;  /* 0x000000453d317211 */ /* 0x080fe200030f0eff */
[----:B------:R1:W-:Y:S01]  /*738e0*/  @P2 STG.E.U8 desc[UR20][R44.64], R67 ;  /* 0x000000432c002986 */ /* 0x0003e2000c101114 */
[----:B------:R-:W-:Y:S01]  /*738f0*/  LOP3.LUT R0, R3, 0xdc, RZ, 0xfc, !PT ;  /* 0x000000dc03007812 */ /* 0x000fe200078efcff */
[----:B------:R-:W4:Y:S01]  /*73900*/  LDCU UR6, c[0x0][0x39c] ;  /* 0x00007380ff0677ac */ /* 0x000f220008000800 */
[C---:B------:R-:W-:Y:S02]  /*73910*/  IADD3 R50, P6, PT, R41.reuse, R70, RZ ;  /* 0x0000004629327210 */ /* 0x040fe40007fde0ff */
[----:B--2---:R-:W-:Y:S01]  /*73920*/  ISETP.LT.AND P2, PT, R0, UR5, !P0 ;  /* 0x0000000500007c0c */ /* 0x004fe2000c741270 */
[----:B------:R-:W2:Y:S01]  /*73930*/  LDCU UR5, c[0x0][0x39c] ;  /* 0x00007380ff0577ac */ /* 0x000ea20008000800 */
[----:B---3--:R-:W-:Y:S02]  /*73940*/  LEA.HI.X.SX32 R51, R41, R69, 0x1, P6 ;  /* 0x0000004529337211 */ /* 0x008fe400030f0eff */
[----:B------:R-:W-:Y:S01]  /*73950*/  PRMT R65, R46, 0x7772, RZ ;  /* 0x000077722e417816 */ /* 0x000fe200000000ff */
[----:B-1----:R-:W-:-:S02]  /*73960*/  IMAD R45, R2, 0x2, R41 ;  /* 0x00000002022d7824 */ /* 0x002fc400078e0229 */
[----:B------:R-:W1:Y:S01]  /*73970*/  LDS.128 R40, [R77] ;  /* 0x000000004d287984 */ /* 0x000e620000000c00 */
[----:B------:R-:W-:Y:S01]  /*73980*/  LOP3.LUT R0, R3, 0xe0, RZ, 0xfc, !PT ;  /* 0x000000e003007812 */ /* 0x000fe200078efcff */
[----:B------:R-:W-:Y:S01]  /*73990*/  IMAD R61, R2, 0x2, R45 ;  /* 0x00000002023d7824 */ /* 0x000fe200078e022d */
[----:B------:R-:W-:Y:S01]  /*739a0*/  PRMT R63, R46, 0x7773, RZ ;  /* 0x000077732e3f7816 */ /* 0x000fe200000000ff */
[----:B------:R3:W-:Y:S01]  /*739b0*/  @P1 STG.E.U8 desc[UR20][R48.64], R65 ;  /* 0x0000004130001986 */ /* 0x0007e2000c101114 */
[----:B0-----:R-:W-:Y:S01]  /*739c0*/  ISETP.LT.AND P1, PT, R0, UR4, !P0 ;  /* 0x0000000400007c0c */ /* 0x001fe2000c721270 */
[----:B------:R-:W0:Y:S02]  /*739d0*/  LDCU UR4, c[0x0][0x39c] ;  /* 0x00007380ff0477ac */ /* 0x000e240008000800 */
[----:B------:R0:W-:Y:S01]  /*739e0*/  @P4 STG.E.U8 desc[UR20][R50.64], R63 ;  /* 0x0000003f32004986 */ /* 0x0001e2000c101114 */
[-C--:B------:R-:W-:Y:S02]  /*739f0*/  IADD3 R44, P4, PT, R45, R70.reuse, RZ ;  /* 0x000000462d2c7210 */ /* 0x080fe40007f9e0ff */
[----:B------:R-:W-:Y:S01]  /*73a00*/  LOP3.LUT R0, R3, 0xe2, RZ, 0xfc, !PT ;  /* 0x000000e203007812 */ /* 0x000fe200078efcff */
[----:B------:R-:W1:Y:S01]  /*73a10*/  LDS.128 R76, [R77+0x800] ;  /* 0x000800004d4c7984 */ /* 0x000e620000000c00 */
[----:B---3--:R-:W-:-:S02]  /*73a20*/  IADD3 R48, P6, PT, R61, R70, RZ ;  /* 0x000000463d307210 */ /* 0x008fc40007fde0ff */
[-C--:B------:R-:W-:Y:S02]  /*73a30*/  LEA.HI.X.SX32 R45, R45, R69.reuse, 0x1, P4 ;  /* 0x000000452d2d7211 */ /* 0x080fe400020f0eff */
[----:B------:R-:W-:Y:S02]  /*73a40*/  PRMT R67, R47, 0x7770, RZ ;  /* 0x000077702f437816 */ /* 0x000fe400000000ff */
[----:B------:R-:W-:Y:S01]  /*73a50*/  LEA.HI.X.SX32 R49, R61, R69, 0x1, P6 ;  /* 0x000000453d317211 */ /* 0x000fe200030f0eff */
[----:B------:R-:W-:Y:S01]  /*73a60*/  IMAD R61, R2, 0x2, R61 ;  /* 0x00000002023d7824 */ /* 0x000fe200078e023d */
[----:B--2---:R-:W-:Y:S01]  /*73a70*/  ISETP.LT.AND P4, PT, R0, UR5, !P0 ;  /* 0x0000000500007c0c */ /* 0x004fe2000c781270 */
[----:B------:R-:W2:Y:S01]  /*73a80*/  LDCU UR5, c[0x0][0x39c] ;  /* 0x00007380ff0577ac */ /* 0x000ea20008000800 */
[----:B------:R-:W-:Y:S01]  /*73a90*/  PRMT R65, R47, 0x7771, RZ ;  /* 0x000077712f417816 */ /* 0x000fe200000000ff */
[----:B------:R-:W-:Y:S01]  /*73aa0*/  @P3 STG.E.U8 desc[UR20][R44.64], R67 ;  /* 0x000000432c003986 */ /* 0x000fe2000c101114 */
[----:B0-----:R-:W-:-:S02]  /*73ab0*/  IADD3 R50, P3, PT, R61, R70, RZ ;  /* 0x000000463d327210 */ /* 0x001fc40007f7e0ff */
[----:B------:R-:W-:Y:S01]  /*73ac0*/  PRMT R63, R47, 0x7772, RZ ;  /* 0x000077722f3f7816 */ /* 0x000fe200000000ff */
[----:B------:R0:W-:Y:S01]  /*73ad0*/  @P5 STG.E.U8 desc[UR20][R48.64], R65 ;  /* 0x0000004130005986 */ /* 0x0001e2000c101114 */
[C---:B------:R-:W-:Y:S01]  /*73ae0*/  ISETP.LT.AND P5, PT, R59.reuse, UR4, !P0 ;  /* 0x000000043b007c0c */ /* 0x040fe2000c7a1270 */
[----:B------:R-:W-:Y:S01]  /*73af0*/  IMAD R59, R59, R2, RZ ;  /* 0x000000023b3b7224 */ /* 0x000fe200078e02ff */
[----:B------:R-:W-:Y:S02]  /*73b00*/  LEA.HI.X.SX32 R51, R61, R69, 0x1, P3 ;  /* 0x000000453d337211 */ /* 0x000fe400018f0eff */
[----:B------:R-:W-:Y:S01]  /*73b10*/  LOP3.LUT R0, R3, 0xe4, RZ, 0xfc, !PT ;  /* 0x000000e403007812 */ /* 0x000fe200078efcff */
[----:B------:R-:W-:Y:S01]  /*73b20*/  IMAD R61, R2, 0x4, R61 ;  /* 0x00000004023d7824 */ /* 0x000fe200078e023d */
[----:B------:R-:W3:Y:S01]  /*73b30*/  LDCU UR4, c[0x0][0x39c] ;  /* 0x00007380ff0477ac */ /* 0x000ee20008000800 */
[----:B------:R1:W-:Y:S01]  /*73b40*/  @P2 STG.E.U8 desc[UR20][R50.64], R63 ;  /* 0x0000003f32002986 */ /* 0x0003e2000c101114 */
[----:B----4-:R-:W-:-:S02]  /*73b50*/  ISETP.LT.AND P6, PT, R0, UR6, !P0 ;  /* 0x0000000600007c0c */ /* 0x010fc4000c7c1270 */
[----:B------:R-:W-:Y:S01]  /*73b60*/  LOP3.LUT R0, R3, 0xe6, RZ, 0xfc, !PT ;  /* 0x000000e603007812 */ /* 0x000fe200078efcff */
[----:B------:R-:W4:Y:S01]  /*73b70*/  LDCU UR6, c[0x0][0x39c] ;  /* 0x00007380ff0677ac */ /* 0x000f220008000800 */
[CC--:B0-----:R-:W-:Y:S02]  /*73b80*/  IADD3 R48, P2, PT, R59.reuse, R70.reuse, RZ ;  /* 0x000000463b307210 */ /* 0x0c1fe40007f5e0ff */
[----:B--2---:R-:W-:Y:S01]  /*73b90*/  ISETP.LT.AND P3, PT, R0, UR5, !P0 ;  /* 0x0000000500007c0c */ /* 0x004fe2000c761270 */
[----:B------:R-:W0:Y:S01]  /*73ba0*/  LDCU UR5, c[0x0][0x39c] ;  /* 0x00007380ff0577ac */ /* 0x000e220008000800 */
[----:B------:R-:W-:Y:S02]  /*73bb0*/  LEA.HI.X.SX32 R49, R59, R69, 0x1, P2 ;  /* 0x000000453b317211 */ /* 0x000fe400010f0eff */
[----:B------:R-:W-:Y:S02]  /*73bc0*/  IADD3 R44, P2, PT, R61, R70, RZ ;  /* 0x000000463d2c7210 */ /* 0x000fe40007f5e0ff */
[----:B------:R-:W-:-:S02]  /*73bd0*/  PRMT R59, R47, 0x7773, RZ ;  /* 0x000077732f3b7816 */ /* 0x000fc400000000ff */
[----:B------:R-:W-:Y:S01]  /*73be0*/  LEA.HI.X.SX32 R45, R61, R69, 0x1, P2 ;  /* 0x000000453d2d7211 */ /* 0x000fe200010f0eff */
[----:B------:R-:W-:Y:S01]  /*73bf0*/  IMAD R61, R2, 0x2, R61 ;  /* 0x00000002023d7824 */ /* 0x000fe200078e023d */
[----:B-1----:R-:W-:Y:S02]  /*73c00*/  PRMT R63, R40, 0x7770, RZ ;  /* 0x00007770283f7816 */ /* 0x002fe400000000ff */
[C---:B------:R-:W-:Y:S01]  /*73c10*/  LOP3.LUT R0, R3.reuse, 0xe8, RZ, 0xfc, !PT ;  /* 0x000000e803007812 */ /* 0x040fe200078efcff */
[----:B------:R1:W-:Y:S03]  /*73c20*/  @P5 STG.E.U8 desc[UR20][R48.64], R59 ;  /* 0x0000003b30005986 */ /* 0x0003e6000c101114 */
[----:B------:R-:W-:Y:S01]  /*73c30*/  ISETP.LT.AND P5, PT, R0, UR7, !P0 ;  /* 0x0000000700007c0c */ /* 0x000fe2000c7a1270 */
[----:B------:R2:W-:Y:S01]  /*73c40*/  @P1 STG.E.U8 desc[UR20][R44.64], R63 ;  /* 0x0000003f2c001986 */ /* 0x0005e2000c101114 */
[----:B------:R-:W-:Y:S01]  /*73c50*/  LOP3.LUT R0, R3, 0xea, RZ, 0xfc, !PT ;  /* 0x000000ea03007812 */ /* 0x000fe200078efcff */
[----:B------:R-:W4:Y:S01]  /*73c60*/  LDCU UR7, c[0x0][0x39c] ;  /* 0x00007380ff0777ac */ /* 0x000f220008000800 */
[----:B------:R-:W-:-:S02]  /*73c70*/  IADD3 R46, P1, PT, R61, R70, RZ ;  /* 0x000000463d2e7210 */ /* 0x000fc40007f3e0ff */
[----:B---3--:R-:W-:Y:S01]  /*73c80*/  ISETP.LT.AND P2, PT, R0, UR4, !P0 ;  /* 0x0000000400007c0c */ /* 0x008fe2000c741270 */
[----:B------:R-:W3:Y:S01]  /*73c90*/  LDCU UR4, c[0x0][0x39c] ;  /* 0x00007380ff0477ac */ /* 0x000ee20008000800 */
[----:B------:R-:W-:Y:S01]  /*73ca0*/  LEA.HI.X.SX32 R47, R61, R69, 0x1, P1 ;  /* 0x000000453d2f7211 */ /* 0x000fe200008f0eff */
[----:B------:R-:W-:Y:S01]  /*73cb0*/  IMAD R61, R2, 0x2, R61 ;  /* 0x00000002023d7824 */ /* 0x000fe200078e023d */
[----:B------:R-:W-:Y:S02]  /*73cc0*/  PRMT R51, R40, 0x7771, RZ ;  /* 0x0000777128337816 */ /* 0x000fe400000000ff */
[----:B------:R-:W-:Y:S01]  /*73cd0*/  LOP3.LUT R0, R3, 0xec, RZ, 0xfc, !PT ;  /* 0x000000ec03007812 */ /* 0x000fe200078efcff */
[----:B-1----:R-:W-:Y:S02]  /*73ce0*/  IMAD R49, R2, 0x2, R61 ;  /* 0x0000000202317824 */ /* 0x002fe400078e023d */
[----:B------:R1:W-:Y:S01]  /*73cf0*/  @P4 STG.E.U8 desc[UR20][R46.64], R51 ;  /* 0x000000332e004986 */ /* 0x0003e2000c101114 */
[----:B0-----:R-:W-:Y:S01]  /*73d00*/  ISETP.LT.AND P1, PT, R0, UR5, !P0 ;  /* 0x0000000500007c0c */ /* 0x001fe2000c721270 */
[----:B------:R-:W0:Y:S01]  /*73d10*/  LDCU UR5, c[0x0][0x39c] ;  /* 0x00007380ff0577ac */ /* 0x000e220008000800 */
[----:B--2---:R-:W-:Y:S01]  /*73d20*/  IADD3 R44, P4, PT, R61, R70, RZ ;  /* 0x000000463d2c7210 */ /* 0x004fe20007f9e0ff */
[----:B------:R-:W-:Y:S01]  /*73d30*/  IMAD R59, R2, 0x2, R49 ;  /* 0x00000002023b7824 */ /* 0x000fe200078e0231 */
[----:B------:R-:W-:-:S02]  /*73d40*/  PRMT R63, R40, 0x7772, RZ ;  /* 0x00007772283f7816 */ /* 0x000fc400000000ff */
[-C--:B------:R-:W-:Y:S02]  /*73d50*/  LEA.HI.X.SX32 R45, R61, R69.reuse, 0x1, P4 ;  /* 0x000000453d2d7211 */ /* 0x080fe400020f0eff */
[-C--:B------:R-:W-:Y:S02]  /*73d60*/  IADD3 R48, P4, PT, R49, R70.reuse, RZ ;  /* 0x0000004631307210 */ /* 0x080fe40007f9e0ff */
[----:B------:R-:W-:Y:S01]  /*73d70*/  LOP3.LUT R0, R3, 0xf0, RZ, 0xfc, !PT ;  /* 0x000000f003007812 */ /* 0x000fe200078efcff */
[----:B------:R-:W-:Y:S01]  /*73d80*/  @P6 STG.E.U8 desc[UR20][R44.64], R63 ;  /* 0x0000003f2c006986 */ /* 0x000fe2000c101114 */
[----:B------:R-:W-:Y:S02]  /*73d90*/  IADD3 R50, P6, PT, R59, R70, RZ ;  /* 0x000000463b327210 */ /* 0x000fe40007fde0ff */
[----:B------:R-:W-:Y:S02]  /*73da0*/  PRMT R61, R40, 0x7773, RZ ;  /* 0x00007773283d7816 */ /* 0x000fe400000000ff */
[----:B------:R-:W-:-:S02]  /*73db0*/  LEA.HI.X.SX32 R49, R49, R69, 0x1, P4 ;  /* 0x0000004531317211 */ /* 0x000fc400020f0eff */
[----:B----4-:R-:W-:Y:S01]  /*73dc0*/  ISETP.LT.AND P4, PT, R0, UR6, !P0 ;  /* 0x0000000600007c0c */ /* 0x010fe2000c781270 */
[----:B------:R-:W2:Y:S01]  /*73dd0*/  LDCU UR6, c[0x0][0x39c] ;  /* 0x00007380ff0677ac */ /* 0x000ea20008000800 */
[----:B------:R-:W-:Y:S02]  /*73de0*/  LOP3.LUT R0, R3, 0xf2, RZ, 0xfc, !PT ;  /* 0x000000f203007812 */ /* 0x000fe400078efcff */
[----:B-1----:R-:W-:Y:S01]  /*73df0*/  LEA.HI.X.SX32 R51, R59, R69, 0x1, P6 ;  /* 0x000000453b337211 */ /* 0x002fe200030f0eff */
[----:B------:R-:W-:Y:S01]  /*73e00*/  IMAD R59, R2, 0x2, R59 ;  /* 0x00000002023b7824 */ /* 0x000fe200078e023b */
[----:B------:R-:W-:Y:S01]  /*73e10*/  PRMT R65, R41, 0x7770, RZ ;  /* 0x0000777029417816 */ /* 0x000fe200000000ff */
[----:B------:R1:W-:Y:S01]  /*73e20*/  @P3 STG.E.U8 desc[UR20][R48.64], R61 ;  /* 0x0000003d30003986 */ /* 0x0003e2000c101114 */
[----:B0-----:R-:W-:Y:S01]  /*73e30*/  ISETP.LT.AND P3, PT, R0, UR5, !P0 ;  /* 0x0000000500007c0c */ /* 0x001fe2000c761270 */
[----:B------:R-:W0:Y:S02]  /*73e40*/  LDCU UR5, c[0x0][0x39c] ;  /* 0x00007380ff0577ac */ /* 0x000e240008000800 */
[----:B------:R4:W-:Y:S01]  /*73e50*/  @P5 STG.E.U8 desc[UR20][R50.64], R65 ;  /* 0x0000004132005986 */ /* 0x0009e2000c101114 */
[----:B------:R-:W-:-:S02]  /*73e60*/  IADD3 R46, P5, PT, R59, R70, RZ ;  /* 0x000000463b2e7210 */ /* 0x000fc40007fbe0ff */
[----:B---3--:R-:W-:Y:S01]  /*73e70*/  ISETP.LT.AND P6, PT, R60, UR4, !P0 ;  /* 0x000000043c007c0c */ /* 0x008fe2000c7c1270 */
[----:B-1----:R-:W-:Y:S01]  /*73e80*/  IMAD R61, R2, 0x2, R59 ;  /* 0x00000002023d7824 */ /* 0x002fe200078e023b */
[-C--:B------:R-:W-:Y:S01]  /*73e90*/  LEA.HI.X.SX32 R47, R59, R69.reuse, 0x1, P5 ;  /* 0x000000453b2f7211 */ /* 0x080fe200028f0eff */
[----:B------:R-:W-:Y:S01]  /*73ea0*/  IMAD R60, R60, R2, RZ ;  /* 0x000000023c3c7224 */ /* 0x000fe200078e02ff */
[----:B------:R-:W-:Y:S01]  /*73eb0*/  PRMT R63, R41, 0x7771, RZ ;  /* 0x00007771293f7816 */ /* 0x000fe200000000ff */
[----:B------:R-:W1:Y:S01]  /*73ec0*/  LDCU UR4, c[0x0][0x39c] ;  /* 0x00007380ff0477ac */ /* 0x000e620008000800 */
[-C--:B------:R-:W-:Y:S02]  /*73ed0*/  IADD3 R48, P5, PT, R61, R70.reuse, RZ ;  /* 0x000000463d307210 */ /* 0x080fe40007fbe0ff */
[----:B------:R-:W-:Y:S02]  /*73ee0*/  LOP3.LUT R0, R3, 0xf4, RZ, 0xfc, !PT ;  /* 0x000000f403007812 */ /* 0x000fe400078efcff */
[----:B------:R-:W-:Y:S01]  /*73ef0*/  LEA.HI.X.SX32 R49, R61, R69, 0x1, P5 ;  /* 0x000000453d317211 */ /* 0x000fe200028f0eff */
[----:B------:R-:W-:Y:S01]  /*73f00*/  IMAD R61, R2, 0x4, R61 ;  /* 0x00000004023d7824 */ /* 0x000fe200078e023d */
[----:B------:R-:W-:Y:S01]  /*73f10*/  IADD3 R44, P5, PT, R60, R70, RZ ;  /* 0x000000463c2c7210 */ /* 0x000fe20007fbe0ff */
[----:B------:R-:W-:Y:S01]  /*73f20*/  @P2 STG.E.U8 desc[UR20][R46.64], R63 ;  /* 0x0000003f2e002986 */ /* 0x000fe2000c101114 */
[----:B------:R-:W-:-:S02]  /*73f30*/  PRMT R59, R41, 0x7772, RZ ;  /* 0x00007772293b7816 */ /* 0x000fc400000000ff */
[----:B--2---:R-:W-:Y:S01]  /*73f40*/  ISETP.LT.AND P2, PT, R0, UR6, !P0 ;  /* 0x0000000600007c0c */ /* 0x004fe2000c741270 */
[----:B------:R-:W2:Y:S01]  /*73f50*/  LDCU UR6, c[0x0][0x39c] ;  /* 0x00007380ff0677ac */ /* 0x000ea20008000800 */
[----:B------:R-:W-:Y:S02]  /*73f60*/  LOP3.LUT R0, R3, 0xf6, RZ, 0xfc, !PT ;  /* 0x000000f603007812 */ /* 0x000fe400078efcff */
[----:B------:R-:W-:Y:S01]  /*73f70*/  LEA.HI.X.SX32 R45, R60, R69, 0x1, P5 ;  /* 0x000000453c2d7211 */ /* 0x000fe200028f0eff */
[----:B------:R3:W-:Y:S01]  /*73f80*/  @P1 STG.E.U8 desc[UR20][R48.64], R59 ;  /* 0x0000003b30001986 */ /* 0x0007e2000c101114 */
[----:B------:R-:W-:Y:S02]  /*73f90*/  IADD3 R40, P5, PT, R61, R70, RZ ;  /* 0x000000463d287210 */ /* 0x000fe40007fbe0ff */
[----:B----4-:R-:W-:Y:S02]  /*73fa0*/  PRMT R51, R41, 0x7773, RZ ;  /* 0x0000777329337816 */ /* 0x010fe400000000ff */
[----:B0-----:R-:W-:Y:S01]  /*73fb0*/  ISETP.LT.AND P1, PT, R0, UR5, !P0 ;  /* 0x0000000500007c0c */ /* 0x001fe2000c721270 */
[----:B------:R-:W0:Y:S01]  /*73fc0*/  LDCU UR5, c[0x0][0x39c] ;  /* 0x00007380ff0577ac */ /* 0x000e220008000800 */
[----:B------:R-:W-:-:S02]  /*73fd0*/  LOP3.LUT R0, R3, 0xf8, RZ, 0xfc, !PT ;  /* 0x000000f803007812 */ /* 0x000fc400078efcff */
[----:B------:R-:W-:Y:S01]  /*73fe0*/  LEA.HI.X.SX32 R41, R61, R69, 0x1, P5 ;  /* 0x000000453d297211 */ /* 0x000fe200028f0eff */
[----:B------:R-:W-:Y:S01]  /*73ff0*/  IMAD R61, R2, 0x2, R61 ;  /* 0x00000002023d7824 */ /* 0x000fe200078e023d */
[----:B------:R4:W-:Y:S01]  /*74000*/  @P6 STG.E.U8 desc[UR20][R44.64], R51 ;  /* 0x000000332c006986 */ /* 0x0009e2000c101114 */
[----:B---3--:R-:W-:Y:S02]  /*74010*/  PRMT R59, R42, 0x7770, RZ ;  /* 0x000077702a3b7816 */ /* 0x008fe400000000ff */
[----:B------:R-:W-:Y:S01]  /*74020*/  ISETP.LT.AND P6, PT, R0, UR7, !P0 ;  /* 0x0000000700007c0c */ /* 0x000fe2000c7c1270 */
[----:B------:R-:W-:Y:S01]  /*74030*/  IMAD R49, R2, 0x2, R61 ;  /* 0x0000000202317824 */ /* 0x000fe200078e023d */
[----:B------:R-:W-:Y:S01]  /*74040*/  LOP3.LUT R0, R3, 0xfa, RZ, 0xfc, !PT ;  /* 0x000000fa03007812 */ /* 0x000fe200078efcff */
[----:B------:R3:W-:Y:S01]  /*74050*/  @P4 STG.E.U8 desc[UR20][R40.64], R59 ;  /* 0x0000003b28004986 */ /* 0x0007e2000c101114 */
[----:B------:R-:W-:Y:S01]  /*74060*/  IADD3 R46, P5, PT, R61, R70, RZ ;  /* 0x000000463d2e7210 */ /* 0x000fe20007fbe0ff */
[----:B------:R-:W2:Y:S01]  /*74070*/  LDCU UR7, c[0x0][0x39c] ;  /* 0x00007380ff0777ac */ /* 0x000ea20008000800 */
[----:B-1----:R-:W-:-:S02]  /*74080*/  ISETP.LT.AND P4, PT, R0, UR4, !P0 ;  /* 0x0000000400007c0c */ /* 0x002fc4000c781270 */
[-C--:B------:R-:W-:Y:S01]  /*74090*/  LEA.HI.X.SX32 R47, R61, R69.reuse, 0x1, P5 ;  /* 0x000000453d2f7211 */ /* 0x080fe200028f0eff */
[----:B------:R-:W1:Y:S01]  /*740a0*/  LDCU UR4, c[0x0][0x39c] ;  /* 0x00007380ff0477ac */ /* 0x000e620008000800 */
[----:B----4-:R-:W-:Y:S02]  /*740b0*/  PRMT R51, R42, 0x7771, RZ ;  /* 0x000077712a337816 */ /* 0x010fe400000000ff */
[----:B------:R-:W-:Y:S02]  /*740c0*/  IADD3 R44, P5, PT, R49, R70, RZ ;  /* 0x00000046312c7210 */ /* 0x000fe40007fbe0ff */
[----:B------:R-:W-:Y:S01]  /*740d0*/  LOP3.LUT R0, R3, 0xfc, RZ, 0xfc, !PT ;  /* 0x000000fc03007812 */ /* 0x000fe200078efcff */
[----:B------:R4:W-:Y:S01]  /*740e0*/  @P3 STG.E.U8 desc[UR20][R46.64], R51 ;  /* 0x000000332e003986 */ /* 0x0009e2000c101114 */
[----:B------:R-:W-:Y:S01]  /*740f0*/  LEA.HI.X.SX32 R45, R49, R69, 0x1, P5 ;  /* 0x00000045312d7211 */ /* 0x000fe200028f0eff */
[----:B------:R-:W-:Y:S01]  /*74100*/  IMAD R49, R2, 0x2, R49 ;  /* 0x0000000202317824 */ /* 0x000fe200078e0231 */
[----:B---3--:R-:W-:-:S02]  /*74110*/  PRMT R59, R42, 0x7772, RZ ;  /* 0x000077722a3b7816 */ /* 0x008fc400000000ff */
[----:B0-----:R-:W-:Y:S01]  /*74120*/  ISETP.LT.AND P3, PT, R0, UR5, !P0 ;  /* 0x0000000500007c0c */ /* 0x001fe2000c761270 */
[----:B------:R-:W0:Y:S01]  /*74130*/  LDCU UR5, c[0x0][0x39c] ;  /* 0x00007380ff0577ac */ /* 0x000e220008000800 */
[----:B------:R-:W-:Y:S01]  /*74140*/  LOP3.LUT R0, R3, 0x100, RZ, 0xfc, !PT ;  /* 0x0000010003007812 */ /* 0x000fe200078efcff */
[----:B------:R3:W-:Y:S01]  /*74150*/  @P2 STG.E.U8 desc[UR20][R44.64], R59 ;  /* 0x0000003b2c002986 */ /* 0x0007e2000c101114 */
[----:B------:R-:W-:Y:S02]  /*74160*/  IADD3 R40, P2, PT, R49, R70, RZ ;  /* 0x0000004631287210 */ /* 0x000fe40007f5e0ff */
[----:B--2---:R-:W-:Y:S01]  /*74170*/  ISETP.LT.AND P5, PT, R0, UR6, !P0 ;  /* 0x0000000600007c0c */ /* 0x004fe2000c7a1270 */
[----:B------:R-:W2:Y:S01]  /*74180*/  LDCU UR6, c[0x0][0x39c] ;  /* 0x00007380ff0677ac */ /* 0x000ea20008000800 */
[----:B------:R-:W-:Y:S02]  /*74190*/  LOP3.LUT R0, R3, 0x102, RZ, 0xfc, !PT ;  /* 0x0000010203007812 */ /* 0x000fe400078efcff */
[----:B------:R-:W-:Y:S01]  /*741a0*/  LEA.HI.X.SX32 R41, R49, R69, 0x1, P2 ;  /* 0x0000004531297211 */ /* 0x000fe200010f0eff */
[----:B------:R-:W-:Y:S01]  /*741b0*/  IMAD R49, R2, 0x2, R49 ;  /* 0x0000000202317824 */ /* 0x000fe200078e0231 */
[----:B----4-:R-:W-:-:S02]  /*741c0*/  PRMT R51, R42, 0x7773, RZ ;  /* 0x000077732a337816 */ /* 0x010fc400000000ff */
[----:B-1----:R-:W-:Y:S01]  /*741d0*/  ISETP.LT.AND P2, PT, R0, UR4, !P0 ;  /* 0x0000000400007c0c */ /* 0x002fe2000c741270 */
[----:B------:R-:W1:Y:S01]  /*741e0*/  LDCU UR4, c[0x0][0x39c] ;  /* 0x00007380ff0477ac */ /* 0x000e620008000800 */
[----:B------:R-:W-:Y:S01]  /*741f0*/  IMAD R47, R2, 0x2, R49 ;  /* 0x00000002022f7824 */ /* 0x000fe200078e0231 */
[----:B------:R4:W-:Y:S01]  /*74200*/  @P1 STG.E.U8 desc[UR20][R40.64], R51 ;  /* 0x0000003328001986 */ /* 0x0009e2000c101114 */
[----:B---3--:R-:W-:-:S04]  /*74210*/  IADD3 R44, P1, PT, R49, R70, RZ ;  /* 0x00000046312c7210 */ /* 0x008fc80007f3e0ff */
[-C--:B------:R-:W-:Y:S02]  /*74220*/  LEA.HI.X.SX32 R45, R49, R69.reuse, 0x1, P1 ;  /* 0x00000045312d7211 */ /* 0x080fe400008f0eff */
[-C--:B------:R-:W-:Y:S01]  /*74230*/  IADD3 R46, P1, PT, R47, R70.reuse, RZ ;  /* 0x000000462f2e7210 */ /* 0x080fe20007f3e0ff */
[----:B------:R-:W-:Y:S01]  /*74240*/  IMAD R49, R2, 0x2, R47 ;  /* 0x0000000202317824 */ /* 0x000fe200078e022f */
[C---:B------:R-:W-:Y:S02]  /*74250*/  PRMT R61, R43.reuse, 0x7770, RZ ;  /* 0x000077702b3d7816 */ /* 0x040fe400000000ff */
[----:B------:R-:W-:Y:S02]  /*74260*/  PRMT R59, R43, 0x7771, RZ ;  /* 0x000077712b3b7816 */ /* 0x000fe400000000ff */
[----:B------:R-:W-:Y:S01]  /*74270*/  LEA.HI.X.SX32 R47, R47, R69, 0x1, P1 ;  /* 0x000000452f2f7211 */ /* 0x000fe200008f0eff */
[----:B------:R3:W-:Y:S01]  /*74280*/  @P6 STG.E.U8 desc[UR20][R44.64], R61 ;  /* 0x0000003d2c006986 */ /* 0x0007e2000c101114 */
[----:B----4-:R-:W-:-:S03]  /*74290*/  IADD3 R40, P6, PT, R49, R70, RZ ;  /* 0x0000004631287210 */ /* 0x010fc60007fde0ff */
[----:B------:R4:W-:Y:S01]  /*742a0*/  @P4 STG.E.U8 desc[UR20][R46.64], R59 ;  /* 0x0000003b2e004986 */ /* 0x0009e2000c101114 */
[C---:B-1----:R-:W-:Y:S01]  /*742b0*/  ISETP.LT.AND P4, PT, R58.reuse, UR4, !P0 ;  /* 0x000000043a007c0c */ /* 0x042fe2000c781270 */
[----:B------:R-:W-:Y:S01]  /*742c0*/  IMAD R58, R58, R2, RZ ;  /* 0x000000023a3a7224 */ /* 0x000fe200078e02ff */
[----:B------:R-:W1:Y:S01]  /*742d0*/  LDCU UR4, c[0x0][0x39c] ;  /* 0x00007380ff0477ac */ /* 0x000e620008000800 */
[----:B------:R-:W-:Y:S01]  /*742e0*/  LEA.HI.X.SX32 R41, R49, R69, 0x1, P6 ;  /* 0x0000004531297211 */ /* 0x000fe200030f0eff */
[----:B------:R-:W-:Y:S01]  /*742f0*/  IMAD R49, R2, 0x4, R49 ;  /* 0x0000000402317824 */ /* 0x000fe200078e0231 */
[----:B------:R-:W-:Y:S02]  /*74300*/  LOP3.LUT R0, R3, 0x104, RZ, 0xfc, !PT ;  /* 0x0000010403007812 */ /* 0x000fe400078efcff */
[----:B---3--:R-:W-:Y:S02]  /*74310*/  IADD3 R44, P6, PT, R58, R70, RZ ;  /* 0x000000463a2c7210 */ /* 0x008fe40007fde0ff */
[----:B------:R-:W-:-:S02]  /*74320*/  PRMT R51, R43, 0x7772, RZ ;  /* 0x000077722b337816 */ /* 0x000fc400000000ff */
[-C--:B------:R-:W-:Y:S01]  /*74330*/  LEA.HI.X.SX32 R45, R58, R69.reuse, 0x1, P6 ;  /* 0x000000453a2d7211 */ /* 0x080fe200030f0eff */
[----:B----4-:R-:W-:Y:S01]  /*74340*/  IMAD R47, R2, 0x2, R49 ;  /* 0x00000002022f7824 */ /* 0x010fe200078e0231 */
[----:B0-----:R-:W-:Y:S01]  /*74350*/  ISETP.LT.AND P1, PT, R0, UR5, !P0 ;  /* 0x0000000500007c0c */ /* 0x001fe2000c721270 */
[----:B------:R-:W0:Y:S01]  /*74360*/  LDCU UR5, c[0x0][0x39c] ;  /* 0x00007380ff0577ac */ /* 0x000e220008000800 */
[----:B------:R-:W-:Y:S02]  /*74370*/  IADD3 R42, P6, PT, R49, R70, RZ ;  /* 0x00000046312a7210 */ /* 0x000fe40007fde0ff */
[----:B------:R-:W-:Y:S01]  /*74380*/  LOP3.LUT R0, R3, 0x106, RZ, 0xfc, !PT ;  /* 0x0000010603007812 */ /* 0x000fe200078efcff */
[----:B------:R3:W-:Y:S01]  /*74390*/  @P3 STG.E.U8 desc[UR20][R40.64], R51 ;  /* 0x0000003328003986 */ /* 0x0007e2000c101114 */
[----:B------:R-:W-:Y:S02]  /*743a0*/  PRMT R61, R43, 0x7773, RZ ;  /* 0x000077732b3d7816 */ /* 0x000fe400000000ff */
[----:B------:R-:W-:-:S02]  /*743b0*/  LEA.HI.X.SX32 R43, R49, R69, 0x1, P6 ;  /* 0x00000045312b7211 */ /* 0x000fc400030f0eff */
[----:B--2---:R-:W-:Y:S01]  /*743c0*/  ISETP.LT.AND P3, PT, R0, UR6, !P0 ;  /* 0x0000000600007c0c */ /* 0x004fe2000c761270 */
[----:B------:R-:W2:Y:S01]  /*743d0*/  LDCU UR6, c[0x0][0x39c] ;  /* 0x00007380ff0677ac */ /* 0x000ea20008000800 */
[----:B------:R-:W-:Y:S01]  /*743e0*/  LOP3.LUT R0, R3, 0x108, RZ, 0xfc, !PT ;  /* 0x0000010803007812 */ /* 0x000fe200078efcff */
[----:B------:R4:W-:Y:S01]  /*743f0*/  @P4 STG.E.U8 desc[UR20][R44.64], R61 ;  /* 0x0000003d2c004986 */ /* 0x0009e2000c101114 */
[C---:B---3--:R-:W-:Y:S02]  /*74400*/  IADD3 R40, P6, PT, R47.reuse, R70, RZ ;  /* 0x000000462f287210 */ /* 0x048fe40007fde0ff */
[----:B-1----:R-:W-:Y:S01]  /*74410*/  ISETP.LT.AND P4, PT, R0, UR4, !P0 ;  /* 0x0000000400007c0c */ /* 0x002fe2000c781270 */
[----:B------:R-:W1:Y:S01]  /*74420*/  LDCU UR4, c[0x0][0x39c] ;  /* 0x00007380ff0477ac */ /* 0x000e620008000800 */
[----:B------:R-:W-:Y:S01]  /*74430*/  LEA.HI.X.SX32 R41, R47, R69, 0x1, P6 ;  /* 0x000000452f297211 */ /* 0x000fe200030f0eff */
[----:B------:R-:W-:Y:S01]  /*74440*/  IMAD R47, R2, 0x2, R47 ;  /* 0x00000002022f7824 */ /* 0x000fe200078e022f */
[----:B------:R-:W-:-:S02]  /*74450*/  PRMT R59, R36, 0x7770, RZ ;  /* 0x00007770243b7816 */ /* 0x000fc400000000ff */
[----:B------:R-:W-:Y:S01]  /*74460*/  LOP3.LUT R0, R3, 0x10a, RZ, 0xfc, !PT ;  /* 0x0000010a03007812 */ /* 0x000fe200078efcff */
[----:B------:R-:W-:Y:S01]  /*74470*/  IMAD R49, R2, 0x2, R47 ;  /* 0x0000000202317824 */ /* 0x000fe200078e022f */
[CC--:B----4-:R-:W-:Y:S01]  /*74480*/  IADD3 R44, P6, PT, R47.reuse, R70.reuse, RZ ;  /* 0x000000462f2c7210 */ /* 0x0d0fe20007fde0ff */
[----:B------:R3:W-:Y:S01]  /*74490*/  @P5 STG.E.U8 desc[UR20][R42.64], R59 ;  /* 0x0000003b2a005986 */ /* 0x0007e2000c101114 */
[----:B------:R-:W-:Y:S02]  /*744a0*/  PRMT R51, R36, 0x7771, RZ ;  /* 0x0000777124337816 */ /* 0x000fe400000000ff */
[----:B0-----:R-:W-:Y:S01]  /*744b0*/  ISETP.LT.AND P5, PT, R0, UR5, !P0 ;  /* 0x0000000500007c0c */ /* 0x001fe2000c7a1270 */
[----:B------:R-:W0:Y:S01]  /*744c0*/  LDCU UR5, c[0x0][0x39c] ;  /* 0x00007380ff0577ac */ /* 0x000e220008000800 */
[----:B------:R-:W-:Y:S02]  /*744d0*/  LEA.HI.X.SX32 R45, R47, R69, 0x1, P6 ;  /* 0x000000452f2d7211 */ /* 0x000fe400030f0eff */
[----:B------:R-:W-:Y:S01]  /*744e0*/  LOP3.LUT R0, R3, 0x10c, RZ, 0xfc, !PT ;  /* 0x0000010c03007812 */ /* 0x000fe200078efcff */
[----:B------:R4:W-:Y:S01]  /*744f0*/  @P2 STG.E.U8 desc[UR20][R40.64], R51 ;  /* 0x0000003328002986 */ /* 0x0009e2000c101114 */
[----:B---3--:R-:W-:-:S02]  /*74500*/  IADD3 R42, P6, PT, R49, R70, RZ ;  /* 0x00000046312a7210 */ /* 0x008fc40007fde0ff */
[----:B------:R-:W-:Y:S02]  /*74510*/  PRMT R59, R36, 0x7772, RZ ;  /* 0x00007772243b7816 */ /* 0x000fe400000000ff */
[----:B--2---:R-:W-:Y:S01]  /*74520*/  ISETP.LT.AND P2, PT, R0, UR6, !P0 ;  /* 0x0000000600007c0c */ /* 0x004fe2000c741270 */
[----:B------:R-:W2:Y:S01]  /*74530*/  LDCU UR6, c[0x0][0x39c] ;  /* 0x00007380ff0677ac */ /* 0x000ea20008000800 */
[----:B------:R-:W-:Y:S01]  /*74540*/  LEA.HI.X.SX32 R43, R49, R69, 0x1, P6 ;  /* 0x00000045312b7211 */ /* 0x000fe200030f0eff */
[----:B------:R-:W-:Y:S01]  /*74550*/  IMAD R49, R2, 0x2, R49 ;  /* 0x0000000202317824 */ /* 0x000fe200078e0231 */
[----:B------:R-:W-:Y:S01]  /*74560*/  LOP3.LUT R0, R3, 0x110, RZ, 0xfc, !PT ;  /* 0x0000011003007812 */ /* 0x000fe200078efcff */
[----:B------:R3:W-:Y:S01]  /*74570*/  @P1 STG.E.U8 desc[UR20][R44.64], R59 ;  /* 0x0000003b2c001986 */ /* 0x0007e2000c101114 */
[----:B------:R-:W-:Y:S01]  /*74580*/  PRMT R61, R36, 0x7773, RZ ;  /* 0x00007773243d7816 */ /* 0x000fe200000000ff */
[----:B----4-:R-:W-:Y:S01]  /*74590*/  IMAD R51, R2, 0x2, R49 ;  /* 0x0000000202337824 */ /* 0x010fe200078e0231 */
[----:B-1----:R-:W-:Y:S01]  /*745a0*/  ISETP.LT.AND P1, PT, R0, UR4, !P0 ;  /* 0x0000000400007c0c */ /* 0x002fe2000c721270 */
[----:B------:R-:W1:Y:S02]  /*745b0*/  LDCU UR4, c[0x0][0x39c] ;  /* 0x00007380ff0477ac */ /* 0x000e640008000800 */
[----:B------:R4:W-:Y:S01]  /*745c0*/  @P3 STG.E.U8 desc[UR20][R42.64], R61 ;  /* 0x0000003d2a003986 */ /* 0x0009e2000c101114 */
[----:B------:R-:W-:-:S02]  /*745d0*/  IADD3 R40, P3, PT, R49, R70, RZ ;  /* 0x0000004631287210 */ /* 0x000fc40007f7e0ff */
[-C--:B------:R-:W-:Y:S02]  /*745e0*/  IADD3 R46, P6, PT, R51, R70.reuse, RZ ;  /* 0x00000046332e7210 */ /* 0x080fe40007fde0ff */
[----:B------:R-:W-:Y:S02]  /*745f0*/  LOP3.LUT R0, R3, 0x112, RZ, 0xfc, !PT ;  /* 0x0000011203007812 */ /* 0x000fe400078efcff */
[-C--:B------:R-:W-:Y:S02]  /*74600*/  LEA.HI.X.SX32 R41, R49, R69.reuse, 0x1, P3 ;  /* 0x0000004531297211 */ /* 0x080fe400018f0eff */
[----:B---3--:R-:W-:Y:S02]  /*74610*/  PRMT R59, R37, 0x7770, RZ ;  /* 0x00007770253b7816 */ /* 0x008fe400000000ff */
[----:B------:R-:W-:Y:S01]  /*74620*/  LEA.HI.X.SX32 R47, R51, R69, 0x1, P6 ;  /* 0x00000045332f7211 */ /* 0x000fe200030f0eff */
[----:B------:R-:W-:Y:S01]  /*74630*/  IMAD R51, R2, 0x2, R51 ;  /* 0x0000000202337824 */ /* 0x000fe200078e0233 */
[----:B0-----:R-:W-:Y:S01]  /*74640*/  ISETP.LT.AND P3, PT, R0, UR5, !P0 ;  /* 0x0000000500007c0c */ /* 0x001fe2000c761270 */
[----:B------:R-:W0:Y:S01]  /*74650*/  LDCU UR5, c[0x0][0x39c] ;  /* 0x00007380ff0577ac */ /* 0x000e220008000800 */
[----:B------:R-:W-:Y:S01]  /*74660*/  PRMT R49, R37, 0x7771, RZ ;  /* 0x0000777125317816 */ /* 0x000fe200000000ff */
[----:B------:R3:W-:Y:S01]  /*74670*/  @P4 STG.E.U8 desc[UR20][R40.64], R59 ;  /* 0x0000003b28004986 */ /* 0x0007e2000c101114 */
[----:B----4-:R-:W-:-:S02]  /*74680*/  IADD3 R42, P4, PT, R51, R70, RZ ;  /* 0x00000046332a7210 */ /* 0x010fc40007f9e0ff */
[----:B------:R-:W-:Y:S01]  /*74690*/  PRMT R45, R37, 0x7772, RZ ;  /* 0x00007772252d7816 */ /* 0x000fe200000000ff */
[----:B------:R4:W-:Y:S01]  /*746a0*/  @P5 STG.E.U8 desc[UR20][R46.64], R49 ;  /* 0x000000312e005986 */ /* 0x0009e2000c101114 */
[C---:B-1----:R-:W-:Y:S01]  /*746b0*/  ISETP.LT.AND P5, PT, R57.reuse, UR4, !P0 ;  /* 0x0000000439007c0c */ /* 0x042fe2000c7a1270 */
[----:B------:R-:W-:Y:S01]  /*746c0*/  IMAD R57, R57, R2, RZ ;  /* 0x0000000239397224 */ /* 0x000fe200078e02ff */
[----:B------:R-:W-:Y:S02]  /*746d0*/  LEA.HI.X.SX32 R43, R51, R69, 0x1, P4 ;  /* 0x00000045332b7211 */ /* 0x000fe400020f0eff */
[----:B------:R-:W-:Y:S01]  /*746e0*/  LOP3.LUT R0, R3, 0x114, RZ, 0xfc, !PT ;  /* 0x0000011403007812 */ /* 0x000fe200078efcff */
[----:B------:R-:W-:Y:S01]  /*746f0*/  IMAD R51, R2, 0x4, R51 ;  /* 0x0000000402337824 */ /* 0x000fe200078e0233 */
[----:B------:R-:W1:Y:S01]  /*74700*/  LDCU UR4, c[0x0][0x39c] ;  /* 0x00007380ff0477ac */ /* 0x000e620008000800 */
[----:B------:R1:W-:Y:S01]  /*74710*/  @P2 STG.E.U8 desc[UR20][R42.64], R45 ;  /* 0x0000002d2a002986 */ /* 0x0003e2000c101114 */
[----:B--2---:R-:W-:-:S02]  /*74720*/  ISETP.LT.AND P6, PT, R0, UR6, !P0 ;  /* 0x0000000600007c0c */ /* 0x004fc4000c7c1270 */
[-C--:B---3--:R-:W-:Y:S01]  /*74730*/  IADD3 R40, P2, PT, R57, R70.reuse, RZ ;  /* 0x0000004639287210 */ /* 0x088fe20007f5e0ff */
[----:B------:R-:W2:Y:S01]  /*74740*/  LDCU UR6, c[0x0][0x39c] ;  /* 0x00007380ff0677ac */ /* 0x000ea20008000800 */
[----:B------:R-:W-:Y:S02]  /*74750*/  LOP3.LUT R0, R3, 0x116, RZ, 0xfc, !PT ;  /* 0x0000011603007812 */ /* 0x000fe400078efcff */
[----:B------:R-:W-:Y:S02]  /*74760*/  LEA.HI.X.SX32 R41, R57, R69, 0x1, P2 ;  /* 0x0000004539297211 */ /* 0x000fe400010f0eff */
[----:B0-----:R-:W-:Y:S01]  /*74770*/  ISETP.LT.AND P4, PT, R0, UR5, !P0 ;  /* 0x0000000500007c0c */ /* 0x001fe2000c781270 */
[----:B------:R-:W0:Y:S01]  /*74780*/  LDCU UR5, c[0x0][0x39c] ;  /* 0x00007380ff0577ac */ /* 0x000e220008000800 */
[----:B------:R-:W-:Y:S02]  /*74790*/  IADD3 R36, P2, PT, R51, R70, RZ ;  /* 0x0000004633247210 */ /* 0x000fe40007f5e0ff */
[----:B----4-:R-:W-:-:S02]  /*747a0*/  PRMT R47, R37, 0x7773, RZ ;  /* 0x00007773252f7816 */ /* 0x010fc400000000ff */
        /* <DEDUP_REMOVED lines=10> */
[----:B------:R-:W-:Y:S01]  /*74850*/  ISETP.LT.AND P2, PT, R0, UR4, !P0 ;  /* 0x0000000400007c0c */ /* 0x000fe2000c741270 */
[----:B------:R-:W2:Y:S01]  /*74860*/  LDCU UR4, c[0x0][0x39c] ;  /* 0x00007380ff0477ac */ /* 0x000ea20008000800 */
        /* <DEDUP_REMOVED lines=8> */
[----:B---3--:R-:W-:Y:S01]  /*748f0*/  IADD3 R36, P3, PT, R51, R70, RZ ;  /* 0x0000004633247210 */ /* 0x008fe20007f7e0ff */
[----:B------:R-:W-:Y:S01]  /*74900*/  IMAD R45, R2, 0x2, R41 ;  /* 0x00000002022d7824 */ /* 0x000fe200078e0229 */
[----:B------:R-:W-:-:S02]  /*74910*/  PRMT R49, R38, 0x7772, RZ ;  /* 0x0000777226317816 */ /* 0x000fc400000000ff */
[-C--:B------:R-:W-:Y:S02]  /*74920*/  LEA.HI.X.SX32 R37, R51, R69.reuse, 0x1, P3 ;  /* 0x0000004533257211 */ /* 0x080fe400018f0eff */
[-C--:B------:R-:W-:Y:S02]  /*74930*/  IADD3 R40, P3, PT, R41, R70.reuse, RZ ;  /* 0x0000004629287210 */ /* 0x080fe40007f7e0ff */
[----:B------:R-:W-:Y:S01]  /*74940*/  LOP3.LUT R0, R3, 0x120, RZ, 0xfc, !PT ;  /* 0x0000012003007812 */ /* 0x000fe200078efcff */
[----:B------:R3:W-:Y:S01]  /*74950*/  @P6 STG.E.U8 desc[UR20][R36.64], R49 ;  /* 0x0000003124006986 */ /* 0x0007e2000c101114 */
[----:B-1----:R-:W-:Y:S02]  /*74960*/  IADD3 R42, P6, PT, R45, R70, RZ ;  /* 0x000000462d2a7210 */ /* 0x002fe40007fde0ff */
[----:B------:R-:W-:Y:S02]  /*74970*/  PRMT R47, R38, 0x7773, RZ ;  /* 0x00007773262f7816 */ /* 0x000fe400000000ff */
[----:B------:R-:W-:-:S02]  /*74980*/  LEA.HI.X.SX32 R41, R41, R69, 0x1, P3 ;  /* 0x0000004529297211 */ /* 0x000fc400018f0eff */
[----:B--2---:R-:W-:Y:S01]  /*74990*/  ISETP.LT.AND P3, PT, R0, UR6, !P0 ;  /* 0x0000000600007c0c */ /* 0x004fe2000c761270 */
[----:B------:R-:W1:Y:S01]  /*749a0*/  LDCU UR6, c[0x0][0x39c] ;  /* 0x00007380ff0677ac */ /* 0x000e620008000800 */
[----:B------:R-:W-:Y:S02]  /*749b0*/  LOP3.LUT R0, R3, 0x122, RZ, 0xfc, !PT ;  /* 0x0000012203007812 */ /* 0x000fe400078efcff */
[----:B------:R-:W-:Y:S01]  /*749c0*/  LEA.HI.X.SX32 R43, R45, R69, 0x1, P6 ;  /* 0x000000452d2b7211 */ /* 0x000fe200030f0eff */
[----:B------:R-:W-:Y:S01]  /*749d0*/  IMAD R45, R2, 0x2, R45 ;  /* 0x00000002022d7824 */ /* 0x000fe200078e022d */
[----:B------:R-:W-:Y:S01]  /*749e0*/  PRMT R51, R39, 0x7770, RZ ;  /* 0x0000777027337816 */ /* 0x000fe200000000ff */
[----:B------:R2:W-:Y:S01]  /*749f0*/  @P4 STG.E.U8 desc[UR20][R40.64], R47 ;  /* 0x0000002f28004986 */ /* 0x0005e2000c101114 */
[----:B0-----:R-:W-:Y:S01]  /*74a00*/  ISETP.LT.AND P4, PT, R0, UR5, !P0 ;  /* 0x0000000500007c0c */ /* 0x001fe2000c781270 */
[----:B------:R-:W0:Y:S02]  /*74a10*/  LDCU UR5, c[0x0][0x39c] ;  /* 0x00007380ff0577ac */ /* 0x000e240008000800 */
[----:B------:R0:W-:Y:S01]  /*74a20*/  @P5 STG.E.U8 desc[UR20][R42.64], R51 ;  /* 0x000000332a005986 */ /* 0x0001e2000c101114 */
[----:B---3--:R-:W-:-:S02]  /*74a30*/  IADD3 R36, P5, PT, R45, R70, RZ ;  /* 0x000000462d247210 */ /* 0x008fc40007fbe0ff */
[----:B------:R-:W-:Y:S01]  /*74a40*/  ISETP.LT.AND P6, PT, R56, UR4, !P0 ;  /* 0x0000000438007c0c */ /* 0x000fe2000c7c1270 */
[----:B--2---:R-:W-:Y:S01]  /*74a50*/  IMAD R47, R2, 0x2, R45 ;  /* 0x00000002022f7824 */ /* 0x004fe200078e022d */
[-C--:B------:R-:W-:Y:S01]  /*74a60*/  LEA.HI.X.SX32 R37, R45, R69.reuse, 0x1, P5 ;  /* 0x000000452d257211 */ /* 0x080fe200028f0eff */
[----:B------:R-:W-:Y:S01]  /*74a70*/  IMAD R56, R56, R2, RZ ;  /* 0x0000000238387224 */ /* 0x000fe200078e02ff */
[----:B------:R-:W-:Y:S01]  /*74a80*/  PRMT R49, R39, 0x7771, RZ ;  /* 0x0000777127317816 */ /* 0x000fe200000000ff */
[----:B------:R-:W2:Y:S01]  /*74a90*/  LDCU UR4, c[0x0][0x39c] ;  /* 0x00007380ff0477ac */ /* 0x000ea20008000800 */
[-C--:B------:R-:W-:Y:S02]  /*74aa0*/  IADD3 R40, P5, PT, R47, R70.reuse, RZ ;  /* 0x000000462f287210 */ /* 0x080fe40007fbe0ff */
[----:B------:R-:W-:Y:S02]  /*74ab0*/  LOP3.LUT R0, R3, 0x124, RZ, 0xfc, !PT ;  /* 0x0000012403007812 */ /* 0x000fe400078efcff */
[----:B------:R-:W-:Y:S01]  /*74ac0*/  LEA.HI.X.SX32 R41, R47, R69, 0x1, P5 ;  /* 0x000000452f297211 */ /* 0x000fe200028f0eff */
[----:B------:R-:W-:Y:S01]  /*74ad0*/  IMAD R47, R2, 0x4, R47 ;  /* 0x00000004022f7824 */ /* 0x000fe200078e022f */
[----:B------:R-:W-:Y:S01]  /*74ae0*/  IADD3 R38, P5, PT, R56, R70, RZ ;  /* 0x0000004638267210 */ /* 0x000fe20007fbe0ff */
[----:B------:R3:W-:Y:S01]  /*74af0*/  @P2 STG.E.U8 desc[UR20][R36.64], R49 ;  /* 0x0000003124002986 */ /* 0x0007e2000c101114 */
[----:B------:R-:W-:-:S02]  /*74b00*/  PRMT R45, R39, 0x7772, RZ ;  /* 0x00007772272d7816 */ /* 0x000fc400000000ff */
[----:B-1----:R-:W-:Y:S01]  /*74b10*/  ISETP.LT.AND P2, PT, R0, UR6, !P0 ;  /* 0x0000000600007c0c */ /* 0x002fe2000c741270 */
[----:B------:R-:W1:Y:S01]  /*74b20*/  LDCU UR6, c[0x0][0x39c] ;  /* 0x00007380ff0677ac */ /* 0x000e620008000800 */
[----:B0-----:R-:W-:Y:S02]  /*74b30*/  PRMT R43, R39, 0x7773, RZ ;  /* 0x00007773272b7816 */ /* 0x001fe400000000ff */
[----:B------:R-:W-:Y:S02]  /*74b40*/  LOP3.LUT R0, R3, 0x126, RZ, 0xfc, !PT ;  /* 0x0000012603007812 */ /* 0x000fe400078efcff */
[----:B------:R-:W-:Y:S01]  /*74b50*/  LEA.HI.X.SX32 R39, R56, R69, 0x1, P5 ;  /* 0x0000004538277211 */ /* 0x000fe200028f0eff */
[----:B------:R0:W-:Y:S01]  /*74b60*/  @P1 STG.E.U8 desc[UR20][R40.64], R45 ;  /* 0x0000002d28001986 */ /* 0x0001e2000c101114 */
[----:B---3--:R-:W-:Y:S02]  /*74b70*/  IADD3 R36, P5, PT, R47, R70, RZ ;  /* 0x000000462f247210 */ /* 0x008fe40007fbe0ff */
[----:B------:R-:W-:Y:S01]  /*74b80*/  ISETP.LT.AND P1, PT, R0, UR5, !P0 ;  /* 0x0000000500007c0c */ /* 0x000fe2000c721270 */
[----:B------:R-:W3:Y:S01]  /*74b90*/  LDCU UR5, c[0x0][0x39c] ;  /* 0x00007380ff0577ac */ /* 0x000ee20008000800 */
[----:B------:R-:W-:-:S02]  /*74ba0*/  LOP3.LUT R0, R3, 0x128, RZ, 0xfc, !PT ;  /* 0x0000012803007812 */ /* 0x000fc400078efcff */
[-C--:B------:R-:W-:Y:S01]  /*74bb0*/  LEA.HI.X.SX32 R37, R47, R69.reuse, 0x1, P5 ;  /* 0x000000452f257211 */ /* 0x080fe200028f0eff */
[----:B------:R-:W-:Y:S01]  /*74bc0*/  IMAD R47, R2, 0x2, R47 ;  /* 0x00000002022f7824 */ /* 0x000fe200078e022f */
[----:B------:R1:W-:Y:S01]  /*74bd0*/  @P6 STG.E.U8 desc[UR20][R38.64], R43 ;  /* 0x0000002b26006986 */ /* 0x0003e2000c101114 */
[----:B------:R-:W-:Y:S02]  /*74be0*/  PRMT R49, R32, 0x7770, RZ ;  /* 0x0000777020317816 */ /* 0x000fe400000000ff */
[----:B----4-:R-:W-:Y:S01]  /*74bf0*/  ISETP.LT.AND P6, PT, R0, UR7, !P0 ;  /* 0x0000000700007c0c */ /* 0x010fe2000c7c1270 */
[----:B------:R-:W4:Y:S01]  /*74c00*/  LDCU UR7, c[0x0][0x39c] ;  /* 0x00007380ff0777ac */ /* 0x000f220008000800 */
[----:B------:R-:W-:Y:S01]  /*74c10*/  LOP3.LUT R0, R3, 0x12a, RZ, 0xfc, !PT ;  /* 0x0000012a03007812 */ /* 0x000fe200078efcff */
[----:B------:R3:W-:Y:S01]  /*74c20*/  @P3 STG.E.U8 desc[UR20][R36.64], R49 ;  /* 0x0000003124003986 */ /* 0x0007e2000c101114 */
[C---:B0-----:R-:W-:Y:S02]  /*74c30*/  IADD3 R40, P5, PT, R47.reuse, R70, RZ ;  /* 0x000000462f287210 */ /* 0x041fe40007fbe0ff */
[----:B--2---:R-:W-:Y:S01]  /*74c40*/  ISETP.LT.AND P3, PT, R0, UR4, !P0 ;  /* 0x0000000400007c0c */ /* 0x004fe2000c761270 */
[----:B------:R-:W0:Y:S01]  /*74c50*/  LDCU UR4, c[0x0][0x39c] ;  /* 0x00007380ff0477ac */ /* 0x000e220008000800 */
[----:B-1----:R-:W-:Y:S01]  /*74c60*/  IMAD R43, R2, 0x2, R47 ;  /* 0x00000002022b7824 */ /* 0x002fe200078e022f */
[----:B------:R-:W-:-:S02]  /*74c70*/  LEA.HI.X.SX32 R41, R47, R69, 0x1, P5 ;  /* 0x000000452f297211 */ /* 0x000fc400028f0eff */
[----:B------:R-:W-:Y:S02]  /*74c80*/  PRMT R45, R32, 0x7771, RZ ;  /* 0x00007771202d7816 */ /* 0x000fe400000000ff */
[-C--:B------:R-:W-:Y:S02]  /*74c90*/  IADD3 R38, P5, PT, R43, R70.reuse, RZ ;  /* 0x000000462b267210 */ /* 0x080fe40007fbe0ff */
[----:B------:R-:W-:Y:S01]  /*74ca0*/  LOP3.LUT R0, R3, 0x12c, RZ, 0xfc, !PT ;  /* 0x0000012c03007812 */ /* 0x000fe200078efcff */
[----:B------:R1:W-:Y:S01]  /*74cb0*/  @P4 STG.E.U8 desc[UR20][R40.64], R45 ;  /* 0x0000002d28004986 */ /* 0x0003e2000c101114 */
[----:B------:R-:W-:Y:S01]  /*74cc0*/  LEA.HI.X.SX32 R39, R43, R69, 0x1, P5 ;  /* 0x000000452b277211 */ /* 0x000fe200028f0eff */
[----:B------:R-:W-:Y:S01]  /*74cd0*/  IMAD R43, R2, 0x2, R43 ;  /* 0x00000002022b7824 */ /* 0x000fe200078e022b */
[----:B------:R-:W-:Y:S02]  /*74ce0*/  PRMT R47, R32, 0x7772, RZ ;  /* 0x00007772202f7816 */ /* 0x000fe400000000ff */
[----:B---3--:R-:W-:Y:S01]  /*74cf0*/  ISETP.LT.AND P4, PT, R0, UR5, !P0 ;  /* 0x0000000500007c0c */ /* 0x008fe2000c781270 */
[----:B------:R-:W2:Y:S01]  /*74d00*/  LDCU UR5, c[0x0][0x39c] ;  /* 0x00007380ff0577ac */ /* 0x000ea20008000800 */
[----:B------:R-:W-:Y:S01]  /*74d10*/  LOP3.LUT R0, R3, 0x130, RZ, 0xfc, !PT ;  /* 0x0000013003007812 */ /* 0x000fe200078efcff */
[----:B------:R3:W-:Y:S01]  /*74d20*/  @P2 STG.E.U8 desc[UR20][R38.64], R47 ;  /* 0x0000002f26002986 */ /* 0x0007e2000c101114 */
[----:B------:R-:W-:-:S02]  /*74d30*/  IADD3 R36, P2, PT, R43, R70, RZ ;  /* 0x000000462b247210 */ /* 0x000fc40007f5e0ff */
[----:B------:R-:W-:Y:S01]  /*74d40*/  ISETP.LT.AND P5, PT, R0, UR6, !P0 ;  /* 0x0000000600007c0c */ /* 0x000fe2000c7a1270 */
[----:B------:R-:W2:Y:S01]  /*74d50*/  LDCU UR6, c[0x0][0x39c] ;  /* 0x00007380ff0677ac */ /* 0x000ea20008000800 */
[----:B------:R-:W-:Y:S02]  /*74d60*/  LOP3.LUT R0, R3, 0x132, RZ, 0xfc, !PT ;  /* 0x0000013203007812 */ /* 0x000fe400078efcff */
[----:B------:R-:W-:Y:S01]  /*74d70*/  LEA.HI.X.SX32 R37, R43, R69, 0x1, P2 ;  /* 0x000000452b257211 */ /* 0x000fe200010f0eff */
[----:B------:R-:W-:Y:S01]  /*74d80*/  IMAD R43, R2, 0x2, R43 ;  /* 0x00000002022b7824 */ /* 0x000fe200078e022b */
[----:B-1----:R-:W-:Y:S02]  /*74d90*/  PRMT R45, R32, 0x7773, RZ ;  /* 0x00007773202d7816 */ /* 0x002fe400000000ff */
[----:B0-----:R-:W-:Y:S01]  /*74da0*/  ISETP.LT.AND P2, PT, R0, UR4, !P0 ;  /* 0x0000000400007c0c */ /* 0x001fe2000c741270 */
[----:B------:R-:W0:Y:S01]  /*74db0*/  LDCU UR4, c[0x0][0x39c] ;  /* 0x00007380ff0477ac */ /* 0x000e220008000800 */
        /* <DEDUP_REMOVED lines=10> */
[----:B-1----:R-:W-:-:S03]  /*74e60*/  IADD3 R36, P6, PT, R43, R70, RZ ;  /* 0x000000462b247210 */ /* 0x002fc60007fde0ff */
[----:B------:R1:W-:Y:S01]  /*74e70*/  @P3 STG.E.U8 desc[UR20][R40.64], R47 ;  /* 0x0000002f28003986 */ /* 0x0003e2000c101114 */
[C---:B0-----:R-:W-:Y:S01]  /*74e80*/  ISETP.LT.AND P3, PT, R55.reuse, UR4, !P0 ;  /* 0x0000000437007c0c */ /* 0x041fe2000c761270 */
[----:B------:R-:W-:Y:S01]  /*74e90*/  IMAD R55, R55, R2, RZ ;  /* 0x0000000237377224 */ /* 0x000fe200078e02ff */
[----:B------:R-:W0:Y:S01]  /*74ea0*/  LDCU UR4, c[0x0][0x39c] ;  /* 0x00007380ff0477ac */ /* 0x000e220008000800 */
[----:B------:R-:W-:Y:S01]  /*74eb0*/  LEA.HI.X.SX32 R37, R43, R69, 0x1, P6 ;  /* 0x000000452b257211 */ /* 0x000fe200030f0eff */
[----:B------:R-:W-:Y:S01]  /*74ec0*/  IMAD R43, R2, 0x4, R43 ;  /* 0x00000004022b7824 */ /* 0x000fe200078e022b */
[----:B------:R-:W-:Y:S02]  /*74ed0*/  LOP3.LUT R0, R3, 0x134, RZ, 0xfc, !PT ;  /* 0x0000013403007812 */ /* 0x000fe400078efcff */
[----:B---3--:R-:W-:Y:S02]  /*74ee0*/  IADD3 R38, P6, PT, R55, R70, RZ ;  /* 0x0000004637267210 */ /* 0x008fe40007fde0ff */
[----:B------:R-:W-:-:S02]  /*74ef0*/  PRMT R45, R33, 0x7772, RZ ;  /* 0x00007772212d7816 */ /* 0x000fc400000000ff */
[-C--:B------:R-:W-:Y:S01]  /*74f00*/  LEA.HI.X.SX32 R39, R55, R69.reuse, 0x1, P6 ;  /* 0x0000004537277211 */ /* 0x080fe200030f0eff */
[----:B-1----:R-:W-:Y:S01]  /*74f10*/  IMAD R41, R2, 0x2, R43 ;  /* 0x0000000202297824 */ /* 0x002fe200078e022b */
[----:B--2---:R-:W-:Y:S01]  /*74f20*/  ISETP.LT.AND P1, PT, R0, UR5, !P0 ;  /* 0x0000000500007c0c */ /* 0x004fe2000c721270 */
[----:B------:R-:W1:Y:S01]  /*74f30*/  LDCU UR5, c[0x0][0x39c] ;  /* 0x00007380ff0577ac */ /* 0x000e620008000800 */
[----:B------:R-:W-:Y:S02]  /*74f40*/  IADD3 R32, P6, PT, R43, R70, RZ ;  /* 0x000000462b207210 */ /* 0x000fe40007fde0ff */
[----:B------:R-:W-:Y:S01]  /*74f50*/  LOP3.LUT R0, R3, 0x136, RZ, 0xfc, !PT ;  /* 0x0000013603007812 */ /* 0x000fe200078efcff */
[----:B------:R2:W-:Y:S01]  /*74f60*/  @P4 STG.E.U8 desc[UR20][R36.64], R45 ;  /* 0x0000002d24004986 */ /* 0x0005e2000c101114 */
[----:B------:R-:W-:Y:S02]  /*74f70*/  PRMT R49, R33, 0x7773, RZ ;  /* 0x0000777321317816 */ /* 0x000fe400000000ff */
[----:B------:R-:W-:-:S02]  /*74f80*/  LEA.HI.X.SX32 R33, R43, R69, 0x1, P6 ;  /* 0x000000452b217211 */ /* 0x000fc400030f0eff */
[----:B------:R-:W-:Y:S01]  /*74f90*/  ISETP.LT.AND P4, PT, R0, UR6, !P0 ;  /* 0x0000000600007c0c */ /* 0x000fe2000c781270 */
[----:B------:R-:W3:Y:S01]  /*74fa0*/  LDCU UR6, c[0x0][0x39c] ;  /* 0x00007380ff0677ac */ /* 0x000ee20008000800 */
[----:B------:R-:W-:Y:S01]  /*74fb0*/  LOP3.LUT R0, R3, 0x138, RZ, 0xfc, !PT ;  /* 0x0000013803007812 */ /* 0x000fe200078efcff */
[----:B------:R1:W-:Y:S01]  /*74fc0*/  @P3 STG.E.U8 desc[UR20][R38.64], R49 ;  /* 0x0000003126003986 */ /* 0x0003e2000c101114 */
[C---:B--2---:R-:W-:Y:S02]  /*74fd0*/  IADD3 R36, P6, PT, R41.reuse, R70, RZ ;  /* 0x0000004629247210 */ /* 0x044fe40007fde0ff */
[----:B0-----:R-:W-:Y:S01]  /*74fe0*/  ISETP.LT.AND P3, PT, R0, UR4, !P0 ;  /* 0x0000000400007c0c */ /* 0x001fe2000c761270 */
[----:B------:R-:W0:Y:S01]  /*74ff0*/  LDCU UR4, c[0x0][0x39c] ;  /* 0x00007380ff0477ac */ /* 0x000e220008000800 */
[----:B------:R-:W-:Y:S01]  /*75000*/  LEA.HI.X.SX32 R37, R41, R69, 0x1, P6 ;  /* 0x0000004529257211 */ /* 0x000fe200030f0eff */
[----:B------:R-:W-:Y:S01]  /*75010*/  IMAD R41, R2, 0x2, R41 ;  /* 0x0000000202297824 */ /* 0x000fe200078e0229 */
[----:B------:R-:W-:-:S02]  /*75020*/  PRMT R47, R34, 0x7770, RZ ;  /* 0x00007770222f7816 */ /* 0x000fc400000000ff */
[----:B------:R-:W-:Y:S01]  /*75030*/  LOP3.LUT R0, R3, 0x13a, RZ, 0xfc, !PT ;  /* 0x0000013a03007812 */ /* 0x000fe200078efcff */
[----:B------:R-:W-:Y:S01]  /*75040*/  IMAD R43, R2, 0x2, R41 ;  /* 0x00000002022b7824 */ /* 0x000fe200078e0229 */
[CC--:B-1----:R-:W-:Y:S01]  /*75050*/  IADD3 R38, P6, PT, R41.reuse, R70.reuse, RZ ;  /* 0x0000004629267210 */ /* 0x0c2fe20007fde0ff */
[----:B------:R1:W-:Y:S01]  /*75060*/  @P5 STG.E.U8 desc[UR20][R32.64], R47 ;  /* 0x0000002f20005986 */ /* 0x0003e2000c101114 */
[----:B------:R-:W-:Y:S02]  /*75070*/  PRMT R45, R34, 0x7771, RZ ;  /* 0x00007771222d7816 */ /* 0x000fe400000000ff */
[----:B------:R-:W-:Y:S01]  /*75080*/  ISETP.LT.AND P5, PT, R0, UR5, !P0 ;  /* 0x0000000500007c0c */ /* 0x000fe2000c7a1270 */
[----:B------:R-:W2:Y:S01]  /*75090*/  LDCU UR5, c[0x0][0x39c] ;  /* 0x00007380ff0577ac */ /* 0x000ea20008000800 */
[----:B------:R-:W-:Y:S02]  /*750a0*/  LEA.HI.X.SX32 R39, R41, R69, 0x1, P6 ;  /* 0x0000004529277211 */ /* 0x000fe400030f0eff */
[----:B------:R-:W-:Y:S01]  /*750b0*/  LOP3.LUT R0, R3, 0x13c, RZ, 0xfc, !PT ;  /* 0x0000013c03007812 */ /* 0x000fe200078efcff */
[----:B------:R0:W-:Y:S01]  /*750c0*/  @P2 STG.E.U8 desc[UR20][R36.64], R45 ;  /* 0x0000002d24002986 */ /* 0x0001e2000c101114 */
[----:B-1----:R-:W-:-:S02]  /*750d0*/  IADD3 R32, P6, PT, R43, R70, RZ ;  /* 0x000000462b207210 */ /* 0x002fc40007fde0ff */
[----:B------:R-:W-:Y:S02]  /*750e0*/  PRMT R47, R34, 0x7772, RZ ;  /* 0x00007772222f7816 */ /* 0x000fe400000000ff */
[----:B---3--:R-:W-:Y:S01]  /*750f0*/  ISETP.LT.AND P2, PT, R0, UR6, !P0 ;  /* 0x0000000600007c0c */ /* 0x008fe2000c741270 */
[----:B------:R-:W1:Y:S01]  /*75100*/  LDCU UR6, c[0x0][0x39c] ;  /* 0x00007380ff0677ac */ /* 0x000e620008000800 */
[----:B------:R-:W-:Y:S01]  /*75110*/  LEA.HI.X.SX32 R33, R43, R69, 0x1, P6 ;  /* 0x000000452b217211 */ /* 0x000fe200030f0eff */
[----:B------:R-:W-:Y:S01]  /*75120*/  IMAD R43, R2, 0x2, R43 ;  /* 0x00000002022b7824 */ /* 0x000fe200078e022b */
[----:B------:R-:W-:Y:S01]  /*75130*/  LOP3.LUT R0, R3, 0x140, RZ, 0xfc, !PT ;  /* 0x0000014003007812 */ /* 0x000fe200078efcff */
[----:B------:R3:W-:Y:S01]  /*75140*/  @P1 STG.E.U8 desc[UR20][R38.64], R47 ;  /* 0x0000002f26001986 */ /* 0x0007e2000c101114 */
[----:B------:R-:W-:Y:S01]  /*75150*/  PRMT R49, R34, 0x7773, RZ ;  /* 0x0000777322317816 */ /* 0x000fe200000000ff */
[----:B0-----:R-:W-:Y:S01]  /*75160*/  IMAD R45, R2, 0x2, R43 ;  /* 0x00000002022d7824 */ /* 0x001fe200078e022b */
[----:B------:R-:W-:Y:S01]  /*75170*/  ISETP.LT.AND P1, PT, R0, UR4, !P0 ;  /* 0x0000000400007c0c */ /* 0x000fe2000c721270 */
[----:B------:R-:W0:Y:S02]  /*75180*/  LDCU UR4, c[0x0][0x39c] ;  /* 0x00007380ff0477ac */ /* 0x000e240008000800 */
        /* <DEDUP_REMOVED lines=8> */
[----:B--2---:R-:W-:Y:S01]  /*75210*/  ISETP.LT.AND P4, PT, R0, UR5, !P0 ;  /* 0x0000000500007c0c */ /* 0x004fe2000c781270 */
[----:B------:R-:W2:Y:S01]  /*75220*/  LDCU UR5, c[0x0][0x39c] ;  /* 0x00007380ff0577ac */ /* 0x000ea20008000800 */
[----:B------:R-:W-:Y:S01]  /*75230*/  PRMT R39, R35, 0x7771, RZ ;  /* 0x0000777123277816 */ /* 0x000fe200000000ff */
[----:B------:R3:W-:Y:S01]  /*75240*/  @P3 STG.E.U8 desc[UR20][R36.64], R47 ;  /* 0x0000002f24003986 */ /* 0x0007e2000c101114 */
        /* <DEDUP_REMOVED lines=8> */
[----:B------:R-:W4:Y:S01]  /*752d0*/  LDCU UR4, c[0x0][0x39c] ;  /* 0x00007380ff0477ac */ /* 0x000f220008000800 */
[----:B------:R0:W-:Y:S01]  /*752e0*/  @P2 STG.E.U8 desc[UR20][R32.64], R43 ;  /* 0x0000002b20002986 */ /* 0x0001e2000c101114 */
[----:B---3--:R-:W-:-:S02]  /*752f0*/  IADD3 R36, P2, PT, R54, R70, RZ ;  /* 0x0000004636247210 */ /* 0x008fc40007f5e0ff */
[----:B-1----:R-:W-:Y:S01]  /*75300*/  ISETP.LT.AND P6, PT, R0, UR6, !P0 ;  /* 0x0000000600007c0c */ /* 0x002fe2000c7c1270 */
[----:B------:R-:W1:Y:S01]  /*75310*/  LDCU UR6, c[0x0][0x39c] ;  /* 0x00007380ff0677ac */ /* 0x000e620008000800 */
[----:B------:R-:W-:Y:S02]  /*75320*/  LOP3.LUT R0, R3, 0x146, RZ, 0xfc, !PT ;  /* 0x0000014603007812 */ /* 0x000fe400078efcff */
[----:B------:R-:W-:Y:S02]  /*75330*/  LEA.HI.X.SX32 R37, R54, R69, 0x1, P2 ;  /* 0x0000004536257211 */ /* 0x000fe400010f0eff */
[----:B------:R-:W-:Y:S02]  /*75340*/  IADD3 R34, P2, PT, R45, R70, RZ ;  /* 0x000000462d227210 */ /* 0x000fe40007f5e0ff */
[----:B--2---:R-:W-:Y:S01]  /*75350*/  ISETP.LT.AND P3, PT, R0, UR5, !P0 ;  /* 0x0000000500007c0c */ /* 0x004fe2000c761270 */
[----:B------:R-:W2:Y:S01]  /*75360*/  LDCU UR5, c[0x0][0x39c] ;  /* 0x00007380ff0577ac */ /* 0x000ea20008000800 */
[----:B0-----:R-:W-:-:S02]  /*75370*/  PRMT R39, R35, 0x7773, RZ ;  /* 0x0000777323277816 */ /* 0x001fc400000000ff */
[----:B------:R-:W-:Y:S01]  /*75380*/  LEA.HI.X.SX32 R35, R45, R69, 0x1, P2 ;  /* 0x000000452d237211 */ /* 0x000fe200010f0eff */
[----:B------:R-:W-:Y:S01]  /*75390*/  IMAD R45, R2, 0x2, R45 ;  /* 0x00000002022d7824 */ /* 0x000fe200078e022d */
[----:B------:R-:W-:Y:S02]  /*753a0*/  PRMT R41, R28, 0x7770, RZ ;  /* 0x000077701c297816 */ /* 0x000fe400000000ff */
[----:B------:R-:W-:Y:S01]  /*753b0*/  LOP3.LUT R0, R3, 0x148, RZ, 0xfc, !PT ;  /* 0x0000014803007812 */ /* 0x000fe200078efcff */
[----:B------:R0:W-:Y:S03]  /*753c0*/  @P5 STG.E.U8 desc[UR20][R36.64], R39 ;  /* 0x0000002724005986 */ /* 0x0001e6000c101114 */
[----:B----4-:R-:W-:Y:S01]  /*753d0*/  ISETP.LT.AND P5, PT, R0, UR7, !P0 ;  /* 0x0000000700007c0c */ /* 0x010fe2000c7a1270 */
[----:B------:R3:W-:Y:S01]  /*753e0*/  @P1 STG.E.U8 desc[UR20][R34.64], R41 ;  /* 0x0000002922001986 */ /* 0x0007e2000c101114 */
[----:B------:R-:W-:Y:S01]  /*753f0*/  IADD3 R32, P1, PT, R45, R70, RZ ;  /* 0x000000462d207210 */ /* 0x000fe20007f3e0ff */
[----:B------:R-:W4:Y:S01]  /*75400*/  LDCU UR7, c[0x0][0x39c] ;  /* 0x00007380ff0777ac */ /* 0x000f220008000800 */
[----:B------:R-:W-:-:S02]  /*75410*/  LOP3.LUT R0, R3, 0x14a, RZ, 0xfc, !PT ;  /* 0x0000014a03007812 */ /* 0x000fc400078efcff */
[-C--:B------:R-:W-:Y:S01]  /*75420*/  LEA.HI.X.SX32 R33, R45, R69.reuse, 0x1, P1 ;  /* 0x000000452d217211 */ /* 0x080fe200008f0eff */
[----:B------:R-:W-:Y:S01]  /*75430*/  IMAD R45, R2, 0x2, R45 ;  /* 0x00000002022d7824 */ /* 0x000fe200078e022d */
[----:B------:R-:W-:Y:S02]  /*75440*/  PRMT R43, R28, 0x7771, RZ ;  /* 0x000077711c2b7816 */ /* 0x000fe400000000ff */
[----:B------:R-:W-:Y:S01]  /*75450*/  ISETP.LT.AND P2, PT, R0, UR4, !P0 ;  /* 0x0000000400007c0c */ /* 0x000fe2000c741270 */
[----:B0-----:R-:W-:Y:S01]  /*75460*/  IMAD R37, R2, 0x2, R45 ;  /* 0x0000000202257824 */ /* 0x001fe200078e022d */
[----:B------:R-:W-:Y:S01]  /*75470*/  LOP3.LUT R0, R3, 0x14c, RZ, 0xfc, !PT ;  /* 0x0000014c03007812 */ /* 0x000fe200078efcff */
[----:B------:R0:W-:Y:S01]  /*75480*/  @P4 STG.E.U8 desc[UR20][R32.64], R43 ;  /* 0x0000002b20004986 */ /* 0x0001e2000c101114 */
[C---:B---3--:R-:W-:Y:S01]  /*75490*/  IADD3 R34, P4, PT, R45.reuse, R70, RZ ;  /* 0x000000462d227210 */ /* 0x048fe20007f9e0ff */
[----:B------:R-:W3:Y:S01]  /*754a0*/  LDCU UR4, c[0x0][0x39c] ;  /* 0x00007380ff0477ac */ /* 0x000ee20008000800 */
[----:B--2---:R-:W-:Y:S01]  /*754b0*/  ISETP.LT.AND P1, PT, R0, UR5, !P0 ;  /* 0x0000000500007c0c */ /* 0x004fe2000c721270 */
[----:B------:R-:W2:Y:S01]  /*754c0*/  LDCU UR5, c[0x0][0x39c] ;  /* 0x00007380ff0577ac */ /* 0x000ea20008000800 */
[----:B------:R-:W-:Y:S01]  /*754d0*/  LEA.HI.X.SX32 R35, R45, R69, 0x1, P4 ;  /* 0x000000452d237211 */ /* 0x000fe200020f0eff */
[----:B------:R-:W-:Y:S01]  /*754e0*/  IMAD R39, R2, 0x2, R37 ;  /* 0x0000000202277824 */ /* 0x000fe200078e0225 */
[----:B------:R-:W-:-:S02]  /*754f0*/  PRMT R45, R28, 0x7772, RZ ;  /* 0x000077721c2d7816 */ /* 0x000fc400000000ff */
[-C--:B------:R-:W-:Y:S02]  /*75500*/  IADD3 R36, P4, PT, R37, R70.reuse, RZ ;  /* 0x0000004625247210 */ /* 0x080fe40007f9e0ff */
[----:B------:R-:W-:Y:S01]  /*75510*/  LOP3.LUT R0, R3, 0x150, RZ, 0xfc, !PT ;  /* 0x0000015003007812 */ /* 0x000fe200078efcff */
[----:B------:R2:W-:Y:S01]  /*75520*/  @P6 STG.E.U8 desc[UR20][R34.64], R45 ;  /* 0x0000002d22006986 */ /* 0x0005e2000c101114 */
[----:B0-----:R-:W-:Y:S02]  /*75530*/  IADD3 R32, P6, PT, R39, R70, RZ ;  /* 0x0000004627207210 */ /* 0x001fe40007fde0ff */
[----:B------:R-:W-:Y:S02]  /*75540*/  PRMT R41, R28, 0x7773, RZ ;  /* 0x000077731c297816 */ /* 0x000fe400000000ff */
[----:B------:R-:W-:Y:S02]  /*75550*/  LEA.HI.X.SX32 R37, R37, R69, 0x1, P4 ;  /* 0x0000004525257211 */ /* 0x000fe400020f0eff */
[----:B-1----:R-:W-:Y:S01]  /*75560*/  ISETP.LT.AND P4, PT, R0, UR6, !P0 ;  /* 0x0000000600007c0c */ /* 0x002fe2000c781270 */
[----:B------:R-:W0:Y:S01]  /*75570*/  LDCU UR6, c[0x0][0x39c] ;  /* 0x00007380ff0677ac */ /* 0x000e220008000800 */
[----:B------:R-:W-:-:S02]  /*75580*/  LOP3.LUT R0, R3, 0x152, RZ, 0xfc, !PT ;  /* 0x0000015203007812 */ /* 0x000fc400078efcff */
[-C--:B------:R-:W-:Y:S01]  /*75590*/  LEA.HI.X.SX32 R33, R39, R69.reuse, 0x1, P6 ;  /* 0x0000004527217211 */ /* 0x080fe200030f0eff */
[----:B------:R-:W-:Y:S01]  /*755a0*/  IMAD R39, R2, 0x2, R39 ;  /* 0x0000000202277824 */ /* 0x000fe200078e0227 */
[----:B------:R-:W-:Y:S01]  /*755b0*/  PRMT R43, R29, 0x7770, RZ ;  /* 0x000077701d2b7816 */ /* 0x000fe200000000ff */
[----:B------:R1:W-:Y:S01]  /*755c0*/  @P3 STG.E.U8 desc[UR20][R36.64], R41 ;  /* 0x0000002924003986 */ /* 0x0003e2000c101114 */
[----:B--2---:R-:W-:Y:S01]  /*755d0*/  ISETP.LT.AND P3, PT, R0, UR5, !P0 ;  /* 0x0000000500007c0c */ /* 0x004fe2000c761270 */
[----:B------:R-:W2:Y:S02]  /*755e0*/  LDCU UR5, c[0x0][0x39c] ;  /* 0x00007380ff0577ac */ /* 0x000ea40008000800 */
[----:B------:R0:W-:Y:S01]  /*755f0*/  @P5 STG.E.U8 desc[UR20][R32.64], R43 ;  /* 0x0000002b20005986 */ /* 0x0001e2000c101114 */
[----:B------:R-:W-:Y:S02]  /*75600*/  IADD3 R34, P5, PT, R39, R70, RZ ;  /* 0x0000004627227210 */ /* 0x000fe40007fbe0ff */
[----:B---3--:R-:W-:Y:S01]  /*75610*/  ISETP.LT.AND P6, PT, R53, UR4, !P0 ;  /* 0x0000000435007c0c */ /* 0x008fe2000c7c1270 */
[----:B-1----:R-:W-:Y:S01]  /*75620*/  IMAD R41, R2, 0x2, R39 ;  /* 0x0000000202297824 */ /* 0x002fe200078e0227 */
[----:B------:R-:W-:Y:S01]  /*75630*/  LEA.HI.X.SX32 R35, R39, R69, 0x1, P5 ;  /* 0x0000004527237211 */ /* 0x000fe200028f0eff */
[----:B------:R-:W-:Y:S01]  /*75640*/  IMAD R53, R53, R2, RZ ;  /* 0x0000000235357224 */ /* 0x000fe200078e02ff */
[----:B------:R-:W-:Y:S01]  /*75650*/  PRMT R45, R29, 0x7771, RZ ;  /* 0x000077711d2d7816 */ /* 0x000fe200000000ff */
[----:B------:R-:W1:Y:S01]  /*75660*/  LDCU UR4, c[0x0][0x39c] ;  /* 0x00007380ff0477ac */ /* 0x000e620008000800 */
[----:B------:R-:W-:-:S02]  /*75670*/  IADD3 R36, P5, PT, R41, R70, RZ ;  /* 0x0000004629247210 */ /* 0x000fc40007fbe0ff */
[----:B------:R-:W-:Y:S02]  /*75680*/  LOP3.LUT R0, R3, 0x154, RZ, 0xfc, !PT ;  /* 0x0000015403007812 */ /* 0x000fe400078efcff */
[----:B------:R-:W-:Y:S01]  /*75690*/  LEA.HI.X.SX32 R37, R41, R69, 0x1, P5 ;  /* 0x0000004529257211 */ /* 0x000fe200028f0eff */
[----:B------:R-:W-:Y:S01]  /*756a0*/  IMAD R41, R2, 0x4, R41 ;  /* 0x0000000402297824 */ /* 0x000fe200078e0229 */
[----:B0-----:R-:W-:Y:S01]  /*756b0*/  IADD3 R32, P5, PT, R53, R70, RZ ;  /* 0x0000004635207210 */ /* 0x001fe20007fbe0ff */
[----:B------:R-:W-:Y:S01]  /*756c0*/  @P2 STG.E.U8 desc[UR20][R34.64], R45 ;  /* 0x0000002d22002986 */ /* 0x000fe2000c101114 */
[----:B------:R-:W-:Y:S02]  /*756d0*/  PRMT R39, R29, 0x7772, RZ ;  /* 0x000077721d277816 */ /* 0x000fe400000000ff */
[----:B------:R-:W-:Y:S01]  /*756e0*/  ISETP.LT.AND P2, PT, R0, UR6, !P0 ;  /* 0x0000000600007c0c */ /* 0x000fe2000c741270 */
[----:B------:R-:W0:Y:S01]  /*756f0*/  LDCU UR6, c[0x0][0x39c] ;  /* 0x00007380ff0677ac */ /* 0x000e220008000800 */
[----:B------:R-:W-:-:S02]  /*75700*/  LOP3.LUT R0, R3, 0x156, RZ, 0xfc, !PT ;  /* 0x0000015603007812 */ /* 0x000fc400078efcff */
[-C--:B------:R-:W-:Y:S01]  /*75710*/  LEA.HI.X.SX32 R33, R53, R69.reuse, 0x1, P5 ;  /* 0x0000004535217211 */ /* 0x080fe200028f0eff */
[----:B------:R3:W-:Y:S01]  /*75720*/  @P1 STG.E.U8 desc[UR20][R36.64], R39 ;  /* 0x0000002724001986 */ /* 0x0007e2000c101114 */
[----:B------:R-:W-:Y:S02]  /*75730*/  IADD3 R28, P5, PT, R41, R70, RZ ;  /* 0x00000046291c7210 */ /* 0x000fe40007fbe0ff */
[----:B------:R-:W-:Y:S02]  /*75740*/  PRMT R43, R29, 0x7773, RZ ;  /* 0x000077731d2b7816 */ /* 0x000fe400000000ff */
[----:B--2---:R-:W-:Y:S01]  /*75750*/  ISETP.LT.AND P1, PT, R0, UR5, !P0 ;  /* 0x0000000500007c0c */ /* 0x004fe2000c721270 */
[----:B------:R-:W2:Y:S01]  /*75760*/  LDCU UR5, c[0x0][0x39c] ;  /* 0x00007380ff0577ac */ /* 0x000ea20008000800 */
[----:B------:R-:W-:Y:S02]  /*75770*/  LOP3.LUT R0, R3, 0x158, RZ, 0xfc, !PT ;  /* 0x0000015803007812 */ /* 0x000fe400078efcff */
[----:B------:R-:W-:Y:S01]  /*75780*/  LEA.HI.X.SX32 R29, R41, R69, 0x1, P5 ;  /* 0x00000045291d7211 */ /* 0x000fe200028f0eff */
[----:B------:R-:W-:Y:S01]  /*75790*/  IMAD R41, R2, 0x2, R41 ;  /* 0x0000000202297824 */ /* 0x000fe200078e0229 */
[----:B------:R0:W-:Y:S01]  /*757a0*/  @P6 STG.E.U8 desc[UR20][R32.64], R43 ;  /* 0x0000002b20006986 */ /* 0x0001e2000c101114 */
[----:B---3--:R-:W-:-:S02]  /*757b0*/  PRMT R39, R30, 0x7770, RZ ;  /* 0x000077701e277816 */ /* 0x008fc400000000ff */
[----:B----4-:R-:W-:Y:S01]  /*757c0*/  ISETP.LT.AND P6, PT, R0, UR7, !P0 ;  /* 0x0000000700007c0c */ /* 0x010fe2000c7c1270 */
[----:B------:R-:W-:Y:S01]  /*757d0*/  IMAD R37, R2, 0x2, R41 ;  /* 0x0000000202257824 */ /* 0x000fe200078e0229 */
[----:B------:R-:W-:Y:S01]  /*757e0*/  LOP3.LUT R0, R3, 0x15a, RZ, 0xfc, !PT ;  /* 0x0000015a03007812 */ /* 0x000fe200078efcff */
[----:B------:R3:W-:Y:S01]  /*757f0*/  @P4 STG.E.U8 desc[UR20][R28.64], R39 ;  /* 0x000000271c004986 */ /* 0x0007e2000c101114 */
[C---:B------:R-:W-:Y:S01]  /*75800*/  IADD3 R34, P5, PT, R41.reuse, R70, RZ ;  /* 0x0000004629227210 */ /* 0x040fe20007fbe0ff */
[----:B------:R-:W4:Y:S01]  /*75810*/  LDCU UR7, c[0x0][0x39c] ;  /* 0x00007380ff0777ac */ /* 0x000f220008000800 */
[----:B-1----:R-:W-:Y:S02]  /*75820*/  ISETP.LT.AND P4, PT, R0, UR4, !P0 ;  /* 0x0000000400007c0c */ /* 0x002fe4000c781270 */
[----:B------:R-:W-:Y:S01]  /*75830*/  LEA.HI.X.SX32 R35, R41, R69, 0x1, P5 ;  /* 0x0000004529237211 */ /* 0x000fe200028f0eff */
[----:B------:R-:W1:Y:S01]  /*75840*/  LDCU UR4, c[0x0][0x39c] ;  /* 0x00007380ff0477ac */ /* 0x000e620008000800 */
[----:B------:R-:W-:-:S02]  /*75850*/  PRMT R41, R30, 0x7771, RZ ;  /* 0x000077711e297816 */ /* 0x000fc400000000ff */
[-C--:B0-----:R-:W-:Y:S02]  /*75860*/  IADD3 R32, P5, PT, R37, R70.reuse, RZ ;  /* 0x0000004625207210 */ /* 0x081fe40007fbe0ff */
[----:B------:R-:W-:Y:S01]  /*75870*/  LOP3.LUT R0, R3, 0x15c, RZ, 0xfc, !PT ;  /* 0x0000015c03007812 */ /* 0x000fe200078efcff */
[----:B------:R0:W-:Y:S01]  /*75880*/  @P3 STG.E.U8 desc[UR20][R34.64], R41 ;  /* 0x0000002922003986 */ /* 0x0001e2000c101114 */
[----:B------:R-:W-:Y:S01]  /*75890*/  LEA.HI.X.SX32 R33, R37, R69, 0x1, P5 ;  /* 0x0000004525217211 */ /* 0x000fe200028f0eff */
[----:B------:R-:W-:Y:S01]  /*758a0*/  IMAD R37, R2, 0x2, R37 ;  /* 0x0000000202257824 */ /* 0x000fe200078e0225 */
[----:B---3--:R-:W-:Y:S02]  /*758b0*/  PRMT R39, R30, 0x7772, RZ ;  /* 0x000077721e277816 */ /* 0x008fe400000000ff */
[----:B--2---:R-:W-:Y:S01]  /*758c0*/  ISETP.LT.AND P3, PT, R0, UR5, !P0 ;  /* 0x0000000500007c0c */ /* 0x004fe2000c761270 */
        /* <DEDUP_REMOVED lines=9> */
[----:B0-----:R-:W-:Y:S02]  /*75960*/  PRMT R41, R30, 0x7773, RZ ;  /* 0x000077731e297816 */ /* 0x001fe400000000ff */
[----:B-1----:R-:W-:Y:S01]  /*75970*/  ISETP.LT.AND P2, PT, R0, UR4, !P0 ;  /* 0x0000000400007c0c */ /* 0x002fe2000c741270 */
        /* <DEDUP_REMOVED lines=59> */
[----:B------:R-:W-:Y:S01]  /*75d30*/  IMAD R39, R2, 0x2, R37 ;  /* 0x0000000202277824 */ /* 0x000fe200078e0225 */
[----:B0-----:R-:W-:Y:S01]  /*75d40*/  ISETP.LT.AND P1, PT, R0, UR4, !P0 ;  /* 0x0000000400007c0c */ /* 0x001fe2000c721270 */
[----:B------:R-:W0:Y:S02]  /*75d50*/  LDCU UR4, c[0x0][0x39c] ;  /* 0x00007380ff0477ac */ /* 0x000e240008000800 */
[----:B------:R0:W-:Y:S01]  /*75d60*/  @P3 STG.E.U8 desc[UR20][R30.64], R43 ;  /* 0x0000002b1e003986 */ /* 0x0001e2000c101114 */
[----:B------:R-:W-:-:S02]  /*75d70*/  IADD3 R28, P3, PT, R37, R70, RZ ;  /* 0x00000046251c7210 */ /* 0x000fc40007f7e0ff */
[----:B------:R-:W-:Y:S02]  /*75d80*/  IADD3 R34, P6, PT, R39, R70, RZ ;  /* 0x0000004627227210 */ /* 0x000fe40007fde0ff */
[-C--:B------:R-:W-:Y:S02]  /*75d90*/  LEA.HI.X.SX32 R29, R37, R69.reuse, 0x1, P3 ;  /* 0x00000045251d7211 */ /* 0x080fe400018f0eff */
[----:B---3--:R-:W-:Y:S02]  /*75da0*/  PRMT R41, R25, 0x7770, RZ ;  /* 0x0000777019297816 */ /* 0x008fe400000000ff */
[----:B------:R-:W-:Y:S01]  /*75db0*/  LEA.HI.X.SX32 R35, R39, R69, 0x1, P6 ;  /* 0x0000004527237211 */ /* 0x000fe200030f0eff */
[----:B------:R-:W-:Y:S01]  /*75dc0*/  IMAD R39, R2, 0x2, R39 ;  /* 0x0000000202277824 */ /* 0x000fe200078e0227 */
[----:B------:R-:W-:Y:S01]  /*75dd0*/  LOP3.LUT R0, R3, 0x172, RZ, 0xfc, !PT ;  /* 0x0000017203007812 */ /* 0x000fe200078efcff */
[----:B------:R3:W-:Y:S01]  /*75de0*/  @P4 STG.E.U8 desc[UR20][R28.64], R41 ;  /* 0x000000291c004986 */ /* 0x0007e2000c101114 */
[----:B------:R-:W-:-:S02]  /*75df0*/  PRMT R33, R25, 0x7771, RZ ;  /* 0x0000777119217816 */ /* 0x000fc400000000ff */
[----:B--2---:R-:W-:Y:S01]  /*75e00*/  ISETP.LT.AND P3, PT, R0, UR5, !P0 ;  /* 0x0000000500007c0c */ /* 0x004fe2000c761270 */
[----:B------:R-:W2:Y:S01]  /*75e10*/  LDCU UR5, c[0x0][0x39c] ;  /* 0x00007380ff0577ac */ /* 0x000ea20008000800 */
[----:B0-----:R-:W-:Y:S01]  /*75e20*/  IADD3 R30, P4, PT, R39, R70, RZ ;  /* 0x00000046271e7210 */ /* 0x001fe20007f9e0ff */
[----:B------:R0:W-:Y:S01]  /*75e30*/  @P5 STG.E.U8 desc[UR20][R34.64], R33 ;  /* 0x0000002122005986 */ /* 0x0001e2000c101114 */
[C---:B------:R-:W-:Y:S01]  /*75e40*/  ISETP.LT.AND P5, PT, R11.reuse, UR4, !P0 ;  /* 0x000000040b007c0c */ /* 0x040fe2000c7a1270 */
[----:B------:R-:W-:Y:S01]  /*75e50*/  IMAD R11, R11, R2, RZ ;  /* 0x000000020b0b7224 */ /* 0x000fe200078e02ff */
[----:B------:R-:W-:Y:S02]  /*75e60*/  LEA.HI.X.SX32 R31, R39, R69, 0x1, P4 ;  /* 0x00000045271f7211 */ /* 0x000fe400020f0eff */
[----:B------:R-:W-:Y:S01]  /*75e70*/  PRMT R37, R25, 0x7772, RZ ;  /* 0x0000777219257816 */ /* 0x000fe200000000ff */
[----:B------:R-:W-:Y:S01]  /*75e80*/  IMAD R39, R2, 0x4, R39 ;  /* 0x0000000402277824 */ /* 0x000fe200078e0227 */
[----:B------:R-:W-:Y:S01]  /*75e90*/  LOP3.LUT R0, R3, 0x174, RZ, 0xfc, !PT ;  /* 0x0000017403007812 */ /* 0x000fe200078efcff */
[----:B------:R-:W4:Y:S02]  /*75ea0*/  LDCU UR4, c[0x0][0x39c] ;  /* 0x00007380ff0477ac */ /* 0x000f240008000800 */
        /* <DEDUP_REMOVED lines=12> */
[----:B------:R-:W-:Y:S01]  /*75f70*/  PRMT R11, R26, 0x7770, RZ ;  /* 0x000077701a0b7816 */ /* 0x000fe200000000ff */
[----:B------:R-:W-:Y:S01]  /*75f80*/  @P5 STG.E.U8 desc[UR20][R28.64], R33 ;  /* 0x000000211c005986 */ /* 0x000fe2000c101114 */
[----:B------:R-:W-:-:S03]  /*75f90*/  LOP3.LUT R0, R3, 0x178, RZ, 0xfc, !PT ;  /* 0x0000017803007812 */ /* 0x000fc600078efcff */
[----:B------:R0:W-:Y:S01]  /*75fa0*/  @P1 STG.E.U8 desc[UR20][R24.64], R11 ;  /* 0x0000000b18001986 */ /* 0x0001e2000c101114 */
[-C--:B------:R-:W-:Y:S02]  /*75fb0*/  IADD3 R30, P1, PT, R39, R70.reuse, RZ ;  /* 0x00000046271e7210 */ /* 0x080fe40007f3e0ff */
[----:B----4-:R-:W-:Y:S01]  /*75fc0*/  ISETP.LT.AND P5, PT, R0, UR7, !P0 ;  /* 0x0000000700007c0c */ /* 0x010fe2000c7a1270 */
[----:B------:R-:W3:Y:S01]  /*75fd0*/  LDCU UR7, c[0x0][0x39c] ;  /* 0x00007380ff0777ac */ /* 0x000ee20008000800 */
[----:B------:R-:W-:Y:S02]  /*75fe0*/  LOP3.LUT R0, R3, 0x17a, RZ, 0xfc, !PT ;  /* 0x0000017a03007812 */ /* 0x000fe400078efcff */
[----:B------:R-:W-:Y:S01]  /*75ff0*/  LEA.HI.X.SX32 R31, R39, R69, 0x1, P1 ;  /* 0x00000045271f7211 */ /* 0x000fe200008f0eff */
[----:B------:R-:W-:Y:S01]  /*76000*/  IMAD R39, R2, 0x2, R39 ;  /* 0x0000000202277824 */ /* 0x000fe200078e0227 */
[----:B------:R-:W-:Y:S02]  /*76010*/  PRMT R37, R26, 0x7771, RZ ;  /* 0x000077711a257816 */ /* 0x000fe400000000ff */
[----:B------:R-:W-:Y:S01]  /*76020*/  ISETP.LT.AND P2, PT, R0, UR4, !P0 ;  /* 0x0000000400007c0c */ /* 0x000fe2000c741270 */
[----:B0-----:R-:W-:Y:S01]  /*76030*/  IMAD R11, R2, 0x2, R39 ;  /* 0x00000002020b7824 */ /* 0x001fe200078e0227 */
[----:B------:R-:W-:Y:S01]  /*76040*/  LOP3.LUT R0, R3, 0x17c, RZ, 0xfc, !PT ;  /* 0x0000017c03007812 */ /* 0x000fe200078efcff */
[----:B------:R0:W-:Y:S01]  /*76050*/  @P3 STG.E.U8 desc[UR20][R30.64], R37 ;  /* 0x000000251e003986 */ /* 0x0001e2000c101114 */
[----:B------:R-:W-:Y:S01]  /*76060*/  IADD3 R24, P3, PT, R39, R70, RZ ;  /* 0x0000004627187210 */ /* 0x000fe20007f7e0ff */
[----:B------:R-:W4:Y:S01]  /*76070*/  LDCU UR4, c[0x0][0x39c] ;  /* 0x00007380ff0477ac */ /* 0x000f220008000800 */
[----:B--2---:R-:W-:-:S02]  /*76080*/  ISETP.LT.AND P1, PT, R0, UR5, !P0 ;  /* 0x0000000500007c0c */ /* 0x004fc4000c721270 */
[-C--:B------:R-:W-:Y:S01]  /*76090*/  LEA.HI.X.SX32 R25, R39, R69.reuse, 0x1, P3 ;  /* 0x0000004527197211 */ /* 0x080fe200018f0eff */
[----:B------:R-:W2:Y:S01]  /*760a0*/  LDCU UR5, c[0x0][0x39c] ;  /* 0x00007380ff0577ac */ /* 0x000ea20008000800 */
[----:B------:R-:W-:Y:S01]  /*760b0*/  PRMT R39, R26, 0x7772, RZ ;  /* 0x000077721a277816 */ /* 0x000fe200000000ff */
[----:B------:R-:W-:Y:S01]  /*760c0*/  IMAD R33, R2, 0x2, R11 ;  /* 0x0000000202217824 */ /* 0x000fe200078e020b */
[-C--:B------:R-:W-:Y:S02]  /*760d0*/  IADD3 R28, P3, PT, R11, R70.reuse, RZ ;  /* 0x000000460b1c7210 */ /* 0x080fe40007f7e0ff */
[----:B------:R-:W-:Y:S01]  /*760e0*/  LOP3.LUT R0, R3, 0x180, RZ, 0xfc, !PT ;  /* 0x0000018003007812 */ /* 0x000fe200078efcff */
[----:B------:R2:W-:Y:S01]  /*760f0*/  @P6 STG.E.U8 desc[UR20][R24.64], R39 ;  /* 0x0000002718006986 */ /* 0x0005e2000c101114 */
[----:B------:R-:W-:Y:S02]  /*76100*/  LEA.HI.X.SX32 R29, R11, R69, 0x1, P3 ;  /* 0x000000450b1d7211 */ /* 0x000fe400018f0eff */
[----:B0-----:R-:W-:-:S02]  /*76110*/  IADD3 R30, P6, PT, R33, R70, RZ ;  /* 0x00000046211e7210 */ /* 0x001fc40007fde0ff */
[----:B-1----:R-:W-:Y:S01]  /*76120*/  ISETP.LT.AND P3, PT, R0, UR6, !P0 ;  /* 0x0000000600007c0c */ /* 0x002fe2000c761270 */
[----:B------:R-:W0:Y:S01]  /*76130*/  LDCU UR6, c[0x0][0x39c] ;  /* 0x00007380ff0677ac */ /* 0x000e220008000800 */
[----:B------:R-:W-:Y:S02]  /*76140*/  PRMT R35, R26, 0x7773, RZ ;  /* 0x000077731a237816 */ /* 0x000fe400000000ff */
[----:B------:R-:W-:Y:S01]  /*76150*/  LEA.HI.X.SX32 R31, R33, R69, 0x1, P6 ;  /* 0x00000045211f7211 */ /* 0x000fe200030f0eff */
[----:B------:R-:W-:Y:S01]  /*76160*/  IMAD R33, R2, 0x2, R33 ;  /* 0x0000000202217824 */ /* 0x000fe200078e0221 */
[----:B------:R-:W-:Y:S02]  /*76170*/  PRMT R37, R27, 0x7770, RZ ;  /* 0x000077701b257816 */ /* 0x000fe400000000ff */
[----:B------:R-:W-:Y:S01]  /*76180*/  LOP3.LUT R0, R3, 0x182, RZ, 0xfc, !PT ;  /* 0x0000018203007812 */ /* 0x000fe200078efcff */
[----:B------:R1:W-:Y:S03]  /*76190*/  @P4 STG.E.U8 desc[UR20][R28.64], R35 ;  /* 0x000000231c004986 */ /* 0x0003e6000c101114 */
[----:B--2---:R-:W-:Y:S01]  /*761a0*/  ISETP.LT.AND P4, PT, R0, UR5, !P0 ;  /* 0x0000000500007c0c */ /* 0x004fe2000c781270 */
[----:B------:R2:W-:Y:S01]  /*761b0*/  @P5 STG.E.U8 desc[UR20][R30.64], R37 ;  /* 0x000000251e005986 */ /* 0x0005e2000c101114 */
[----:B------:R-:W-:Y:S01]  /*761c0*/  IADD3 R24, P5, PT, R33, R70, RZ ;  /* 0x0000004621187210 */ /* 0x000fe20007fbe0ff */
[----:B------:R-:W2:Y:S01]  /*761d0*/  LDCU UR5, c[0x0][0x39c] ;  /* 0x00007380ff0577ac */ /* 0x000ea20008000800 */
[----:B----4-:R-:W-:-:S02]  /*761e0*/  ISETP.LT.AND P6, PT, R10, UR4, !P0 ;  /* 0x000000040a007c0c */ /* 0x010fc4000c7c1270 */
[-C--:B------:R-:W-:Y:S01]  /*761f0*/  LEA.HI.X.SX32 R25, R33, R69.reuse, 0x1, P5 ;  /* 0x0000004521197211 */ /* 0x080fe200028f0eff */
[----:B-1----:R-:W-:Y:S01]  /*76200*/  IMAD R29, R2, 0x2, R33 ;  /* 0x00000002021d7824 */ /* 0x002fe200078e0221 */
[----:B------:R-:W-:Y:S01]  /*76210*/  PRMT R35, R27, 0x7771, RZ ;  /* 0x000077711b237816 */ /* 0x000fe200000000ff */
[----:B------:R-:W-:Y:S01]  /*76220*/  IMAD R0, R10, R2, RZ ;  /* 0x000000020a007224 */ /* 0x000fe200078e02ff */
[----:B------:R-:W-:Y:S01]  /*76230*/  LOP3.LUT R11, R3, 0x184, RZ, 0xfc, !PT ;  /* 0x00000184030b7812 */ /* 0x000fe200078efcff */
[----:B------:R-:W1:Y:S01]  /*76240*/  LDCU UR4, c[0x0][0x39c] ;  /* 0x00007380ff0477ac */ /* 0x000e620008000800 */
[-C--:B------:R-:W-:Y:S01]  /*76250*/  IADD3 R10, P5, PT, R29, R70.reuse, RZ ;  /* 0x000000461d0a7210 */ /* 0x080fe20007fbe0ff */
[----:B------:R4:W-:Y:S01]  /*76260*/  @P2 STG.E.U8 desc[UR20][R24.64], R35 ;  /* 0x0000002318002986 */ /* 0x0009e2000c101114 */
[----:B0-----:R-:W-:Y:S01]  /*76270*/  ISETP.LT.AND P2, PT, R11, UR6, !P0 ;  /* 0x000000060b007c0c */ /* 0x001fe2000c741270 */
[----:B------:R-:W0:Y:S01]  /*76280*/  LDCU UR6, c[0x0][0x39c] ;  /* 0x00007380ff0677ac */ /* 0x000e220008000800 */
[----:B------:R-:W-:Y:S01]  /*76290*/  LEA.HI.X.SX32 R11, R29, R69, 0x1, P5 ;  /* 0x000000451d0b7211 */ /* 0x000fe200028f0eff */
[----:B------:R-:W-:Y:S01]  /*762a0*/  IMAD R29, R2, 0x4, R29 ;  /* 0x00000004021d7824 */ /* 0x000fe200078e021d */
[----:B------:R-:W-:-:S02]  /*762b0*/  IADD3 R26, P5, PT, R0, R70, RZ ;  /* 0x00000046001a7210 */ /* 0x000fc40007fbe0ff */
[C---:B------:R-:W-:Y:S02]  /*762c0*/  PRMT R33, R27.reuse, 0x7772, RZ ;  /* 0x000077721b217816 */ /* 0x040fe400000000ff */
[----:B--2---:R-:W-:Y:S02]  /*762d0*/  PRMT R31, R27, 0x7773, RZ ;  /* 0x000077731b1f7816 */ /* 0x004fe400000000ff */
[----:B------:R-:W-:Y:S02]  /*762e0*/  LOP3.LUT R28, R3, 0x186, RZ, 0xfc, !PT ;  /* 0x00000186031c7812 */ /* 0x000fe400078efcff */
[----:B------:R-:W-:Y:S01]  /*762f0*/  LEA.HI.X.SX32 R27, R0, R69, 0x1, P5 ;  /* 0x00000045001b7211 */ /* 0x000fe200028f0eff */
[----:B------:R2:W-:Y:S01]  /*76300*/  @P1 STG.E.U8 desc[UR20][R10.64], R33 ;  /* 0x000000210a001986 */ /* 0x0005e2000c101114 */
[----:B----4-:R-:W-:Y:S02]  /*76310*/  IADD3 R24, P5, PT, R29, R70, RZ ;  /* 0x000000461d187210 */ /* 0x010fe40007fbe0ff */
[----:B------:R-:W-:Y:S01]  /*76320*/  ISETP.LT.AND P1, PT, R28, UR5, !P0 ;  /* 0x000000051c007c0c */ /* 0x000fe2000c721270 */
[----:B------:R-:W4:Y:S01]  /*76330*/  LDCU UR5, c[0x0][0x39c] ;  /* 0x00007380ff0577ac */ /* 0x000f220008000800 */
[----:B------:R-:W-:-:S02]  /*76340*/  LOP3.LUT R0, R3, 0x188, RZ, 0xfc, !PT ;  /* 0x0000018803007812 */ /* 0x000fc400078efcff */
[-C--:B------:R-:W-:Y:S01]  /*76350*/  LEA.HI.X.SX32 R25, R29, R69.reuse, 0x1, P5 ;  /* 0x000000451d197211 */ /* 0x080fe200028f0eff */
[----:B------:R-:W-:Y:S01]  /*76360*/  IMAD R29, R2, 0x2, R29 ;  /* 0x00000002021d7824 */ /* 0x000fe200078e021d */
[----:B------:R0:W-:Y:S01]  /*76370*/  @P6 STG.E.U8 desc[UR20][R26.64], R31 ;  /* 0x0000001f1a006986 */ /* 0x0001e2000c101114 */
[----:B------:R-:W-:Y:S02]  /*76380*/  PRMT R35, R20, 0x7770, RZ ;  /* 0x0000777014237816 */ /* 0x000fe400000000ff */
[----:B---3--:R-:W-:Y:S01]  /*76390*/  ISETP.LT.AND P6, PT, R0, UR7, !P0 ;  /* 0x0000000700007c0c */ /* 0x008fe2000c7c1270 */
[----:B------:R-:W3:Y:S01]  /*763a0*/  LDCU UR7, c[0x0][0x39c] ;  /* 0x00007380ff0777ac */ /* 0x000ee20008000800 */
[----:B------:R-:W-:Y:S01]  /*763b0*/  LOP3.LUT R0, R3, 0x18a, RZ, 0xfc, !PT ;  /* 0x0000018a03007812 */ /* 0x000fe200078efcff */
[----:B------:R3:W-:Y:S01]  /*763c0*/  @P3 STG.E.U8 desc[UR20][R24.64], R35 ;  /* 0x0000002318003986 */ /* 0x0007e2000c101114 */
[C---:B--2---:R-:W-:Y:S02]  /*763d0*/  IADD3 R10, P5, PT, R29.reuse, R70, RZ ;  /* 0x000000461d0a7210 */ /* 0x044fe40007fbe0ff */
[----:B-1----:R-:W-:Y:S01]  /*763e0*/  ISETP.LT.AND P3, PT, R0, UR4, !P0 ;  /* 0x0000000400007c0c */ /* 0x002fe2000c761270 */
[----:B------:R-:W1:Y:S01]  /*763f0*/  LDCU UR4, c[0x0][0x39c] ;  /* 0x00007380ff0477ac */ /* 0x000e620008000800 */
[----:B0-----:R-:W-:Y:S01]  /*76400*/  IMAD R31, R2, 0x2, R29 ;  /* 0x00000002021f7824 */ /* 0x001fe200078e021d */
[----:B------:R-:W-:-:S02]  /*76410*/  LEA.HI.X.SX32 R11, R29, R69, 0x1, P5 ;  /* 0x000000451d0b7211 */ /* 0x000fc400028f0eff */
[----:B------:R-:W-:Y:S02]  /*76420*/  PRMT R33, R20, 0x7771, RZ ;  /* 0x0000777114217816 */ /* 0x000fe400000000ff */
[-C--:B------:R-:W-:Y:S02]  /*76430*/  IADD3 R26, P5, PT, R31, R70.reuse, RZ ;  /* 0x000000461f1a7210 */ /* 0x080fe40007fbe0ff */
[----:B------:R-:W-:Y:S01]  /*76440*/  LOP3.LUT R0, R3, 0x18c, RZ, 0xfc, !PT ;  /* 0x0000018c03007812 */ /* 0x000fe200078efcff */
[----:B------:R-:W-:Y:S01]  /*76450*/  @P4 STG.E.U8 desc[UR20][R10.64], R33 ;  /* 0x000000210a004986 */ /* 0x000fe2000c101114 */
[----:B------:R-:W-:Y:S01]  /*76460*/  LEA.HI.X.SX32 R27, R31, R69, 0x1, P5 ;  /* 0x000000451f1b7211 */ /* 0x000fe200028f0eff */
[----:B------:R-:W-:Y:S01]  /*76470*/  IMAD R31, R2, 0x2, R31 ;  /* 0x00000002021f7824 */ /* 0x000fe200078e021f */
[----:B------:R-:W-:Y:S02]  /*76480*/  PRMT R29, R20, 0x7772, RZ ;  /* 0x00007772141d7816 */ /* 0x000fe400000000ff */
[----:B----4-:R-:W-:Y:S01]  /*76490*/  ISETP.LT.AND P4, PT, R0, UR5, !P0 ;  /* 0x0000000500007c0c */ /* 0x010fe2000c781270 */
[----:B------:R-:W0:Y:S01]  /*764a0*/  LDCU UR5, c[0x0][0x39c] ;  /* 0x00007380ff0577ac */ /* 0x000e220008000800 */
[----:B------:R-:W-:Y:S01]  /*764b0*/  LOP3.LUT R0, R3, 0x190, RZ, 0xfc, !PT ;  /* 0x0000019003007812 */ /* 0x000fe200078efcff */
[----:B------:R2:W-:Y:S01]  /*764c0*/  @P2 STG.E.U8 desc[UR20][R26.64], R29 ;  /* 0x0000001d1a002986 */ /* 0x0005e2000c101114 */
[----:B---3--:R-:W-:-:S02]  /*764d0*/  IADD3 R24, P2, PT, R31, R70, RZ ;  /* 0x000000461f187210 */ /* 0x008fc40007f5e0ff */
[----:B------:R-:W-:Y:S01]  /*764e0*/  ISETP.LT.AND P5, PT, R0, UR6, !P0 ;  /* 0x0000000600007c0c */ /* 0x000fe2000c7a1270 */
[----:B------:R-:W3:Y:S01]  /*764f0*/  LDCU UR6, c[0x0][0x39c] ;  /* 0x00007380ff0677ac */ /* 0x000ee20008000800 */
[----:B------:R-:W-:Y:S02]  /*76500*/  LOP3.LUT R0, R3, 0x192, RZ, 0xfc, !PT ;  /* 0x0000019203007812 */ /* 0x000fe400078efcff */
[----:B------:R-:W-:Y:S01]  /*76510*/  LEA.HI.X.SX32 R25, R31, R69, 0x1, P2 ;  /* 0x000000451f197211 */ /* 0x000fe200010f0eff */
[----:B------:R-:W-:Y:S01]  /*76520*/  IMAD R31, R2, 0x2, R31 ;  /* 0x00000002021f7824 */ /* 0x000fe200078e021f */
[----:B------:R-:W-:Y:S02]  /*76530*/  PRMT R37, R20, 0x7773, RZ ;  /* 0x0000777314257816 */ /* 0x000fe400000000ff */
[----:B-1----:R-:W-:Y:S01]  /*76540*/  ISETP.LT.AND P2, PT, R0, UR4, !P0 ;  /* 0x0000000400007c0c */ /* 0x002fe2000c741270 */
[----:B------:R-:W1:Y:S01]  /*76550*/  LDCU UR4, c[0x0][0x39c] ;  /* 0x00007380ff0477ac */ /* 0x000e620008000800 */
[----:B--2---:R-:W-:Y:S01]  /*76560*/  IMAD R27, R2, 0x2, R31 ;  /* 0x00000002021b7824 */ /* 0x004fe200078e021f */
[----:B------:R2:W-:Y:S01]  /*76570*/  @P1 STG.E.U8 desc[UR20][R24.64], R37 ;  /* 0x0000002518001986 */ /* 0x0005e2000c101114 */
[----:B------:R-:W-:-:S04]  /*76580*/  IADD3 R10, P1, PT, R31, R70, RZ ;  /* 0x000000461f0a7210 */ /* 0x000fc80007f3e0ff */
[-C--:B------:R-:W-:Y:S02]  /*76590*/  LEA.HI.X.SX32 R11, R31, R69.reuse, 0x1, P1 ;  /* 0x000000451f0b7211 */ /* 0x080fe400008f0eff */
[-C--:B------:R-:W-:Y:S01]  /*765a0*/  IADD3 R26, P1, PT, R27, R70.reuse, RZ ;  /* 0x000000461b1a7210 */ /* 0x080fe20007f3e0ff */
[----:B------:R-:W-:Y:S01]  /*765b0*/  IMAD R29, R2, 0x2, R27 ;  /* 0x00000002021d7824 */ /* 0x000fe200078e021b */
[C---:B------:R-:W-:Y:S02]  /*765c0*/  PRMT R35, R21.reuse, 0x7770, RZ ;  /* 0x0000777015237816 */ /* 0x040fe400000000ff */
[----:B------:R-:W-:Y:S02]  /*765d0*/  PRMT R33, R21, 0x7771, RZ ;  /* 0x0000777115217816 */ /* 0x000fe400000000ff */
[----:B------:R-:W-:Y:S01]  /*765e0*/  LEA.HI.X.SX32 R27, R27, R69, 0x1, P1 ;  /* 0x000000451b1b7211 */ /* 0x000fe200008f0eff */
[----:B------:R4:W-:Y:S01]  /*765f0*/  @P6 STG.E.U8 desc[UR20][R10.64], R35 ;  /* 0x000000230a006986 */ /* 0x0009e2000c101114 */
[----:B--2---:R-:W-:-:S03]  /*76600*/  IADD3 R24, P6, PT, R29, R70, RZ ;  /* 0x000000461d187210 */ /* 0x004fc60007fde0ff */
[----:B------:R2:W-:Y:S01]  /*76610*/  @P3 STG.E.U8 desc[UR20][R26.64], R33 ;  /* 0x000000211a003986 */ /* 0x0005e2000c101114 */
[C---:B-1----:R-:W-:Y:S01]  /*76620*/  ISETP.LT.AND P3, PT, R9.reuse, UR4, !P0 ;  /* 0x0000000409007c0c */ /* 0x042fe2000c761270 */
[----:B------:R-:W-:Y:S01]  /*76630*/  IMAD R9, R9, R2, RZ ;  /* 0x0000000209097224 */ /* 0x000fe200078e02ff */
[----:B------:R-:W-:Y:S01]  /*76640*/  LOP3.LUT R0, R3, 0x194, RZ, 0xfc, !PT ;  /* 0x0000019403007812 */ /* 0x000fe200078efcff */
[----:B------:R-:W1:Y:S01]  /*76650*/  LDCU UR4, c[0x0][0x39c] ;  /* 0x00007380ff0477ac */ /* 0x000e620008000800 */
[----:B------:R-:W-:Y:S01]  /*76660*/  LEA.HI.X.SX32 R25, R29, R69, 0x1, P6 ;  /* 0x000000451d197211 */ /* 0x000fe200030f0eff */
[----:B------:R-:W-:Y:S01]  /*76670*/  IMAD R29, R2, 0x4, R29 ;  /* 0x00000004021d7824 */ /* 0x000fe200078e021d */
[----:B----4-:R-:W-:Y:S02]  /*76680*/  IADD3 R10, P6, PT, R9, R70, RZ ;  /* 0x00000046090a7210 */ /* 0x010fe40007fde0ff */
[----:B0-----:R-:W-:Y:S01]  /*76690*/  ISETP.LT.AND P1, PT, R0, UR5, !P0 ;  /* 0x0000000500007c0c */ /* 0x001fe2000c721270 */
[----:B------:R-:W0:Y:S01]  /*766a0*/  LDCU UR5, c[0x0][0x39c] ;  /* 0x00007380ff0577ac */ /* 0x000e220008000800 */
[----:B------:R-:W-:-:S02]  /*766b0*/  PRMT R31, R21, 0x7772, RZ ;  /* 0x00007772151f7816 */ /* 0x000fc400000000ff */
[-C--:B------:R-:W-:Y:S01]  /*766c0*/  LEA.HI.X.SX32 R11, R9, R69.reuse, 0x1, P6 ;  /* 0x00000045090b7211 */ /* 0x080fe200030f0eff */
[----:B------:R-:W-:Y:S01]  /*766d0*/  IMAD R9, R2, 0x2, R29 ;  /* 0x0000000202097824 */ /* 0x000fe200078e021d */
[----:B------:R-:W-:Y:S02]  /*766e0*/  IADD3 R20, P6, PT, R29, R70, RZ ;  /* 0x000000461d147210 */ /* 0x000fe40007fde0ff */
[----:B------:R-:W-:Y:S01]  /*766f0*/  LOP3.LUT R0, R3, 0x196, RZ, 0xfc, !PT ;  /* 0x0000019603007812 */ /* 0x000fe200078efcff */
[----:B------:R4:W-:Y:S01]  /*76700*/  @P4 STG.E.U8 desc[UR20][R24.64], R31 ;  /* 0x0000001f18004986 */ /* 0x0009e2000c101114 */
[----:B--2---:R-:W-:Y:S02]  /*76710*/  PRMT R27, R21, 0x7773, RZ ;  /* 0x00007773151b7816 */ /* 0x004fe400000000ff */
[----:B------:R-:W-:Y:S02]  /*76720*/  LEA.HI.X.SX32 R21, R29, R69, 0x1, P6 ;  /* 0x000000451d157211 */ /* 0x000fe400030f0eff */
[----:B---3--:R-:W-:Y:S01]  /*76730*/  ISETP.LT.AND P4, PT, R0, UR6, !P0 ;  /* 0x0000000600007c0c */ /* 0x008fe2000c781270 */
[----:B------:R-:W2:Y:S01]  /*76740*/  LDCU UR6, c[0x0][0x39c] ;  /* 0x00007380ff0677ac */ /* 0x000ea20008000800 */
[----:B------:R-:W-:-:S02]  /*76750*/  LOP3.LUT R0, R3, 0x198, RZ, 0xfc, !PT ;  /* 0x0000019803007812 */ /* 0x000fc400078efcff */
[CC--:B----4-:R-:W-:Y:S01]  /*76760*/  IADD3 R24, P6, PT, R9.reuse, R70.reuse, RZ ;  /* 0x0000004609187210 */ /* 0x0d0fe20007fde0ff */
[----:B------:R3:W-:Y:S01]  /*76770*/  @P3 STG.E.U8 desc[UR20][R10.64], R27 ;  /* 0x0000001b0a003986 */ /* 0x0007e2000c101114 */
[----:B------:R-:W-:Y:S02]  /*76780*/  PRMT R29, R22, 0x7770, RZ ;  /* 0x00007770161d7816 */ /* 0x000fe400000000ff */
[----:B------:R-:W-:Y:S01]  /*76790*/  LEA.HI.X.SX32 R25, R9, R69, 0x1, P6 ;  /* 0x0000004509197211 */ /* 0x000fe200030f0eff */
[----:B------:R-:W-:Y:S01]  /*767a0*/  IMAD R9, R2, 0x2, R9 ;  /* 0x0000000202097824 */ /* 0x000fe200078e0209 */
[----:B-1----:R-:W-:Y:S01]  /*767b0*/  ISETP.LT.AND P3, PT, R0, UR4, !P0 ;  /* 0x0000000400007c0c */ /* 0x002fe2000c761270 */
[----:B------:R-:W1:Y:S01]  /*767c0*/  LDCU UR4, c[0x0][0x39c] ;  /* 0x00007380ff0477ac */ /* 0x000e620008000800 */
[----:B------:R-:W-:Y:S01]  /*767d0*/  LOP3.LUT R0, R3, 0x19a, RZ, 0xfc, !PT ;  /* 0x0000019a03007812 */ /* 0x000fe200078efcff */
[----:B------:R4:W-:Y:S03]  /*767e0*/  @P5 STG.E.U8 desc[UR20][R20.64], R29 ;  /* 0x0000001d14005986 */ /* 0x0009e6000c101114 */
[----:B0-----:R-:W-:Y:S01]  /*767f0*/  ISETP.LT.AND P5, PT, R0, UR5, !P0 ;  /* 0x0000000500007c0c */ /* 0x001fe2000c7a1270 */
[----:B---3--:R-:W-:Y:S01]  /*76800*/  IMAD R27, R2, 0x2, R9 ;  /* 0x00000002021b7824 */ /* 0x008fe200078e0209 */
[----:B------:R-:W-:Y:S01]  /*76810*/  IADD3 R10, P6, PT, R9, R70, RZ ;  /* 0x00000046090a7210 */ /* 0x000fe20007fde0ff */
[----:B------:R-:W0:Y:S01]  /*76820*/  LDCU UR5, c[0x0][0x39c] ;  /* 0x00007380ff0577ac */ /* 0x000e220008000800 */
[----:B------:R-:W-:-:S02]  /*76830*/  PRMT R33, R22, 0x7771, RZ ;  /* 0x0000777116217816 */ /* 0x000fc400000000ff */
[-C--:B------:R-:W-:Y:S02]  /*76840*/  LEA.HI.X.SX32 R11, R9, R69.reuse, 0x1, P6 ;  /* 0x00000045090b7211 */ /* 0x080fe400030f0eff */
[----:B------:R-:W-:Y:S02]  /*76850*/  LOP3.LUT R0, R3, 0x19c, RZ, 0xfc, !PT ;  /* 0x0000019c03007812 */ /* 0x000fe400078efcff */
[C---:B----4-:R-:W-:Y:S01]  /*76860*/  IADD3 R20, P6, PT, R27.reuse, R70, RZ ;  /* 0x000000461b147210 */ /* 0x050fe20007fde0ff */
[----:B------:R3:W-:Y:S01]  /*76870*/  @P2 STG.E.U8 desc[UR20][R24.64], R33 ;  /* 0x0000002118002986 */ /* 0x0007e2000c101114 */
[C---:B------:R-:W-:Y:S02]  /*76880*/  PRMT R31, R22.reuse, 0x7772, RZ ;  /* 0x00007772161f7816 */ /* 0x040fe400000000ff */
[----:B------:R-:W-:Y:S02]  /*76890*/  PRMT R29, R22, 0x7773, RZ ;  /* 0x00007773161d7816 */ /* 0x000fe400000000ff */
[----:B------:R-:W-:Y:S01]  /*768a0*/  LEA.HI.X.SX32 R21, R27, R69, 0x1, P6 ;  /* 0x000000451b157211 */ /* 0x000fe200030f0eff */
[----:B------:R-:W-:Y:S01]  /*768b0*/  IMAD R27, R2, 0x2, R27 ;  /* 0x00000002021b7824 */ /* 0x000fe200078e021b */
[----:B--2---:R-:W-:Y:S01]  /*768c0*/  ISETP.LT.AND P2, PT, R0, UR6, !P0 ;  /* 0x0000000600007c0c */ /* 0x004fe2000c741270 */
[----:B------:R2:W-:Y:S01]  /*768d0*/  @P1 STG.E.U8 desc[UR20][R10.64], R31 ;  /* 0x0000001f0a001986 */ /* 0x0005e2000c101114 */
[----:B------:R-:W-:Y:S01]  /*768e0*/  LOP3.LUT R0, R3, 0x1a0, RZ, 0xfc, !PT ;  /* 0x000001a003007812 */ /* 0x000fe200078efcff */
[----:B------:R-:W-:Y:S01]  /*768f0*/  IMAD R9, R2, 0x2, R27 ;  /* 0x0000000202097824 */ /* 0x000fe200078e021b */
[----:B------:R-:W4:Y:S01]  /*76900*/  LDCU UR6, c[0x0][0x39c] ;  /* 0x00007380ff0677ac */ /* 0x000f220008000800 */
[----:B------:R2:W-:Y:S01]  /*76910*/  @P4 STG.E.U8 desc[UR20][R20.64], R29 ;  /* 0x0000001d14004986 */ /* 0x0005e2000c101114 */
[----:B-1----:R-:W-:-:S02]  /*76920*/  ISETP.LT.AND P1, PT, R0, UR4, !P0 ;  /* 0x0000000400007c0c */ /* 0x002fc4000c721270 */
[-C--:B---3--:R-:W-:Y:S01]  /*76930*/  IADD3 R24, P4, PT, R27, R70.reuse, RZ ;  /* 0x000000461b187210 */ /* 0x088fe20007f9e0ff */
[----:B------:R-:W1:Y:S01]  /*76940*/  LDCU UR4, c[0x0][0x39c] ;  /* 0x00007380ff0477ac */ /* 0x000e620008000800 */
[----:B------:R-:W-:Y:S02]  /*76950*/  LOP3.LUT R0, R3, 0x1a2, RZ, 0xfc, !PT ;  /* 0x000001a203007812 */ /* 0x000fe400078efcff */
[----:B------:R-:W-:Y:S02]  /*76960*/  LEA.HI.X.SX32 R25, R27, R69, 0x1, P4 ;  /* 0x000000451b197211 */ /* 0x000fe400020f0eff */
[----:B------:R-:W-:Y:S02]  /*76970*/  IADD3 R26, P6, PT, R9, R70, RZ ;  /* 0x00000046091a7210 */ /* 0x000fe40007fde0ff */
[----:B0-----:R-:W-:Y:S01]  /*76980*/  ISETP.LT.AND P4, PT, R0, UR5, !P0 ;  /* 0x0000000500007c0c */ /* 0x001fe2000c781270 */
[----:B------:R-:W0:Y:S01]  /*76990*/  LDCU UR5, c[0x0][0x39c] ;  /* 0x00007380ff0577ac */ /* 0x000e220008000800 */
[----:B--2---:R-:W-:-:S02]  /*769a0*/  PRMT R31, R23, 0x7770, RZ ;  /* 0x00007770171f7816 */ /* 0x004fc400000000ff */
[----:B------:R-:W-:Y:S01]  /*769b0*/  LEA.HI.X.SX32 R27, R9, R69, 0x1, P6 ;  /* 0x00000045091b7211 */ /* 0x000fe200030f0eff */
[----:B------:R-:W-:Y:S01]  /*769c0*/  IMAD R9, R2, 0x2, R9 ;  /* 0x0000000202097824 */ /* 0x000fe200078e0209 */
[----:B------:R-:W-:Y:S01]  /*769d0*/  PRMT R21, R23, 0x7771, RZ ;  /* 0x0000777117157816 */ /* 0x000fe200000000ff */
[----:B------:R2:W-:Y:S01]  /*769e0*/  @P3 STG.E.U8 desc[UR20][R24.64], R31 ;  /* 0x0000001f18003986 */ /* 0x0005e2000c101114 */
[----:B------:R-:W-:Y:S01]  /*769f0*/  LOP3.LUT R20, R3, 0x1a4, RZ, 0xfc, !PT ;  /* 0x000001a403147812 */ /* 0x000fe200078efcff */
[----:B------:R-:W-:Y:S02]  /*76a00*/  IMAD R0, R8, R2, RZ ;  /* 0x0000000208007224 */ /* 0x000fe400078e02ff */
[----:B------:R3:W-:Y:S01]  /*76a10*/  @P5 STG.E.U8 desc[UR20][R26.64], R21 ;  /* 0x000000151a005986 */ /* 0x0007e2000c101114 */
[----:B------:R-:W-:Y:S02]  /*76a20*/  IADD3 R10, P5, PT, R9, R70, RZ ;  /* 0x00000046090a7210 */ /* 0x000fe40007fbe0ff */
[----:B------:R-:W-:-:S02]  /*76a30*/  PRMT R29, R23, 0x7772, RZ ;  /* 0x00007772171d7816 */ /* 0x000fc400000000ff */
[-C--:B------:R-:W-:Y:S02]  /*76a40*/  LEA.HI.X.SX32 R11, R9, R69.reuse, 0x1, P5 ;  /* 0x00000045090b7211 */ /* 0x080fe400028f0eff */
[----:B-1----:R-:W-:Y:S01]  /*76a50*/  ISETP.LT.AND P3, PT, R8, UR4, !P0 ;  /* 0x0000000408007c0c */ /* 0x002fe2000c761270 */
[----:B--2---:R-:W-:Y:S01]  /*76a60*/  IMAD R25, R2, 0x4, R9 ;  /* 0x0000000402197824 */ /* 0x004fe200078e0209 */
[----:B----4-:R-:W-:Y:S01]  /*76a70*/  ISETP.LT.AND P6, PT, R20, UR6, !P0 ;  /* 0x0000000614007c0c */ /* 0x010fe2000c7c1270 */
[----:B------:R-:W1:Y:S01]  /*76a80*/  LDCU UR4, c[0x0][0x39c] ;  /* 0x00007380ff0477ac */ /* 0x000e620008000800 */
[----:B------:R-:W-:Y:S02]  /*76a90*/  LOP3.LUT R20, R3, 0x1a6, RZ, 0xfc, !PT ;  /* 0x000001a603147812 */ /* 0x000fe400078efcff */
[----:B------:R-:W-:Y:S01]  /*76aa0*/  IADD3 R8, P5, PT, R0, R70, RZ ;  /* 0x0000004600087210 */ /* 0x000fe20007fbe0ff */
[----:B------:R2:W-:Y:S01]  /*76ab0*/  @P2 STG.E.U8 desc[UR20][R10.64], R29 ;  /* 0x0000001d0a002986 */ /* 0x0005e2000c101114 */
[----:B0-----:R-:W-:Y:S01]  /*76ac0*/  ISETP.LT.AND P2, PT, R20, UR5, !P0 ;  /* 0x0000000514007c0c */ /* 0x001fe2000c741270 */
[----:B------:R-:W0:Y:S01]  /*76ad0*/  LDCU UR5, c[0x0][0x39c] ;  /* 0x00007380ff0577ac */ /* 0x000e220008000800 */
[----:B------:R-:W-:-:S02]  /*76ae0*/  LEA.HI.X.SX32 R9, R0, R69, 0x1, P5 ;  /* 0x0000004500097211 */ /* 0x000fc400028f0eff */
[----:B------:R-:W-:Y:S01]  /*76af0*/  IADD3 R20, P5, PT, R25, R70, RZ ;  /* 0x0000004619147210 */ /* 0x000fe20007fbe0ff */
[----:B------:R-:W4:Y:S01]  /*76b00*/  LDCU UR6, c[0x0][0x39c] ;  /* 0x00007380ff0677ac */ /* 0x000f220008000800 */
[----:B------:R-:W-:Y:S02]  /*76b10*/  PRMT R23, R23, 0x7773, RZ ;  /* 0x0000777317177816 */ /* 0x000fe400000000ff */
[----:B---3--:R-:W-:Y:S01]  /*76b20*/  LEA.HI.X.SX32 R21, R25, R69, 0x1, P5 ;  /* 0x0000004519157211 */ /* 0x008fe200028f0eff */
[----:B------:R-:W-:Y:S01]  /*76b30*/  IMAD R25, R2, 0x2, R25 ;  /* 0x0000000202197824 */ /* 0x000fe200078e0219 */
[C---:B------:R-:W-:Y:S01]  /*76b40*/  LOP3.LUT R0, R3.reuse, 0x1a8, RZ, 0xfc, !PT ;  /* 0x000001a803007812 */ /* 0x040fe200078efcff */
[----:B------:R3:W-:Y:S01]  /*76b50*/  @P3 STG.E.U8 desc[UR20][R8.64], R23 ;  /* 0x0000001708003986 */ /* 0x0007e2000c101114 */
[----:B------:R-:W-:Y:S02]  /*76b60*/  PRMT R27, R16, 0x7770, RZ ;  /* 0x00007770101b7816 */ /* 0x000fe400000000ff */
[----:B------:R-:W-:Y:S01]  /*76b70*/  ISETP.LT.AND P5, PT, R0, UR7, !P0 ;  /* 0x0000000700007c0c */ /* 0x000fe2000c7a1270 */
[----:B------:R-:W4:Y:S01]  /*76b80*/  LDCU UR7, c[0x0][0x39c] ;  /* 0x00007380ff0777ac */ /* 0x000f220008000800 */
[----:B------:R-:W-:-:S02]  /*76b90*/  LOP3.LUT R0, R3, 0x1aa, RZ, 0xfc, !PT ;  /* 0x000001aa03007812 */ /* 0x000fc400078efcff */
[C---:B--2---:R-:W-:Y:S01]  /*76ba0*/  IADD3 R10, P3, PT, R25.reuse, R70, RZ ;  /* 0x00000046190a7210 */ /* 0x044fe20007f7e0ff */
[----:B------:R2:W-:Y:S01]  /*76bb0*/  @P1 STG.E.U8 desc[UR20][R20.64], R27 ;  /* 0x0000001b14001986 */ /* 0x0005e2000c101114 */
[----:B-1----:R-:W-:Y:S01]  /*76bc0*/  ISETP.LT.AND P1, PT, R0, UR4, !P0 ;  /* 0x0000000400007c0c */ /* 0x002fe2000c721270 */
[----:B------:R-:W1:Y:S01]  /*76bd0*/  LDCU UR4, c[0x0][0x39c] ;  /* 0x00007380ff0477ac */ /* 0x000e620008000800 */
[----:B------:R-:W-:Y:S01]  /*76be0*/  LEA.HI.X.SX32 R11, R25, R69, 0x1, P3 ;  /* 0x00000045190b7211 */ /* 0x000fe200018f0eff */
[----:B------:R-:W-:Y:S01]  /*76bf0*/  IMAD R25, R2, 0x2, R25 ;  /* 0x0000000202197824 */ /* 0x000fe200078e0219 */
[----:B------:R-:W-:Y:S02]  /*76c00*/  PRMT R29, R16, 0x7771, RZ ;  /* 0x00007771101d7816 */ /* 0x000fe400000000ff */
[----:B------:R-:W-:-:S03]  /*76c10*/  LOP3.LUT R0, R3, 0x1ac, RZ, 0xfc, !PT ;  /* 0x000001ac03007812 */ /* 0x000fc600078efcff */
[----:B------:R1:W-:Y:S01]  /*76c20*/  @P4 STG.E.U8 desc[UR20][R10.64], R29 ;  /* 0x0000001d0a004986 */ /* 0x0003e2000c101114 */
[----:B0-----:R-:W-:Y:S01]  /*76c30*/  ISETP.LT.AND P3, PT, R0, UR5, !P0 ;  /* 0x0000000500007c0c */ /* 0x001fe2000c761270 */
[----:B------:R-:W0:Y:S01]  /*76c40*/  LDCU UR5, c[0x0][0x39c] ;  /* 0x00007380ff0577ac */ /* 0x000e220008000800 */
[CC--:B---3--:R-:W-:Y:S01]  /*76c50*/  IADD3 R8, P4, PT, R25.reuse, R70.reuse, RZ ;  /* 0x0000004619087210 */ /* 0x0c8fe20007f9e0ff */
[----:B--2---:R-:W-:Y:S01]  /*76c60*/  IMAD R21, R2, 0x2, R25 ;  /* 0x0000000202157824 */ /* 0x004fe200078e0219 */
[----:B------:R-:W-:Y:S02]  /*76c70*/  PRMT R27, R16, 0x7772, RZ ;  /* 0x00007772101b7816 */ /* 0x000fe400000000ff */
[----:B------:R-:W-:Y:S01]  /*76c80*/  LEA.HI.X.SX32 R9, R25, R69, 0x1, P4 ;  /* 0x0000004519097211 */ /* 0x000fe200020f0eff */
[----:B------:R-:W-:Y:S01]  /*76c90*/  IMAD R23, R2, 0x2, R21 ;  /* 0x0000000202177824 */ /* 0x000fe200078e0215 */
[-C--:B------:R-:W-:Y:S02]  /*76ca0*/  IADD3 R20, P4, PT, R21, R70.reuse, RZ ;  /* 0x0000004615147210 */ /* 0x080fe40007f9e0ff */
[----:B------:R-:W-:Y:S01]  /*76cb0*/  LOP3.LUT R0, R3, 0x1b0, RZ, 0xfc, !PT ;  /* 0x000001b003007812 */ /* 0x000fe200078efcff */
[----:B------:R2:W-:Y:S01]  /*76cc0*/  @P6 STG.E.U8 desc[UR20][R8.64], R27 ;  /* 0x0000001b08006986 */ /* 0x0005e2000c101114 */
[----:B-1----:R-:W-:-:S02]  /*76cd0*/  IADD3 R10, P6, PT, R23, R70, RZ ;  /* 0x00000046170a7210 */ /* 0x002fc40007fde0ff */
[----:B------:R-:W-:Y:S02]  /*76ce0*/  PRMT R25, R16, 0x7773, RZ ;  /* 0x0000777310197816 */ /* 0x000fe400000000ff */
[-C--:B------:R-:W-:Y:S02]  /*76cf0*/  LEA.HI.X.SX32 R21, R21, R69.reuse, 0x1, P4 ;  /* 0x0000004515157211 */ /* 0x080fe400020f0eff */
[----:B----4-:R-:W-:Y:S01]  /*76d00*/  ISETP.LT.AND P4, PT, R0, UR6, !P0 ;  /* 0x0000000600007c0c */ /* 0x010fe2000c781270 */
        /* <DEDUP_REMOVED lines=9> */
[----:B--2---:R-:W-:-:S02]  /*76da0*/  IADD3 R8, P5, PT, R23, R70, RZ ;  /* 0x0000004617087210 */ /* 0x004fc40007fbe0ff */
[----:B------:R-:W-:Y:S01]  /*76db0*/  ISETP.LT.AND P6, PT, R7, UR4, !P0 ;  /* 0x0000000407007c0c */ /* 0x000fe2000c7c1270 */
[C---:B---3--:R-:W-:Y:S01]  /*76dc0*/  IMAD R25, R2.reuse, 0x2, R23 ;  /* 0x0000000202197824 */ /* 0x048fe200078e0217 */
        /* <DEDUP_REMOVED lines=8> */
[----:B----4-:R-:W-:Y:S01]  /*76e50*/  IADD3 R10, P5, PT, R7, R70, RZ ;  /* 0x00000046070a7210 */ /* 0x010fe20007fbe0ff */
[----:B------:R3:W-:Y:S01]  /*76e60*/  @P1 STG.E.U8 desc[UR20][R8.64], R27 ;  /* 0x0000001b08001986 */ /* 0x0007e2000c101114 */
[----:B------:R-:W-:-:S02]  /*76e70*/  PRMT R23, R17, 0x7772, RZ ;  /* 0x0000777211177816 */ /* 0x000fc400000000ff */
[----:B-1----:R-:W-:Y:S01]  /*76e80*/  ISETP.LT.AND P1, PT, R0, UR6, !P0 ;  /* 0x0000000600007c0c */ /* 0x002fe2000c721270 */
[----:B------:R-:W1:Y:S01]  /*76e90*/  LDCU UR6, c[0x0][0x39c] ;  /* 0x00007380ff0677ac */ /* 0x000e620008000800 */
[----:B------:R-:W-:Y:S02]  /*76ea0*/  LOP3.LUT R0, R3, 0x1b6, RZ, 0xfc, !PT ;  /* 0x000001b603007812 */ /* 0x000fe400078efcff */
[----:B------:R-:W-:Y:S01]  /*76eb0*/  LEA.HI.X.SX32 R11, R7, R69, 0x1, P5 ;  /* 0x00000045070b7211 */ /* 0x000fe200028f0eff */
[----:B------:R4:W-:Y:S01]  /*76ec0*/  @P3 STG.E.U8 desc[UR20][R20.64], R23 ;  /* 0x0000001714003986 */ /* 0x0009e2000c101114 */
[----:B------:R-:W-:Y:S02]  /*76ed0*/  PRMT R7, R17, 0x7773, RZ ;  /* 0x0000777311077816 */ /* 0x000fe400000000ff */
[----:B---3--:R-:W-:Y:S02]  /*76ee0*/  IADD3 R8, P5, PT, R25, R70, RZ ;  /* 0x0000004619087210 */ /* 0x008fe40007fbe0ff */
[----:B0-----:R-:W-:Y:S01]  /*76ef0*/  ISETP.LT.AND P3, PT, R0, UR5, !P0 ;  /* 0x0000000500007c0c */ /* 0x001fe2000c761270 */
[----:B------:R-:W0:Y:S01]  /*76f00*/  LDCU UR5, c[0x0][0x39c] ;  /* 0x00007380ff0577ac */ /* 0x000e220008000800 */
[----:B------:R-:W-:-:S02]  /*76f10*/  LOP3.LUT R0, R3, 0x1b8, RZ, 0xfc, !PT ;  /* 0x000001b803007812 */ /* 0x000fc400078efcff */
[-C--:B------:R-:W-:Y:S01]  /*76f20*/  LEA.HI.X.SX32 R9, R25, R69.reuse, 0x1, P5 ;  /* 0x0000004519097211 */ /* 0x080fe200028f0eff */
[----:B------:R-:W-:Y:S01]  /*76f30*/  IMAD R25, R2, 0x2, R25 ;  /* 0x0000000202197824 */ /* 0x000fe200078e0219 */
[----:B------:R3:W-:Y:S01]  /*76f40*/  @P6 STG.E.U8 desc[UR20][R10.64], R7 ;  /* 0x000000070a006986 */ /* 0x0007e2000c101114 */
[----:B----4-:R-:W-:Y:S02]  /*76f50*/  PRMT R21, R18, 0x7770, RZ ;  /* 0x0000777012157816 */ /* 0x010fe400000000ff */
[----:B------:R-:W-:Y:S01]  /*76f60*/  ISETP.LT.AND P6, PT, R0, UR7, !P0 ;  /* 0x0000000700007c0c */ /* 0x000fe2000c7c1270 */
[----:B------:R-:W4:Y:S01]  /*76f70*/  LDCU UR7, c[0x0][0x39c] ;  /* 0x00007380ff0777ac */ /* 0x000f220008000800 */
[----:B------:R-:W-:Y:S01]  /*76f80*/  LOP3.LUT R0, R3, 0x1ba, RZ, 0xfc, !PT ;  /* 0x000001ba03007812 */ /* 0x000fe200078efcff */
[----:B------:R0:W-:Y:S01]  /*76f90*/  @P4 STG.E.U8 desc[UR20][R8.64], R21 ;  /* 0x0000001508004986 */ /* 0x0001e2000c101114 */
[C---:B------:R-:W-:Y:S02]  /*76fa0*/  IADD3 R16, P5, PT, R25.reuse, R70, RZ ;  /* 0x0000004619107210 */ /* 0x040fe40007fbe0ff */
[----:B--2---:R-:W-:Y:S01]  /*76fb0*/  ISETP.LT.AND P4, PT, R0, UR4, !P0 ;  /* 0x0000000400007c0c */ /* 0x004fe2000c781270 */
[----:B------:R-:W2:Y:S01]  /*76fc0*/  LDCU UR4, c[0x0][0x39c] ;  /* 0x00007380ff0477ac */ /* 0x000ea20008000800 */
[----:B---3--:R-:W-:Y:S01]  /*76fd0*/  IMAD R7, R2, 0x2, R25 ;  /* 0x0000000202077824 */ /* 0x008fe200078e0219 */
[----:B------:R-:W-:-:S02]  /*76fe0*/  LEA.HI.X.SX32 R17, R25, R69, 0x1, P5 ;  /* 0x0000004519117211 */ /* 0x000fc400028f0eff */
[----:B------:R-:W-:Y:S02]  /*76ff0*/  PRMT R23, R18, 0x7771, RZ ;  /* 0x0000777112177816 */ /* 0x000fe400000000ff */
[-C--:B------:R-:W-:Y:S02]  /*77000*/  IADD3 R10, P5, PT, R7, R70.reuse, RZ ;  /* 0x00000046070a7210 */ /* 0x080fe40007fbe0ff */
[----:B------:R-:W-:Y:S01]  /*77010*/  LOP3.LUT R0, R3, 0x1bc, RZ, 0xfc, !PT ;  /* 0x000001bc03007812 */ /* 0x000fe200078efcff */
[----:B------:R3:W-:Y:S01]  /*77020*/  @P2 STG.E.U8 desc[UR20][R16.64], R23 ;  /* 0x0000001710002986 */ /* 0x0007e2000c101114 */
[----:B------:R-:W-:Y:S01]  /*77030*/  LEA.HI.X.SX32 R11, R7, R69, 0x1, P5 ;  /* 0x00000045070b7211 */ /* 0x000fe200028f0eff */
[----:B------:R-:W-:Y:S01]  /*77040*/  IMAD R7, R2, 0x2, R7 ;  /* 0x0000000202077824 */ /* 0x000fe200078e0207 */
[----:B0-----:R-:W-:Y:S02]  /*77050*/  PRMT R21, R18, 0x7772, RZ ;  /* 0x0000777212157816 */ /* 0x001fe400000000ff */
[----:B------:R-:W-:Y:S01]  /*77060*/  ISETP.LT.AND P2, PT, R0, UR5, !P0 ;  /* 0x0000000500007c0c */ /* 0x000fe2000c741270 */
[----:B------:R-:W0:Y:S01]  /*77070*/  LDCU UR5, c[0x0][0x39c] ;  /* 0x00007380ff0577ac */ /* 0x000e220008000800 */
[----:B------:R-:W-:Y:S01]  /*77080*/  LOP3.LUT R0, R3, 0x1c0, RZ, 0xfc, !PT ;  /* 0x000001c003007812 */ /* 0x000fe200078efcff */
[----:B------:R4:W-:Y:S01]  /*77090*/  @P1 STG.E.U8 desc[UR20][R10.64], R21 ;  /* 0x000000150a001986 */ /* 0x0009e2000c101114 */
[----:B------:R-:W-:-:S02]  /*770a0*/  IADD3 R8, P1, PT, R7, R70, RZ ;  /* 0x0000004607087210 */ /* 0x000fc40007f3e0ff */
[----:B-1----:R-:W-:Y:S01]  /*770b0*/  ISETP.LT.AND P5, PT, R0, UR6, !P0 ;  /* 0x0000000600007c0c */ /* 0x002fe2000c7a1270 */
[----:B------:R-:W1:Y:S01]  /*770c0*/  LDCU UR6, c[0x0][0x39c] ;  /* 0x00007380ff0677ac */ /* 0x000e620008000800 */
[----:B------:R-:W-:Y:S02]  /*770d0*/  LOP3.LUT R0, R3, 0x1c2, RZ, 0xfc, !PT ;  /* 0x000001c203007812 */ /* 0x000fe400078efcff */
[----:B------:R-:W-:Y:S01]  /*770e0*/  LEA.HI.X.SX32 R9, R7, R69, 0x1, P1 ;  /* 0x0000004507097211 */ /* 0x000fe200008f0eff */
[----:B------:R-:W-:Y:S01]  /*770f0*/  IMAD R7, R2, 0x2, R7 ;  /* 0x0000000202077824 */ /* 0x000fe200078e0207 */
[----:B---3--:R-:W-:Y:S02]  /*77100*/  PRMT R23, R18, 0x7773, RZ ;  /* 0x0000777312177816 */ /* 0x008fe400000000ff */
[----:B--2---:R-:W-:Y:S01]  /*77110*/  ISETP.LT.AND P1, PT, R0, UR4, !P0 ;  /* 0x0000000400007c0c */ /* 0x004fe2000c721270 */
[----:B------:R-:W2:Y:S01]  /*77120*/  LDCU UR4, c[0x0][0x39c] ;  /* 0x00007380ff0477ac */ /* 0x000ea20008000800 */
[----:B------:R-:W-:Y:S01]  /*77130*/  IMAD R17, R2, 0x2, R7 ;  /* 0x0000000202117824 */ /* 0x000fe200078e0207 */
[----:B------:R3:W-:Y:S01]  /*77140*/  @P3 STG.E.U8 desc[UR20][R8.64], R23 ;  /* 0x0000001708003986 */ /* 0x0007e2000c101114 */
[----:B----4-:R-:W-:-:S04]  /*77150*/  IADD3 R10, P3, PT, R7, R70, RZ ;  /* 0x00000046070a7210 */ /* 0x010fc80007f7e0ff */
[-C--:B------:R-:W-:Y:S02]  /*77160*/  LEA.HI.X.SX32 R11, R7, R69.reuse, 0x1, P3 ;  /* 0x00000045070b7211 */ /* 0x080fe400018f0eff */
[----:B------:R-:W-:Y:S01]  /*77170*/  IADD3 R16, P3, PT, R17, R70, RZ ;  /* 0x0000004611107210 */ /* 0x000fe20007f7e0ff */
[----:B------:R-:W-:Y:S01]  /*77180*/  IMAD R7, R2, 0x2, R17 ;  /* 0x0000000202077824 */ /* 0x000fe200078e0211 */
[C---:B------:R-:W-:Y:S02]  /*77190*/  PRMT R21, R19.reuse, 0x7770, RZ ;  /* 0x0000777013157816 */ /* 0x040fe400000000ff */
[----:B------:R-:W-:Y:S02]  /*771a0*/  PRMT R25, R19, 0x7771, RZ ;  /* 0x0000777113197816 */ /* 0x000fe400000000ff */
[----:B------:R-:W-:Y:S01]  /*771b0*/  LEA.HI.X.SX32 R17, R17, R69, 0x1, P3 ;  /* 0x0000004511117211 */ /* 0x000fe200018f0eff */
[----:B------:R4:W-:Y:S01]  /*771c0*/  @P6 STG.E.U8 desc[UR20][R10.64], R21 ;  /* 0x000000150a006986 */ /* 0x0009e2000c101114 */
[----:B------:R-:W-:-:S03]  /*771d0*/  LOP3.LUT R0, R3, 0x1c4, RZ, 0xfc, !PT ;  /* 0x000001c403007812 */ /* 0x000fc600078efcff */
[----:B------:R1:W-:Y:S01]  /*771e0*/  @P4 STG.E.U8 desc[UR20][R16.64], R25 ;  /* 0x0000001910004986 */ /* 0x0003e2000c101114 */
[----:B--2---:R-:W-:Y:S01]  /*771f0*/  ISETP.LT.AND P4, PT, R6, UR4, !P0 ;  /* 0x0000000406007c0c */ /* 0x004fe2000c781270 */
[----:B------:R-:W2:Y:S01]  /*77200*/  LDCU UR4, c[0x0][0x39c] ;  /* 0x00007380ff0477ac */ /* 0x000ea20008000800 */
[----:B0-----:R-:W-:Y:S01]  /*77210*/  ISETP.LT.AND P3, PT, R0, UR5, !P0 ;  /* 0x0000000500007c0c */ /* 0x001fe2000c761270 */
[----:B------:R-:W-:Y:S01]  /*77220*/  IMAD R0, R6, R2, RZ ;  /* 0x0000000206007224 */ /* 0x000fe200078e02ff */
[-C--:B---3--:R-:W-:Y:S01]  /*77230*/  IADD3 R8, P6, PT, R7, R70.reuse, RZ ;  /* 0x0000004607087210 */ /* 0x088fe20007fde0ff */
[----:B------:R-:W0:Y:S01]  /*77240*/  LDCU UR5, c[0x0][0x39c] ;  /* 0x00007380ff0577ac */ /* 0x000e220008000800 */
[----:B------:R-:W-:Y:S01]  /*77250*/  PRMT R23, R19, 0x7772, RZ ;  /* 0x0000777213177816 */ /* 0x000fe200000000ff */
[----:B----4-:R-:W-:Y:S01]  /*77260*/  IMAD R21, R2, 0x4, R7 ;  /* 0x0000000402157824 */ /* 0x010fe200078e0207 */
[----:B------:R-:W-:Y:S02]  /*77270*/  LEA.HI.X.SX32 R9, R7, R69, 0x1, P6 ;  /* 0x0000004507097211 */ /* 0x000fe400030f0eff */
[----:B------:R-:W-:-:S02]  /*77280*/  IADD3 R6, P6, PT, R0, R70, RZ ;  /* 0x0000004600067210 */ /* 0x000fc40007fde0ff */
[----:B------:R-:W-:Y:S01]  /*77290*/  LOP3.LUT R18, R3, 0x1c6, RZ, 0xfc, !PT ;  /* 0x000001c603127812 */ /* 0x000fe200078efcff */
[----:B------:R3:W-:Y:S01]  /*772a0*/  @P2 STG.E.U8 desc[UR20][R8.64], R23 ;  /* 0x0000001708002986 */ /* 0x0007e2000c101114 */
[-C--:B------:R-:W-:Y:S02]  /*772b0*/  LEA.HI.X.SX32 R7, R0, R69.reuse, 0x1, P6 ;  /* 0x0000004500077211 */ /* 0x080fe400030f0eff */
[----:B------:R-:W-:Y:S02]  /*772c0*/  PRMT R19, R19, 0x7773, RZ ;  /* 0x0000777313137816 */ /* 0x000fe400000000ff */
[----:B------:R-:W-:Y:S02]  /*772d0*/  IADD3 R10, P6, PT, R21, R70, RZ ;  /* 0x00000046150a7210 */ /* 0x000fe40007fde0ff */
[----:B-1----:R-:W-:Y:S01]  /*772e0*/  ISETP.LT.AND P2, PT, R18, UR6, !P0 ;  /* 0x0000000612007c0c */ /* 0x002fe2000c741270 */
[----:B------:R-:W1:Y:S01]  /*772f0*/  LDCU UR6, c[0x0][0x39c] ;  /* 0x00007380ff0677ac */ /* 0x000e620008000800 */
[----:B------:R-:W-:Y:S01]  /*77300*/  LOP3.LUT R0, R3, 0x1c8, RZ, 0xfc, !PT ;  /* 0x000001c803007812 */ /* 0x000fe200078efcff */
[----:B------:R4:W-:Y:S01]  /*77310*/  @P4 STG.E.U8 desc[UR20][R6.64], R19 ;  /* 0x0000001306004986 */ /* 0x0009e2000c101114 */
[----:B------:R-:W-:Y:S01]  /*77320*/  LEA.HI.X.SX32 R11, R21, R69, 0x1, P6 ;  /* 0x00000045150b7211 */ /* 0x000fe200030f0eff */
[----:B------:R-:W-:Y:S01]  /*77330*/  IMAD R21, R2, 0x2, R21 ;  /* 0x0000000202157824 */ /* 0x000fe200078e0215 */
[----:B------:R-:W-:-:S02]  /*77340*/  PRMT R25, R12, 0x7770, RZ ;  /* 0x000077700c197816 */ /* 0x000fc400000000ff */
[----:B--2---:R-:W-:Y:S01]  /*77350*/  ISETP.LT.AND P4, PT, R0, UR4, !P0 ;  /* 0x0000000400007c0c */ /* 0x004fe2000c781270 */
[----:B------:R-:W2:Y:S01]  /*77360*/  LDCU UR4, c[0x0][0x39c] ;  /* 0x00007380ff0477ac */ /* 0x000ea20008000800 */
[----:B------:R-:W-:Y:S01]  /*77370*/  IMAD R17, R2, 0x2, R21 ;  /* 0x0000000202117824 */ /* 0x000fe200078e0215 */
[----:B------:R1:W-:Y:S01]  /*77380*/  @P5 STG.E.U8 desc[UR20][R10.64], R25 ;  /* 0x000000190a005986 */ /* 0x0003e2000c101114 */
[----:B---3--:R-:W-:Y:S02]  /*77390*/  IADD3 R8, P5, PT, R21, R70, RZ ;  /* 0x0000004615087210 */ /* 0x008fe40007fbe0ff */
[----:B------:R-:W-:Y:S02]  /*773a0*/  LOP3.LUT R0, R3, 0x1ca, RZ, 0xfc, !PT ;  /* 0x000001ca03007812 */ /* 0x000fe400078efcff */
[----:B------:R-:W-:Y:S02]  /*773b0*/  LEA.HI.X.SX32 R9, R21, R69, 0x1, P5 ;  /* 0x0000004515097211 */ /* 0x000fe400028f0eff */
[----:B------:R-:W-:-:S02]  /*773c0*/  PRMT R23, R12, 0x7771, RZ ;  /* 0x000077710c177816 */ /* 0x000fc400000000ff */
[----:B0-----:R-:W-:Y:S01]  /*773d0*/  ISETP.LT.AND P5, PT, R0, UR5, !P0 ;  /* 0x0000000500007c0c */ /* 0x001fe2000c7a1270 */
[----:B----4-:R-:W-:Y:S01]  /*773e0*/  IMAD R19, R2, 0x2, R17 ;  /* 0x0000000202137824 */ /* 0x010fe200078e0211 */
[----:B------:R-:W-:Y:S01]  /*773f0*/  IADD3 R6, P6, PT, R17, R70, RZ ;  /* 0x0000004611067210 */ /* 0x000fe20007fde0ff */
[----:B------:R0:W-:Y:S01]  /*77400*/  @P1 STG.E.U8 desc[UR20][R8.64], R23 ;  /* 0x0000001708001986 */ /* 0x0001e2000c101114 */
[----:B------:R-:W-:Y:S01]  /*77410*/  LOP3.LUT R0, R3, 0x1cc, RZ, 0xfc, !PT ;  /* 0x000001cc03007812 */ /* 0x000fe200078efcff */
[----:B------:R-:W3:Y:S01]  /*77420*/  LDCU UR5, c[0x0][0x39c] ;  /* 0x00007380ff0577ac */ /* 0x000ee20008000800 */
[----:B------:R-:W-:Y:S02]  /*77430*/  LEA.HI.X.SX32 R7, R17, R69, 0x1, P6 ;  /* 0x0000004511077211 */ /* 0x000fe400030f0eff */
[----:B------:R-:W-:Y:S02]  /*77440*/  PRMT R21, R12, 0x7772, RZ ;  /* 0x000077720c157816 */ /* 0x000fe400000000ff */
[----:B-1----:R-:W-:Y:S01]  /*77450*/  ISETP.LT.AND P1, PT, R0, UR6, !P0 ;  /* 0x0000000600007c0c */ /* 0x002fe2000c721270 */
[----:B------:R-:W1:Y:S01]  /*77460*/  LDCU UR6, c[0x0][0x39c] ;  /* 0x00007380ff0677ac */ /* 0x000e620008000800 */
[----:B------:R-:W-:-:S02]  /*77470*/  LOP3.LUT R0, R3, 0x1d0, RZ, 0xfc, !PT ;  /* 0x000001d003007812 */ /* 0x000fc400078efcff */
[C---:B------:R-:W-:Y:S01]  /*77480*/  IADD3 R10, P6, PT, R19.reuse, R70, RZ ;  /* 0x00000046130a7210 */ /* 0x040fe20007fde0ff */
[----:B------:R4:W-:Y:S01]  /*77490*/  @P3 STG.E.U8 desc[UR20][R6.64], R21 ;  /* 0x0000001506003986 */ /* 0x0009e2000c101114 */
[----:B--2---:R-:W-:Y:S01]  /*774a0*/  ISETP.LT.AND P3, PT, R0, UR4, !P0 ;  /* 0x0000000400007c0c */ /* 0x004fe2000c761270 */
[----:B------:R-:W2:Y:S01]  /*774b0*/  LDCU UR4, c[0x0][0x39c] ;  /* 0x00007380ff0477ac */ /* 0x000ea20008000800 */
[----:B------:R-:W-:Y:S01]  /*774c0*/  LEA.HI.X.SX32 R11, R19, R69, 0x1, P6 ;  /* 0x00000045130b7211 */ /* 0x000fe200030f0eff */
[----:B------:R-:W-:Y:S01]  /*774d0*/  IMAD R19, R2, 0x2, R19 ;  /* 0x0000000202137824 */ /* 0x000fe200078e0213 */
[----:B------:R-:W-:-:S03]  /*774e0*/  PRMT R25, R12, 0x7773, RZ ;  /* 0x000077730c197816 */ /* 0x000fc600000000ff */
[----:B------:R-:W-:Y:S02]  /*774f0*/  IMAD R17, R2, 0x2, R19 ;  /* 0x0000000202117824 */ /* 0x000fe400078e0213 */
[----:B------:R1:W-:Y:S01]  /*77500*/  @P2 STG.E.U8 desc[UR20][R10.64], R25 ;  /* 0x000000190a002986 */ /* 0x0003e2000c101114 */
[-C--:B0-----:R-:W-:Y:S02]  /*77510*/  IADD3 R8, P2, PT, R19, R70.reuse, RZ ;  /* 0x0000004613087210 */ /* 0x081fe40007f5e0ff */
[----:B------:R-:W-:Y:S02]  /*77520*/  LOP3.LUT R0, R3, 0x1d2, RZ, 0xfc, !PT ;  /* 0x000001d203007812 */ /* 0x000fe400078efcff */
[----:B----4-:R-:W-:Y:S02]  /*77530*/  IADD3 R6, P6, PT, R17, R70, RZ ;  /* 0x0000004611067210 */ /* 0x010fe40007fde0ff */
[----:B------:R-:W-:Y:S02]  /*77540*/  LEA.HI.X.SX32 R9, R19, R69, 0x1, P2 ;  /* 0x0000004513097211 */ /* 0x000fe400010f0eff */
[----:B------:R-:W-:-:S02]  /*77550*/  PRMT R23, R13, 0x7770, RZ ;  /* 0x000077700d177816 */ /* 0x000fc400000000ff */
[----:B---3--:R-:W-:Y:S01]  /*77560*/  ISETP.LT.AND P2, PT, R0, UR5, !P0 ;  /* 0x0000000500007c0c */ /* 0x008fe2000c741270 */
[----:B------:R-:W0:Y:S01]  /*77570*/  LDCU UR5, c[0x0][0x39c] ;  /* 0x00007380ff0577ac */ /* 0x000e220008000800 */
[----:B------:R-:W-:Y:S02]  /*77580*/  PRMT R21, R13, 0x7771, RZ ;  /* 0x000077710d157816 */ /* 0x000fe400000000ff */
[----:B------:R-:W-:Y:S01]  /*77590*/  LEA.HI.X.SX32 R7, R17, R69, 0x1, P6 ;  /* 0x0000004511077211 */ /* 0x000fe200030f0eff */
[----:B------:R-:W-:Y:S01]  /*775a0*/  IMAD R17, R2, 0x2, R17 ;  /* 0x0000000202117824 */ /* 0x000fe200078e0211 */
[----:B------:R3:W-:Y:S01]  /*775b0*/  @P4 STG.E.U8 desc[UR20][R8.64], R23 ;  /* 0x0000001708004986 */ /* 0x0007e2000c101114 */
[C---:B--2---:R-:W-:Y:S01]  /*775c0*/  ISETP.LT.AND P4, PT, R5.reuse, UR4, !P0 ;  /* 0x0000000405007c0c */ /* 0x044fe2000c781270 */
[----:B------:R-:W2:Y:S01]  /*775d0*/  LDCU UR4, c[0x0][0x39c] ;  /* 0x00007380ff0477ac */ /* 0x000ea20008000800 */
[----:B------:R-:W-:Y:S01]  /*775e0*/  IMAD R5, R5, R2, RZ ;  /* 0x0000000205057224 */ /* 0x000fe200078e02ff */
[----:B------:R4:W-:Y:S01]  /*775f0*/  @P5 STG.E.U8 desc[UR20][R6.64], R21 ;  /* 0x0000001506005986 */ /* 0x0009e2000c101114 */
[----:B-1----:R-:W-:-:S02]  /*77600*/  IADD3 R10, P5, PT, R17, R70, RZ ;  /* 0x00000046110a7210 */ /* 0x002fc40007fbe0ff */
[----:B------:R-:W-:Y:S02]  /*77610*/  LOP3.LUT R0, R3, 0x1d4, RZ, 0xfc, !PT ;  /* 0x000001d403007812 */ /* 0x000fe400078efcff */
[-C--:B------:R-:W-:Y:S01]  /*77620*/  LEA.HI.X.SX32 R11, R17, R69.reuse, 0x1, P5 ;  /* 0x00000045110b7211 */ /* 0x080fe200028f0eff */
[----:B------:R-:W-:Y:S01]  /*77630*/  IMAD R17, R2, 0x4, R17 ;  /* 0x0000000402117824 */ /* 0x000fe200078e0211 */
[----:B------:R-:W-:Y:S02]  /*77640*/  PRMT R19, R13, 0x7772, RZ ;  /* 0x000077720d137816 */ /* 0x000fe400000000ff */
[----:B---3--:R-:W-:Y:S02]  /*77650*/  IADD3 R8, P6, PT, R5, R70, RZ ;  /* 0x0000004605087210 */ /* 0x008fe40007fde0ff */
[----:B------:R-:W-:Y:S01]  /*77660*/  ISETP.LT.AND P5, PT, R0, UR6, !P0 ;  /* 0x0000000600007c0c */ /* 0x000fe2000c7a1270 */
[----:B------:R1:W-:Y:S01]  /*77670*/  @P1 STG.E.U8 desc[UR20][R10.64], R19 ;  /* 0x000000130a001986 */ /* 0x0003e2000c101114 */
[----:B------:R-:W-:Y:S01]  /*77680*/  LOP3.LUT R0, R3, 0x1d6, RZ, 0xfc, !PT ;  /* 0x000001d603007812 */ /* 0x000fe200078efcff */
[----:B------:R-:W3:Y:S01]  /*77690*/  LDCU UR6, c[0x0][0x39c] ;  /* 0x00007380ff0677ac */ /* 0x000ee20008000800 */
[----:B------:R-:W-:-:S02]  /*776a0*/  LEA.HI.X.SX32 R9, R5, R69, 0x1, P6 ;  /* 0x0000004505097211 */ /* 0x000fc400030f0eff */
[-C--:B----4-:R-:W-:Y:S02]  /*776b0*/  IADD3 R6, P6, PT, R17, R70.reuse, RZ ;  /* 0x0000004611067210 */ /* 0x090fe40007fde0ff */
[----:B0-----:R-:W-:Y:S01]  /*776c0*/  ISETP.LT.AND P1, PT, R0, UR5, !P0 ;  /* 0x0000000500007c0c */ /* 0x001fe2000c721270 */
[----:B------:R-:W0:Y:S01]  /*776d0*/  LDCU UR5, c[0x0][0x39c] ;  /* 0x00007380ff0577ac */ /* 0x000e220008000800 */
[----:B------:R-:W-:Y:S02]  /*776e0*/  PRMT R5, R13, 0x7773, RZ ;  /* 0x000077730d057816 */ /* 0x000fe400000000ff */
[----:B------:R-:W-:Y:S02]  /*776f0*/  LOP3.LUT R0, R3, 0x1d8, RZ, 0xfc, !PT ;  /* 0x000001d803007812 */ /* 0x000fe400078efcff */
[----:B------:R-:W-:Y:S01]  /*77700*/  LEA.HI.X.SX32 R7, R17, R69, 0x1, P6 ;  /* 0x0000004511077211 */ /* 0x000fe200030f0eff */
[----:B------:R-:W-:Y:S01]  /*77710*/  IMAD R17, R2, 0x2, R17 ;  /* 0x0000000202117824 */ /* 0x000fe200078e0211 */
[----:B------:R-:W-:Y:S01]  /*77720*/  PRMT R13, R14, 0x7770, RZ ;  /* 0x000077700e0d7816 */ /* 0x000fe200000000ff */
[----:B------:R4:W-:Y:S01]  /*77730*/  @P4 STG.E.U8 desc[UR20][R8.64], R5 ;  /* 0x0000000508004986 */ /* 0x0009e2000c101114 */
[----:B--2---:R-:W-:Y:S01]  /*77740*/  ISETP.LT.AND P6, PT, R0, UR4, !P0 ;  /* 0x0000000400007c0c */ /* 0x004fe2000c7c1270 */
[----:B------:R-:W2:Y:S02]  /*77750*/  LDCU UR4, c[0x0][0x39c] ;  /* 0x00007380ff0477ac */ /* 0x000ea40008000800 */
[----:B------:R0:W-:Y:S01]  /*77760*/  @P3 STG.E.U8 desc[UR20][R6.64], R13 ;  /* 0x0000000d06003986 */ /* 0x0001e2000c101114 */
[----:B-1----:R-:W-:Y:S01]  /*77770*/  IADD3 R10, P3, PT, R17, R70, RZ ;  /* 0x00000046110a7210 */ /* 0x002fe20007f7e0ff */
[----:B----4-:R-:W-:-:S03]  /*77780*/  IMAD R5, R2, 0x2, R17 ;  /* 0x0000000202057824 */ /* 0x010fc600078e0211 */
[-C--:B------:R-:W-:Y:S02]  /*77790*/  LEA.HI.X.SX32 R11, R17, R69.reuse, 0x1, P3 ;  /* 0x00000045110b7211 */ /* 0x080fe400018f0eff */
[C---:B------:R-:W-:Y:S01]  /*777a0*/  IADD3 R8, P3, PT, R5.reuse, R70, RZ ;  /* 0x0000004605087210 */ /* 0x040fe20007f7e0ff */
[----:B0-----:R-:W-:Y:S01]  /*777b0*/  IMAD R13, R2, 0x2, R5 ;  /* 0x00000002020d7824 */ /* 0x001fe200078e0205 */
[C---:B------:R-:W-:Y:S02]  /*777c0*/  PRMT R17, R14.reuse, 0x7771, RZ ;  /* 0x000077710e117816 */ /* 0x040fe400000000ff */
[----:B------:R-:W-:Y:S02]  /*777d0*/  LEA.HI.X.SX32 R9, R5, R69, 0x1, P3 ;  /* 0x0000004505097211 */ /* 0x000fe400018f0eff */
[----:B------:R-:W-:Y:S02]  /*777e0*/  PRMT R5, R14, 0x7772, RZ ;  /* 0x000077720e057816 */ /* 0x000fe400000000ff */
[----:B------:R-:W-:-:S02]  /*777f0*/  LOP3.LUT R0, R3, 0x1da, RZ, 0xfc, !PT ;  /* 0x000001da03007812 */ /* 0x000fc400078efcff */
[----:B------:R-:W-:Y:S01]  /*77800*/  LOP3.LUT R7, R3, 0x1e0, RZ, 0xfc, !PT ;  /* 0x000001e003077812 */ /* 0x000fe200078efcff */
[----:B------:R0:W-:Y:S01]  /*77810*/  @P2 STG.E.U8 desc[UR20][R10.64], R17 ;  /* 0x000000110a002986 */ /* 0x0001e2000c101114 */
[----:B------:R-:W-:Y:S02]  /*77820*/  IADD3 R6, P3, PT, R13, R70, RZ ;  /* 0x000000460d067210 */ /* 0x000fe40007f7e0ff */
[----:B------:R-:W-:Y:S01]  /*77830*/  ISETP.LT.AND P4, PT, R0, UR5, !P0 ;  /* 0x0000000500007c0c */ /* 0x000fe2000c781270 */
[----:B------:R1:W-:Y:S01]  /*77840*/  @P5 STG.E.U8 desc[UR20][R8.64], R5 ;  /* 0x0000000508005986 */ /* 0x0003e2000c101114 */
[----:B--2---:R-:W-:Y:S01]  /*77850*/  ISETP.LT.AND P5, PT, R7, UR4, !P0 ;  /* 0x0000000407007c0c */ /* 0x004fe2000c7a1270 */
[----:B------:R-:W2:Y:S01]  /*77860*/  LDCU UR5, c[0x0][0x39c] ;  /* 0x00007380ff0577ac */ /* 0x000ea20008000800 */
[----:B------:R-:W-:Y:S01]  /*77870*/  LEA.HI.X.SX32 R7, R13, R69, 0x1, P3 ;  /* 0x000000450d077211 */ /* 0x000fe200018f0eff */
[----:B------:R-:W-:Y:S01]  /*77880*/  IMAD R13, R2, 0x2, R13 ;  /* 0x00000002020d7824 */ /* 0x000fe200078e020d */
[----:B------:R-:W-:Y:S01]  /*77890*/  LOP3.LUT R0, R3, 0x1dc, RZ, 0xfc, !PT ;  /* 0x000001dc03007812 */ /* 0x000fe200078efcff */
[----:B------:R-:W4:Y:S01]  /*778a0*/  LDCU UR4, c[0x0][0x39c] ;  /* 0x00007380ff0477ac */ /* 0x000f220008000800 */
[----:B0-----:R-:W-:-:S02]  /*778b0*/  PRMT R17, R14, 0x7773, RZ ;  /* 0x000077730e117816 */ /* 0x001fc400000000ff */
[----:B---3--:R-:W-:Y:S01]  /*778c0*/  ISETP.LT.AND P2, PT, R0, UR6, !P0 ;  /* 0x0000000600007c0c */ /* 0x008fe2000c741270 */
[----:B------:R-:W0:Y:S02]  /*778d0*/  LDCU UR6, c[0x0][0x39c] ;  /* 0x00007380ff0677ac */ /* 0x000e240008000800 */
[----:B------:R3:W-:Y:S01]  /*778e0*/  @P1 STG.E.U8 desc[UR20][R6.64], R17 ;  /* 0x0000001106001986 */ /* 0x0007e2000c101114 */
[----:B------:R-:W-:Y:S01]  /*778f0*/  IADD3 R10, P1, PT, R13, R70, RZ ;  /* 0x000000460d0a7210 */ /* 0x000fe20007f3e0ff */
[C---:B-1----:R-:W-:Y:S01]  /*77900*/  IMAD R5, R2.reuse, 0x2, R13 ;  /* 0x0000000202057824 */ /* 0x042fe200078e020d */
[----:B------:R-:W-:Y:S02]  /*77910*/  LOP3.LUT R0, R3, 0x1e2, RZ, 0xfc, !PT ;  /* 0x000001e203007812 */ /* 0x000fe400078efcff */
[----:B------:R-:W-:Y:S01]  /*77920*/  LEA.HI.X.SX32 R11, R13, R69, 0x1, P1 ;  /* 0x000000450d0b7211 */ /* 0x000fe200008f0eff */
[----:B------:R-:W-:Y:S01]  /*77930*/  IMAD R13, R2, 0x2, R5 ;  /* 0x00000002020d7824 */ /* 0x000fe200078e0205 */
[----:B------:R-:W-:-:S02]  /*77940*/  PRMT R21, R15, 0x7770, RZ ;  /* 0x000077700f157816 */ /* 0x000fc400000000ff */
[----:B------:R-:W-:Y:S01]  /*77950*/  ISETP.LT.AND P3, PT, R0, UR7, !P0 ;  /* 0x0000000700007c0c */ /* 0x000fe2000c761270 */
[----:B------:R-:W1:Y:S01]  /*77960*/  LDCU UR7, c[0x0][0x39c] ;  /* 0x00007380ff0777ac */ /* 0x000e620008000800 */
[-C--:B------:R-:W-:Y:S02]  /*77970*/  IADD3 R8, P1, PT, R5, R70.reuse, RZ ;  /* 0x0000004605087210 */ /* 0x080fe40007f3e0ff */
[----:B------:R-:W-:Y:S01]  /*77980*/  LOP3.LUT R0, R3, 0x1e4, RZ, 0xfc, !PT ;  /* 0x000001e403007812 */ /* 0x000fe200078efcff */
[----:B------:R-:W-:Y:S01]  /*77990*/  @P6 STG.E.U8 desc[UR20][R10.64], R21 ;  /* 0x000000150a006986 */ /* 0x000fe2000c101114 */
[----:B------:R-:W-:Y:S02]  /*779a0*/  PRMT R19, R15, 0x7771, RZ ;  /* 0x000077710f137816 */ /* 0x000fe400000000ff */
[----:B------:R-:W-:Y:S02]  /*779b0*/  LEA.HI.X.SX32 R9, R5, R69, 0x1, P1 ;  /* 0x0000004505097211 */ /* 0x000fe400008f0eff */
[----:B---3--:R-:W-:-:S02]  /*779c0*/  IADD3 R6, P6, PT, R13, R70, RZ ;  /* 0x000000460d067210 */ /* 0x008fc40007fde0ff */
[----:B--2---:R-:W-:Y:S01]  /*779d0*/  ISETP.LT.AND P1, PT, R0, UR5, !P0 ;  /* 0x0000000500007c0c */ /* 0x004fe2000c721270 */
[----:B------:R-:W-:Y:S01]  /*779e0*/  IMAD R0, R4, R2, RZ ;  /* 0x0000000204007224 */ /* 0x000fe200078e02ff */
[-C--:B------:R-:W-:Y:S01]  /*779f0*/  LEA.HI.X.SX32 R7, R13, R69.reuse, 0x1, P6 ;  /* 0x000000450d077211 */ /* 0x080fe200030f0eff */
[----:B------:R2:W-:Y:S01]  /*77a00*/  @P4 STG.E.U8 desc[UR20][R8.64], R19 ;  /* 0x0000001308004986 */ /* 0x0005e2000c101114 */
[----:B------:R-:W-:Y:S01]  /*77a10*/  PRMT R17, R15, 0x7772, RZ ;  /* 0x000077720f117816 */ /* 0x000fe200000000ff */
[----:B------:R-:W-:Y:S01]  /*77a20*/  IMAD R13, R2, 0x4, R13 ;  /* 0x00000004020d7824 */ /* 0x000fe200078e020d */
[----:B----4-:R-:W-:Y:S01]  /*77a30*/  ISETP.LT.AND P4, PT, R4, UR4, !P0 ;  /* 0x0000000404007c0c */ /* 0x010fe2000c781270 */
[----:B------:R-:W3:Y:S01]  /*77a40*/  LDCU UR4, c[0x0][0x39c] ;  /* 0x00007380ff0477ac */ /* 0x000ee20008000800 */
[----:B------:R-:W-:Y:S02]  /*77a50*/  LOP3.LUT R5, R3, 0x1e6, RZ, 0xfc, !PT ;  /* 0x000001e603057812 */ /* 0x000fe400078efcff */
[C---:B------:R-:W-:Y:S01]  /*77a60*/  IADD3 R4, P6, PT, R0.reuse, R70, RZ ;  /* 0x0000004600047210 */ /* 0x040fe20007fde0ff */
[----:B------:R4:W-:Y:S01]  /*77a70*/  @P2 STG.E.U8 desc[UR20][R6.64], R17 ;  /* 0x0000001106002986 */ /* 0x0009e2000c101114 */
[----:B0-----:R-:W-:Y:S01]  /*77a80*/  ISETP.LT.AND P2, PT, R5, UR6, !P0 ;  /* 0x0000000605007c0c */ /* 0x001fe2000c741270 */
[----:B------:R-:W0:Y:S01]  /*77a90*/  LDCU UR5, c[0x0][0x39c] ;  /* 0x00007380ff0577ac */ /* 0x000e220008000800 */
[----:B------:R-:W-:-:S02]  /*77aa0*/  LEA.HI.X.SX32 R5, R0, R69, 0x1, P6 ;  /* 0x0000004500057211 */ /* 0x000fc400030f0eff */
[C---:B--2---:R-:W-:Y:S01]  /*77ab0*/  IADD3 R8, P6, PT, R13.reuse, R70, RZ ;  /* 0x000000460d087210 */ /* 0x044fe20007fde0ff */
[----:B------:R-:W2:Y:S03]  /*77ac0*/  LDCU UR6, c[0x0][0x39c] ;  /* 0x00007380ff0677ac */ /* 0x000ea60008000800 */
[----:B------:R-:W-:Y:S01]  /*77ad0*/  LEA.HI.X.SX32 R9, R13, R69, 0x1, P6 ;  /* 0x000000450d097211 */ /* 0x000fe200030f0eff */
[----:B------:R-:W-:Y:S01]  /*77ae0*/  IMAD R13, R2, 0x2, R13 ;  /* 0x00000002020d7824 */ /* 0x000fe200078e020d */
[----:B------:R-:W-:Y:S02]  /*77af0*/  PRMT R15, R15, 0x7773, RZ ;  /* 0x000077730f0f7816 */ /* 0x000fe400000000ff */
[----:B------:R-:W-:Y:S01]  /*77b00*/  PRMT R19, R76, 0x7770, RZ ;  /* 0x000077704c137816 */ /* 0x000fe200000000ff */
[----:B------:R-:W-:Y:S02]  /*77b10*/  IMAD R11, R2, 0x2, R13 ;  /* 0x00000002020b7824 */ /* 0x000fe400078e020d */
[----:B------:R0:W-:Y:S01]  /*77b20*/  @P4 STG.E.U8 desc[UR20][R4.64], R15 ;  /* 0x0000000f04004986 */ /* 0x0001e2000c101114 */
[----:B------:R-:W-:-:S03]  /*77b30*/  LOP3.LUT R0, R3, 0x1e8, RZ, 0xfc, !PT ;  /* 0x000001e803007812 */ /* 0x000fc600078efcff */
[----:B------:R1:W-:Y:S01]  /*77b40*/  @P5 STG.E.U8 desc[UR20][R8.64], R19 ;  /* 0x0000001308005986 */ /* 0x0003e2000c101114 */
[-C--:B----4-:R-:W-:Y:S02]  /*77b50*/  IADD3 R6, P5, PT, R13, R70.reuse, RZ ;  /* 0x000000460d067210 */ /* 0x090fe40007fbe0ff */
[----:B------:R-:W-:Y:S02]  /*77b60*/  PRMT R17, R76, 0x7771, RZ ;  /* 0x000077714c117816 */ /* 0x000fe400000000ff */
[-C--:B0-----:R-:W-:Y:S02]  /*77b70*/  IADD3 R4, P6, PT, R11, R70.reuse, RZ ;  /* 0x000000460b047210 */ /* 0x081fe40007fde0ff */
[-C--:B------:R-:W-:Y:S02]  /*77b80*/  LEA.HI.X.SX32 R7, R13, R69.reuse, 0x1, P5 ;  /* 0x000000450d077211 */ /* 0x080fe400028f0eff */
[----:B------:R-:W-:Y:S01]  /*77b90*/  LEA.HI.X.SX32 R5, R11, R69, 0x1, P6 ;  /* 0x000000450b057211 */ /* 0x000fe200030f0eff */
[----:B------:R-:W-:Y:S01]  /*77ba0*/  IMAD R11, R2, 0x2, R11 ;  /* 0x00000002020b7824 */ /* 0x000fe200078e020b */
[----:B---3--:R-:W-:Y:S01]  /*77bb0*/  ISETP.LT.AND P4, PT, R0, UR4, !P0 ;  /* 0x0000000400007c0c */ /* 0x008fe2000c781270 */
[----:B------:R0:W-:Y:S01]  /*77bc0*/  @P3 STG.E.U8 desc[UR20][R6.64], R17 ;  /* 0x0000001106003986 */ /* 0x0001e2000c101114 */
[----:B------:R-:W-:Y:S01]  /*77bd0*/  LOP3.LUT R0, R3, 0x1ea, RZ, 0xfc, !PT ;  /* 0x000001ea03007812 */ /* 0x000fe200078efcff */
[----:B------:R-:W3:Y:S01]  /*77be0*/  LDCU UR4, c[0x0][0x39c] ;  /* 0x00007380ff0477ac */ /* 0x000ee20008000800 */
[----:B-1----:R-:W-:-:S02]  /*77bf0*/  IADD3 R8, P6, PT, R11, R70, RZ ;  /* 0x000000460b087210 */ /* 0x002fc40007fde0ff */
[----:B------:R-:W-:Y:S01]  /*77c00*/  ISETP.LT.AND P5, PT, R0, UR5, !P0 ;  /* 0x0000000500007c0c */ /* 0x000fe2000c7a1270 */
[----:B------:R-:W1:Y:S01]  /*77c10*/  LDCU UR5, c[0x0][0x39c] ;  /* 0x00007380ff0577ac */ /* 0x000e620008000800 */
[----:B------:R-:W-:Y:S01]  /*77c20*/  PRMT R13, R76, 0x7772, RZ ;  /* 0x000077724c0d7816 */ /* 0x000fe200000000ff */
[C---:B0-----:R-:W-:Y:S01]  /*77c30*/  IMAD R7, R2.reuse, 0x2, R11 ;  /* 0x0000000202077824 */ /* 0x041fe200078e020b */
[-C--:B------:R-:W-:Y:S02]  /*77c40*/  LEA.HI.X.SX32 R9, R11, R69.reuse, 0x1, P6 ;  /* 0x000000450b097211 */ /* 0x080fe400030f0eff */
[----:B------:R-:W-:Y:S01]  /*77c50*/  LOP3.LUT R0, R3, 0x1ec, RZ, 0xfc, !PT ;  /* 0x000001ec03007812 */ /* 0x000fe200078efcff */
[----:B------:R-:W-:Y:S01]  /*77c60*/  IMAD R11, R2, 0x2, R7 ;  /* 0x00000002020b7824 */ /* 0x000fe200078e0207 */
[C---:B------:R-:W-:Y:S01]  /*77c70*/  IADD3 R6, P6, PT, R7.reuse, R70, RZ ;  /* 0x0000004607067210 */ /* 0x040fe20007fde0ff */
[----:B------:R0:W-:Y:S01]  /*77c80*/  @P1 STG.E.U8 desc[UR20][R4.64], R13 ;  /* 0x0000000d04001986 */ /* 0x0001e2000c101114 */
[----:B--2---:R-:W-:Y:S01]  /*77c90*/  ISETP.LT.AND P3, PT, R0, UR6, !P0 ;  /* 0x0000000600007c0c */ /* 0x004fe2000c761270 */
[----:B------:R-:W2:Y:S01]  /*77ca0*/  LDCU UR6, c[0x0][0x39c] ;  /* 0x00007380ff0677ac */ /* 0x000ea20008000800 */
[----:B------:R-:W-:-:S02]  /*77cb0*/  LEA.HI.X.SX32 R7, R7, R69, 0x1, P6 ;  /* 0x0000004507077211 */ /* 0x000fc400030f0eff */
[----:B------:R-:W-:Y:S02]  /*77cc0*/  LOP3.LUT R0, R3, 0x1f0, RZ, 0xfc, !PT ;  /* 0x000001f003007812 */ /* 0x000fe400078efcff */
[----:B------:R-:W-:Y:S02]  /*77cd0*/  PRMT R15, R76, 0x7773, RZ ;  /* 0x000077734c0f7816 */ /* 0x000fe400000000ff */
[----:B0-----:R-:W-:Y:S02]  /*77ce0*/  IADD3 R4, P6, PT, R11, R70, RZ ;  /* 0x000000460b047210 */ /* 0x001fe40007fde0ff */
[----:B------:R-:W-:Y:S02]  /*77cf0*/  ISETP.LT.AND P1, PT, R0, UR7, !P0 ;  /* 0x0000000700007c0c */ /* 0x000fe4000c721270 */
[----:B------:R-:W-:Y:S02]  /*77d00*/  PRMT R17, R77, 0x7770, RZ ;  /* 0x000077704d117816 */ /* 0x000fe400000000ff */
[----:B------:R-:W-:Y:S01]  /*77d10*/  LEA.HI.X.SX32 R5, R11, R69, 0x1, P6 ;  /* 0x000000450b057211 */ /* 0x000fe200030f0eff */
[----:B------:R-:W-:Y:S01]  /*77d20*/  IMAD R11, R2, 0x2, R11 ;  /* 0x00000002020b7824 */ /* 0x000fe200078e020b */
[----:B------:R-:W-:Y:S01]  /*77d30*/  LOP3.LUT R0, R3, 0x1f2, RZ, 0xfc, !PT ;  /* 0x000001f203007812 */ /* 0x000fe200078efcff */
[----:B------:R0:W-:Y:S01]  /*77d40*/  @P2 STG.E.U8 desc[UR20][R8.64], R15 ;  /* 0x0000000f08002986 */ /* 0x0001e2000c101114 */
[C---:B---3--:R-:W-:Y:S01]  /*77d50*/  ISETP.LT.AND P6, PT, R71.reuse, UR4, !P0 ;  /* 0x0000000447007c0c */ /* 0x048fe2000c7c1270 */
[----:B------:R-:W-:Y:S01]  /*77d60*/  IMAD R71, R71, R2, RZ ;  /* 0x0000000247477224 */ /* 0x000fe200078e02ff */
[----:B-1----:R-:W-:Y:S01]  /*77d70*/  ISETP.LT.AND P2, PT, R0, UR5, !P0 ;  /* 0x0000000500007c0c */ /* 0x002fe2000c741270 */
[----:B------:R1:W-:Y:S01]  /*77d80*/  @P4 STG.E.U8 desc[UR20][R6.64], R17 ;  /* 0x0000001106004986 */ /* 0x0003e2000c101114 */
[----:B------:R-:W3:Y:S01]  /*77d90*/  LDCU UR5, c[0x0][0x39c] ;  /* 0x00007380ff0577ac */ /* 0x000ee20008000800 */
[----:B------:R-:W-:Y:S01]  /*77da0*/  PRMT R13, R77, 0x7771, RZ ;  /* 0x000077714d0d7816 */ /* 0x000fe200000000ff */
[----:B------:R-:W4:Y:S01]  /*77db0*/  LDCU UR4, c[0x0][0x39c] ;  /* 0x00007380ff0477ac */ /* 0x000f220008000800 */
[----:B0-----:R-:W-:-:S04]  /*77dc0*/  IADD3 R8, P4, PT, R11, R70, RZ ;  /* 0x000000460b087210 */ /* 0x001fc80007f9e0ff */
[-C--:B------:R-:W-:Y:S01]  /*77dd0*/  LEA.HI.X.SX32 R9, R11, R69.reuse, 0x1, P4 ;  /* 0x000000450b097211 */ /* 0x080fe200020f0eff */
[----:B------:R-:W-:Y:S01]  /*77de0*/  IMAD R11, R2, 0x4, R11 ;  /* 0x00000004020b7824 */ /* 0x000fe200078e020b */
[-C--:B-1----:R-:W-:Y:S01]  /*77df0*/  IADD3 R6, P4, PT, R71, R70.reuse, RZ ;  /* 0x0000004647067210 */ /* 0x082fe20007f9e0ff */
[----:B------:R0:W-:Y:S01]  /*77e00*/  @P5 STG.E.U8 desc[UR20][R4.64], R13 ;  /* 0x0000000d04005986 */ /* 0x0001e2000c101114 */
[----:B------:R-:W-:Y:S02]  /*77e10*/  LOP3.LUT R0, R3, 0x1f4, RZ, 0xfc, !PT ;  /* 0x000001f403007812 */ /* 0x000fe400078efcff */
[----:B------:R-:W-:Y:S02]  /*77e20*/  PRMT R15, R77, 0x7772, RZ ;  /* 0x000077724d0f7816 */ /* 0x000fe400000000ff */
[----:B------:R-:W-:Y:S02]  /*77e30*/  LEA.HI.X.SX32 R7, R71, R69, 0x1, P4 ;  /* 0x0000004547077211 */ /* 0x000fe400020f0eff */
[----:B------:R-:W-:Y:S01]  /*77e40*/  PRMT R77, R77, 0x7773, RZ ;  /* 0x000077734d4d7816 */ /* 0x000fe200000000ff */
[----:B------:R1:W-:Y:S01]  /*77e50*/  @P3 STG.E.U8 desc[UR20][R8.64], R15 ;  /* 0x0000000f08003986 */ /* 0x0003e2000c101114 */
[----:B--2---:R-:W-:Y:S01]  /*77e60*/  ISETP.LT.AND P5, PT, R0, UR6, !P0 ;  /* 0x0000000600007c0c */ /* 0x004fe2000c7a1270 */
[----:B------:R-:W2:Y:S01]  /*77e70*/  LDCU UR6, c[0x0][0x39c] ;  /* 0x00007380ff0677ac */ /* 0x000ea20008000800 */
[----:B0-----:R-:W-:Y:S01]  /*77e80*/  IMAD R13, R2, 0x2, R11 ;  /* 0x00000002020d7824 */ /* 0x001fe200078e020b */
[----:B------:R-:W-:Y:S01]  /*77e90*/  LOP3.LUT R0, R3, 0x1f6, RZ, 0xfc, !PT ;  /* 0x000001f603007812 */ /* 0x000fe200078efcff */
[----:B------:R0:W-:Y:S01]  /*77ea0*/  @P6 STG.E.U8 desc[UR20][R6.64], R77 ;  /* 0x0000004d06006986 */ /* 0x0001e2000c101114 */
[----:B------:R-:W-:-:S02]  /*77eb0*/  IADD3 R4, P3, PT, R11, R70, RZ ;  /* 0x000000460b047210 */ /* 0x000fc40007f7e0ff */
[----:B---3--:R-:W-:Y:S01]  /*77ec0*/  ISETP.LT.AND P4, PT, R0, UR5, !P0 ;  /* 0x0000000500007c0c */ /* 0x008fe2000c781270 */
[----:B------:R-:W3:Y:S01]  /*77ed0*/  LDCU UR5, c[0x0][0x39c] ;  /* 0x00007380ff0577ac */ /* 0x000ee20008000800 */
[----:B-1----:R-:W-:Y:S02]  /*77ee0*/  IADD3 R8, P6, PT, R13, R70, RZ ;  /* 0x000000460d087210 */ /* 0x002fe40007fde0ff */
[----:B------:R-:W-:Y:S02]  /*77ef0*/  LOP3.LUT R0, R3, 0x1f8, RZ, 0xfc, !PT ;  /* 0x000001f803007812 */ /* 0x000fe400078efcff */
[-C--:B------:R-:W-:Y:S01]  /*77f00*/  LEA.HI.X.SX32 R9, R13, R69.reuse, 0x1, P6 ;  /* 0x000000450d097211 */ /* 0x080fe200030f0eff */
[----:B------:R-:W-:Y:S01]  /*77f10*/  IMAD R13, R2, 0x2, R13 ;  /* 0x00000002020d7824 */ /* 0x000fe200078e020d */
[----:B------:R-:W-:Y:S02]  /*77f20*/  LEA.HI.X.SX32 R5, R11, R69, 0x1, P3 ;  /* 0x000000450b057211 */ /* 0x000fe400018f0eff */
[----:B------:R-:W-:-:S02]  /*77f30*/  PRMT R19, R78, 0x7770, RZ ;  /* 0x000077704e137816 */ /* 0x000fc400000000ff */
[----:B------:R-:W-:Y:S01]  /*77f40*/  PRMT R17, R78, 0x7771, RZ ;  /* 0x000077714e117816 */ /* 0x000fe200000000ff */
[----:B------:R-:W-:Y:S01]  /*77f50*/  IMAD R11, R2, 0x2, R13 ;  /* 0x00000002020b7824 */ /* 0x000fe200078e020d */
[----:B----4-:R-:W-:Y:S01]  /*77f60*/  ISETP.LT.AND P3, PT, R0, UR4, !P0 ;  /* 0x0000000400007c0c */ /* 0x010fe2000c761270 */
[----:B------:R-:W1:Y:S01]  /*77f70*/  LDCU UR4, c[0x0][0x39c] ;  /* 0x00007380ff0477ac */ /* 0x000e620008000800 */
[----:B------:R4:W-:Y:S01]  /*77f80*/  @P1 STG.E.U8 desc[UR20][R4.64], R19 ;  /* 0x0000001304001986 */ /* 0x0009e2000c101114 */
[----:B------:R-:W-:-:S03]  /*77f90*/  IMAD R15, R2, 0x2, R11 ;  /* 0x00000002020f7824 */ /* 0x000fc600078e020b */
[----:B------:R1:W-:Y:S01]  /*77fa0*/  @P2 STG.E.U8 desc[UR20][R8.64], R17 ;  /* 0x0000001108002986 */ /* 0x0003e2000c101114 */
[C---:B0-----:R-:W-:Y:S02]  /*77fb0*/  IADD3 R6, P2, PT, R13.reuse, R70, RZ ;  /* 0x000000460d067210 */ /* 0x041fe40007f5e0ff */
[C---:B--2---:R-:W-:Y:S01]  /*77fc0*/  ISETP.LT.AND P1, PT, R72.reuse, UR6, !P0 ;  /* 0x0000000648007c0c */ /* 0x044fe2000c721270 */
[----:B------:R-:W-:Y:S01]  /*77fd0*/  IMAD R72, R72, R2, RZ ;  /* 0x0000000248487224 */ /* 0x000fe200078e02ff */
[----:B------:R-:W-:Y:S01]  /*77fe0*/  LEA.HI.X.SX32 R7, R13, R69, 0x1, P2 ;  /* 0x000000450d077211 */ /* 0x000fe200010f0eff */
[----:B------:R-:W-:Y:S01]  /*77ff0*/  IMAD R13, R2, 0x2, R15 ;  /* 0x00000002020d7824 */ /* 0x000fe200078e020f */
[----:B----4-:R-:W-:-:S03]  /*78000*/  IADD3 R4, P2, PT, R11, R70, RZ ;  /* 0x000000460b047210 */ /* 0x010fc60007f5e0ff */
[----:B------:R-:W-:Y:S01]  /*78010*/  IMAD R0, R2, 0x2, R13 ;  /* 0x0000000202007824 */ /* 0x000fe200078e020d */
[-C--:B------:R-:W-:Y:S02]  /*78020*/  IADD3 R10, P6, PT, R15, R70.reuse, RZ ;  /* 0x000000460f0a7210 */ /* 0x080fe40007fde0ff */
[-C--:B------:R-:W-:Y:S02]  /*78030*/  LEA.HI.X.SX32 R5, R11, R69.reuse, 0x1, P2 ;  /* 0x000000450b057211 */ /* 0x080fe400010f0eff */
[----:B------:R-:W-:Y:S02]  /*78040*/  IADD3 R2, P2, PT, R72, R70, RZ ;  /* 0x0000004648027210 */ /* 0x000fe40007f5e0ff */
[C---:B------:R-:W-:Y:S02]  /*78050*/  LOP3.LUT R14, R3.reuse, 0x1fa, RZ, 0xfc, !PT ;  /* 0x000001fa030e7812 */ /* 0x040fe400078efcff */
[----:B------:R-:W-:Y:S02]  /*78060*/  LOP3.LUT R12, R3, 0x1fc, RZ, 0xfc, !PT ;  /* 0x000001fc030c7812 */ /* 0x000fe400078efcff */
[----:B------:R-:W-:-:S02]  /*78070*/  LEA.HI.X.SX32 R11, R15, R69, 0x1, P6 ;  /* 0x000000450f0b7211 */ /* 0x000fc400030f0eff */
[-C--:B------:R-:W-:Y:S02]  /*78080*/  LEA.HI.X.SX32 R3, R72, R69.reuse, 0x1, P2 ;  /* 0x0000004548037211 */ /* 0x080fe400010f0eff */
[CC--:B-1----:R-:W-:Y:S02]  /*78090*/  IADD3 R8, P6, PT, R13.reuse, R70.reuse, RZ ;  /* 0x000000460d087210 */ /* 0x0c2fe40007fde0ff */
[----:B------:R-:W-:Y:S02]  /*780a0*/  ISETP.LT.AND P2, PT, R14, UR4, !P0 ;  /* 0x000000040e007c0c */ /* 0x000fe4000c741270 */
[----:B---3--:R-:W-:Y:S02]  /*780b0*/  ISETP.LT.AND P0, PT, R12, UR5, !P0 ;  /* 0x000000050c007c0c */ /* 0x008fe4000c701270 */
[----:B------:R-:W-:Y:S02]  /*780c0*/  LEA.HI.X.SX32 R9, R13, R69, 0x1, P6 ;  /* 0x000000450d097211 */ /* 0x000fe400030f0eff */
[----:B------:R-:W-:-:S02]  /*780d0*/  IADD3 R70, P6, PT, R0, R70, RZ ;  /* 0x0000004600467210 */ /* 0x000fc40007fde0ff */
[C---:B------:R-:W-:Y:S02]  /*780e0*/  PRMT R21, R78.reuse, 0x7772, RZ ;  /* 0x000077724e157816 */ /* 0x040fe400000000ff */
[----:B------:R-:W-:Y:S02]  /*780f0*/  PRMT R19, R78, 0x7773, RZ ;  /* 0x000077734e137816 */ /* 0x000fe400000000ff */
[C---:B------:R-:W-:Y:S02]  /*78100*/  PRMT R13, R79.reuse, 0x7773, RZ ;  /* 0x000077734f0d7816 */ /* 0x040fe400000000ff */
[C---:B------:R-:W-:Y:S02]  /*78110*/  PRMT R15, R79.reuse, 0x7772, RZ ;  /* 0x000077724f0f7816 */ /* 0x040fe400000000ff */
[C---:B------:R-:W-:Y:S02]  /*78120*/  PRMT R17, R79.reuse, 0x7771, RZ ;  /* 0x000077714f117816 */ /* 0x040fe400000000ff */
[----:B------:R-:W-:Y:S01]  /*78130*/  PRMT R79, R79, 0x7770, RZ ;  /* 0x000077704f4f7816 */ /* 0x000fe200000000ff */
[----:B------:R0:W-:Y:S01]  /*78140*/  @P5 STG.E.U8 desc[UR20][R6.64], R21 ;  /* 0x0000001506005986 */ /* 0x0001e2000c101114 */
[----:B------:R-:W-:-:S03]  /*78150*/  LEA.HI.X.SX32 R71, R0, R69, 0x1, P6 ;  /* 0x0000004500477211 */ /* 0x000fc600030f0eff */
[----:B------:R0:W-:Y:S04]  /*78160*/  @P4 STG.E.U8 desc[UR20][R4.64], R19 ;  /* 0x0000001304004986 */ /* 0x0001e8000c101114 */
[----:B------:R0:W-:Y:S04]  /*78170*/  @P3 STG.E.U8 desc[UR20][R10.64], R79 ;  /* 0x0000004f0a003986 */ /* 0x0001e8000c101114 */
[----:B------:R0:W-:Y:S04]  /*78180*/  @P2 STG.E.U8 desc[UR20][R8.64], R17 ;  /* 0x0000001108002986 */ /* 0x0001e8000c101114 */
[----:B------:R0:W-:Y:S04]  /*78190*/  @P0 STG.E.U8 desc[UR20][R70.64], R15 ;  /* 0x0000000f46000986 */ /* 0x0001e8000c101114 */
[----:B------:R0:W-:Y:S01]  /*781a0*/  @P1 STG.E.U8 desc[UR20][R2.64], R13 ;  /* 0x0000000d02001986 */ /* 0x0001e2000c101114 */
[----:B------:R-:W-:Y:S06]  /*781b0*/  BAR.SYNC.DEFER_BLOCKING 0x0 ;  /* 0x0000000000007b1d */ /* 0x000fec0000010000 */
[----:B------:R-:W-:Y:S05]  /*781c0*/  BRA.U UP0, `(.L_x_13) ;  /* 0x0000000100a07547 */ /* 0x000fea000b800000 */
[----:B------:R-:W1:Y:S01]  /*781d0*/  S2UR UR5, SR_CgaCtaId ;  /* 0x00000000000579c3 */ /* 0x000e620000008800 */
[----:B------:R-:W-:Y:S01]  /*781e0*/  NOP ;  /* 0x0000000000007918 */ /* 0x000fe20000000000 */
[----:B------:R-:W-:Y:S01]  /*781f0*/  UMOV UR4, 0x50 ;  /* 0x0000005000047882 */ /* 0x000fe20000000000 */
[----:B------:R-:W-:Y:S02]  /*78200*/  IMAD.U32 R0, RZ, RZ, UR11 ;  /* 0x0000000bff007e24 */ /* 0x000fe4000f8e00ff */
[----:B0-----:R-:W-:Y:S02]  /*78210*/  IMAD.MOV.U32 R3, RZ, RZ, 0xff ;  /* 0x000000ffff037424 */ /* 0x001fe400078e00ff */
[----:B------:R-:W-:Y:S01]  /*78220*/  IMAD.MOV.U32 R7, RZ, RZ, 0x1 ;  /* 0x00000001ff077424 */ /* 0x000fe200078e00ff */
[----:B------:R-:W-:-:S04]  /*78230*/  LOP3.LUT R0, R0, 0xffff, RZ, 0xc0, !PT ;  /* 0x0000ffff00007812 */ /* 0x000fc800078ec0ff */
[----:B------:R-:W-:-:S05]  /*78240*/  SHF.R.U32.HI R0, RZ, 0x5, R0 ;  /* 0x00000005ff007819 */ /* 0x000fca0000011600 */
[----:B------:R-:W-:Y:S01]  /*78250*/  VIADD R2, R0, 0x10 ;  /* 0x0000001000027836 */ /* 0x000fe20000000000 */
[----:B------:R-:W-:Y:S01]  /*78260*/  SHF.L.U32 R0, R3, R0, RZ ;  /* 0x0000000003007219 */ /* 0x000fe200000006ff */
[----:B-1----:R-:W-:-:S03]  /*78270*/  ULEA UR6, UR5, UR4, 0x18 ;  /* 0x0000000405067291 */ /* 0x002fc6000f8ec0ff */
[----:B------:R-:W-:-:S04]  /*78280*/  SHF.L.U32 R3, R7, R2, RZ ;  /* 0x0000000207037219 */ /* 0x000fc800000006ff */
[----:B------:R-:W-:Y:S02]  /*78290*/  LOP3.LUT R0, R3, R0, RZ, 0xfc, !PT ;  /* 0x0000000003007212 */ /* 0x000fe400078efcff */
[----:B------:R-:W0:Y:S02]  /*782a0*/  LDS R5, [UR6] ;  /* 0x00000006ff057984 */ /* 0x000e240008000800 */
[C---:B------:R-:W-:Y:S02]  /*782b0*/  LOP3.LUT R2, R0.reuse, 0xffff, RZ, 0xc0, !PT ;  /* 0x0000ffff00027812 */ /* 0x040fe400078ec0ff */
[----:B0-----:R-:W-:-:S04]  /*782c0*/  LOP3.LUT R3, R0, 0xffff, R5, 0x80, !PT ;  /* 0x0000ffff00037812 */ /* 0x001fc800078e8005 */
[----:B------:R-:W-:-:S13]  /*782d0*/  ISETP.NE.AND P0, PT, R3, R2, PT ;  /* 0x000000020300720c */ /* 0x000fda0003f05270 */
[----:B------:R-:W-:Y:S05]  /*782e0*/  @P0 BRA `(.L_x_14) ;  /* 0x0000000000500947 */ /* 0x000fea0003800000 */
[----:B------:R-:W-:Y:S02]  /*782f0*/  SHF.R.U32.HI R5, RZ, 0x10, R5 ;  /* 0x00000010ff057819 */ /* 0x000fe40000011605 */
[----:B------:R-:W-:-:S04]  /*78300*/  SHF.R.U32.HI R2, RZ, 0x10, R0 ;  /* 0x00000010ff027819 */ /* 0x000fc80000011600 */
[----:B------:R-:W-:-:S04]  /*78310*/  LOP3.LUT R5, R5, R2, RZ, 0xc0, !PT ;  /* 0x0000000205057212 */ /* 0x000fc800078ec0ff */
[----:B------:R-:W-:-:S13]  /*78320*/  ISETP.NE.AND P0, PT, R5, R2, PT ;  /* 0x000000020500720c */ /* 0x000fda0003f05270 */
[----:B------:R-:W-:Y:S05]  /*78330*/  @P0 BRA `(.L_x_15) ;  /* 0x0000000000300947 */ /* 0x000fea0003800000 */
[----:B------:R-:W-:Y:S01]  /*78340*/  R2UR UR4, R0 ;  /* 0x00000000000472ca */ /* 0x000fe200000e0000 */
[----:B------:R-:W-:Y:S01]  /*78350*/  VOTEU.ANY UR5, UPT, PT ;  /* 0x0000000000057886 */ /* 0x000fe200038e0100 */
[----:B------:R-:W0:Y:S01]  /*78360*/  S2R R0, SR_LANEID ;  /* 0x0000000000007919 */ /* 0x000e220000000000 */
[----:B------:R-:W-:-:S10]  /*78370*/  UFLO.U32 UR5, UR5 ;  /* 0x00000005000572bd */ /* 0x000fd400080e0000 */
[----:B------:R-:W-:-:S06]  /*78380*/  ULOP3.LUT UR4, URZ, UR4, URZ, 0x33, !UPT ;  /* 0x00000004ff047292 */ /* 0x000fcc000f8e33ff */
[----:B------:R-:W-:-:S04]  /*78390*/  IMAD.U32 R2, RZ, RZ, UR4 ;  /* 0x00000004ff027e24 */ /* 0x000fc8000f8e00ff */
[----:B------:R-:W1:Y:S02]  /*783a0*/  REDUX UR7, R2 ;  /* 0x00000000020773c4 */ /* 0x000e640000000000 */
[----:B------:R2:W-:Y:S01]  /*783b0*/  UTCATOMSWS.AND URZ, UR4 ;  /* 0x0000000400ff79e3 */ /* 0x0005e20008000000 */
[----:B0-----:R-:W-:Y:S01]  /*783c0*/  ISETP.EQ.U32.AND P0, PT, R0, UR5, PT ;  /* 0x0000000500007c0c */ /* 0x001fe2000bf02070 */
[----:B-1----:R-:W-:-:S12]  /*783d0*/  IMAD.U32 R0, RZ, RZ, UR7 ;  /* 0x00000007ff007e24 */ /* 0x002fd8000f8e00ff */
[----:B------:R2:W-:Y:S01]  /*783e0*/  @P0 ATOMS.AND RZ, [UR6], R0 ;  /* 0x00000000ffff098c */ /* 0x0005e2000a800006 */
[----:B------:R-:W-:Y:S05]  /*783f0*/  BRA `(.L_x_13) ;  /* 0x0000000000147947 */ /* 0x000fea0003800000 */
.L_x_15:
[----:B------:R-:W-:-:S07]  /*78400*/  MOV R2, 0x78420 ;  /* 0x0007842000027802 */ /* 0x000fce0000000f00 */
[----:B------:R-:W-:Y:S05]  /*78410*/  CALL.REL.NOINC `($__internal_0_$__cuda_sm10x_tcgen05_guardrail_trap_col_being_dealloced_not_returned_by_alloc) ;  /* 0x00000000002c7944 */ /* 0x000fea0003c00000 */
[----:B------:R-:W-:Y:S05]  /*78420*/  BRA `(.L_x_13) ;  /* 0x0000000000087947 */ /* 0x000fea0003800000 */
.L_x_14:
[----:B------:R-:W-:-:S07]  /*78430*/  MOV R2, 0x78450 ;  /* 0x0007845000027802 */ /* 0x000fce0000000f00 */
[----:B------:R-:W-:Y:S05]  /*78440*/  CALL.REL.NOINC `($__internal_2_$__cuda_sm10x_tcgen05_guardrail_trap_unallocated_columns_being_dealloced) ;  /* 0x0000000000387944 */ /* 0x000fea0003c00000 */
.L_x_13:
[----:B------:R-:W-:Y:S01]  /*78450*/  NOP ;  /* 0x0000000000007918 */ /* 0x000fe20000000000 */
[----:B--2---:R-:W-:Y:S05]  /*78460*/  EXIT ;  /* 0x000000000000794d */ /* 0x004fea0003800000 */
.L_x_8:
[----:B------:R-:W0:Y:S02]  /*78470*/  SYNCS.PHASECHK.TRANS64.TRYWAIT P2, [UR14], R10 ;  /* 0x0000000aff0075a7 */ /* 0x000e24000804110e */
[----:B0-----:R-:W-:Y:S05]  /*78480*/  @!P2 BRA `(.L_x_8) ;  /* 0xfffffffc00f8a947 */ /* 0x001fea000383ffff */
[----:B------:R-:W-:Y:S05]  /*78490*/  BRA `(.L_x_16) ;  /* 0xfffffda4004c7947 */ /* 0x000fea000383ffff */
.L_x_12:
[----:B------:R-:W0:Y:S02]  /*784a0*/  SYNCS.PHASECHK.TRANS64.TRYWAIT P0, [UR14], R3 ;  /* 0x00000003ff0075a7 */ /* 0x000e24000800110e */
[----:B0-----:R-:W-:Y:S05]  /*784b0*/  @!P0 BRA `(.L_x_12) ;  /* 0xfffffffc00f88947 */ /* 0x001fea000383ffff */
[----:B------:R-:W-:Y:S05]  /*784c0*/  BRA `(.L_x_11) ;  /* 0xffffff3000307947 */ /* 0x000fea000383ffff */
        .weak           $__internal_0_$__cuda_sm10x_tcgen05_guardrail_trap_col_being_dealloced_not_returned_by_alloc
        .type           $__internal_0_$__cuda_sm10x_tcgen05_guardrail_trap_col_being_dealloced_not_returned_by_alloc,@function
        .size           $__internal_0_$__cuda_sm10x_tcgen05_guardrail_trap_col_being_dealloced_not_returned_by_alloc,($__internal_1_$__cuda_sm10x_tcgen05_guardrail_trap_phase_invalid_during_alloc - $__internal_0_$__cuda_sm10x_tcgen05_guardrail_trap_col_being_dealloced_not_returned_by_alloc)
$__internal_0_$__cuda_sm10x_tcgen05_guardrail_trap_col_being_dealloced_not_returned_by_alloc:
[----:B------:R-:W-:Y:S05]  /*784d0*/  BPT.TRAP 0x1 ;  /* 0x000000040000795c */ /* 0x000fea0000300000 */
[----:B------:R-:W-:-:S04]  /*784e0*/  IMAD.MOV.U32 R3, RZ, RZ, 0x0 ;  /* 0x00000000ff037424 */ /* 0x000fc800078e00ff */
[----:B------:R-:W-:Y:S05]  /*784f0*/  RET.REL.NODEC R2 `(matmul_kernel) ;  /* 0xfffff87802c07950 */ /* 0x000fea0003c3ffff */
        .weak           $__internal_1_$__cuda_sm10x_tcgen05_guardrail_trap_phase_invalid_during_alloc
        .type           $__internal_1_$__cuda_sm10x_tcgen05_guardrail_trap_phase_invalid_during_alloc,@function
        .size           $__internal_1_$__cuda_sm10x_tcgen05_guardrail_trap_phase_invalid_during_alloc,($__internal_2_$__cuda_sm10x_tcgen05_guardrail_trap_unallocated_columns_being_dealloced - $__internal_1_$__cuda_sm10x_tcgen05_guardrail_trap_phase_invalid_during_alloc)
$__internal_1_$__cuda_sm10x_tcgen05_guardrail_trap_phase_invalid_during_alloc:
[----:B------:R-:W-:Y:S05]  /*78500*/  BPT.TRAP 0x1 ;  /* 0x000000040000795c */ /* 0x000fea0000300000 */
[----:B------:R-:W-:-:S04]  /*78510*/  IMAD.MOV.U32 R3, RZ, RZ, 0x0 ;  /* 0x00000000ff037424 */ /* 0x000fc800078e00ff */
[----:B------:R-:W-:Y:S05]  /*78520*/  RET.REL.NODEC R2 `(matmul_kernel) ;  /* 0xfffff87802b47950 */ /* 0x000fea0003c3ffff */
        .weak           $__internal_2_$__cuda_sm10x_tcgen05_guardrail_trap_unallocated_columns_being_dealloced
        .type           $__internal_2_$__cuda_sm10x_tcgen05_guardrail_trap_unallocated_columns_being_dealloced,@function
        .size           $__internal_2_$__cuda_sm10x_tcgen05_guardrail_trap_unallocated_columns_being_dealloced,(.L_x_20 - $__internal_2_$__cuda_sm10x_tcgen05_guardrail_trap_unallocated_columns_being_dealloced)
$__internal_2_$__cuda_sm10x_tcgen05_guardrail_trap_unallocated_columns_being_dealloced:
[----:B------:R-:W-:Y:S05]  /*78530*/  BPT.TRAP 0x1 ;  /* 0x000000040000795c */ /* 0x000fea0000300000 */
[----:B------:R-:W-:-:S04]  /*78540*/  IMAD.MOV.U32 R3, RZ, RZ, 0x0 ;  /* 0x00000000ff037424 */ /* 0x000fc800078e00ff */
[----:B------:R-:W-:Y:S05]  /*78550*/  RET.REL.NODEC R2 `(matmul_kernel) ;  /* 0xfffff87802a87950 */ /* 0x000fea0003c3ffff */
.L_x_17:
[----:B------:R-:W-:-:S00]  /*78560*/  BRA `(.L_x_17) ;  /* 0xfffffffc00fc7947 */ /* 0x000fc0000383ffff */
[----:B------:R-:W-:-:S00]  /*78570*/  NOP ;  /* 0x0000000000007918 */ /* 0x000fc00000000000 */
        /* <DEDUP_REMOVED lines=8> */
.L_x_20:


//--------------------- .nv.shared.matmul_kernel  --------------------------
	.section	.nv.shared.matmul_kernel,"aw",@nobits
	.sectionflags	@""
	.align	16
	.zero		1024


//--------------------- .nv.shared.reserved.0     --------------------------
	.section	.nv.shared.reserved.0,"aw",@nobits
	.align	8
	.weak		__nv_reservedSMEM_offset_0_alias
	.size		__nv_reservedSMEM_offset_0_alias, 0, 64
	.other		__nv_reservedSMEM_offset_0_alias,@"STO_CUDA_RESERVED_SHARED STV_DEFAULT"
__nv_reservedSMEM_offset_0_alias:
	.zero		0
.nv.shared.reserved.0:
	.zero		64
	.weak		__nv_reservedSMEM_allocation_phase
	.type		__nv_reservedSMEM_allocation_phase,@object
	.size		__nv_reservedSMEM_allocation_phase,(.L_0 - __nv_reservedSMEM_allocation_phase)
__nv_reservedSMEM_allocation_phase:
	.zero		1
.L_0:
	.zero		7
	.weak		__nv_reservedSMEM_devtool_atexit_pc
	.type		__nv_reservedSMEM_devtool_atexit_pc,@object
	.size		__nv_reservedSMEM_devtool_atexit_pc,(__nv_reservedSMEM_allocation_mask - __nv_reservedSMEM_devtool_atexit_pc)
__nv_reservedSMEM_devtool_atexit_pc:
	.zero		8
	.weak		__nv_reservedSMEM_allocation_mask
	.type		__nv_reservedSMEM_allocation_mask,@object
	.size		__nv_reservedSMEM_allocation_mask,(.L_2 - __nv_reservedSMEM_allocation_mask)
__nv_reservedSMEM_allocation_mask:
	.zero		4
.L_2:


//--------------------- .nv.constant0.matmul_kernel --------------------------
	.section	.nv.constant0.matmul_kernel,"a",@progbits
	.sectionflags	@""
	.align	4
.nv.constant0.matmul_kernel:
	.zero		976


//--------------------- SYMBOLS --------------------------

	.type		.nv.reservedSmem.offset0,@object
	.size		.nv.reservedSmem.offset0,0x4
	.type		.nv.reservedSmem.cap,@object
	.size		.nv.reservedSmem.cap,0x4
